def attn_fwd(
    Q,
    K,
    V,
    Out,
    Lse,
    sm_scale,
    stride_qz,
    stride_qh,
    stride_qm,
    stride_qk,
    stride_kz,
    stride_kh,
    stride_kn,
    stride_kk,
    stride_vz,
    stride_vh,
    stride_vn,
    stride_vk,
    stride_oz,
    stride_oh,
    stride_om,
    stride_ok,
    seqlen_q,
    seqlen_k,
    BLOCK_M: tl.constexpr,
    BLOCK_N: tl.constexpr,
    HEAD_DIM: tl.constexpr,
    CAUSAL: tl.constexpr,
):
    start_m = tl.program_id(0)
    off_hz = tl.program_id(1)
    q_off = off_hz * stride_qh
    k_off = off_hz * stride_kh
    v_off = off_hz * stride_vh
    offs_m = start_m * BLOCK_M + tl.arange(0, BLOCK_M)
    offs_d = tl.arange(0, HEAD_DIM)
    offs_n = tl.arange(0, BLOCK_N)
    q_ptrs = Q + q_off + offs_m[:, None] * stride_qm + offs_d[None, :] * stride_qk
    k_ptrs = K + k_off + offs_d[:, None] * stride_kk + offs_n[None, :] * stride_kn
    v_ptrs = V + v_off + offs_n[:, None] * stride_vn + offs_d[None, :] * stride_vk
    m_i = tl.full([BLOCK_M], float("-inf"), dtype=tl.float32)
    l_i = tl.zeros([BLOCK_M], dtype=tl.float32) + 1.0
    acc = tl.zeros([BLOCK_M, HEAD_DIM], dtype=tl.float32)
    q = tl.load(q_ptrs)
    acc, l_i, m_i = _attn_fwd_inner(
        acc,
        l_i,
        m_i,
        q,
        k_ptrs,
        v_ptrs,
        sm_scale,
        stride_kn,
        stride_vn,
        start_m,
        seqlen_k,
        BLOCK_M,
        BLOCK_N,
        HEAD_DIM,
        CAUSAL,
    )
    acc = acc / l_i[:, None]
    lse = m_i + tl.math.log2(l_i) / 1.4426950408889634
    o_ptrs = (
        Out
        + off_hz * stride_oh
        + offs_m[:, None] * stride_om
        + offs_d[None, :] * stride_ok
    )
    tl.store(o_ptrs, acc.to(Out.dtype.element_ty))
    tl.store(Lse + off_hz * seqlen_q + offs_m, lse)

# config = {"BLOCK_M": 256, "BLOCK_N": 128, "HEAD_DIM": 512, "arch": "sm_90", "causal": false, "dtype": "fp8e4m3", "num_stages": 4, "num_warps": 8}
# arch = sm_90


// ===== COMPILED SASS (sm_90a) =====

	.target	sm_90a

	.elftype	@"ET_EXEC"


//--------------------- .note.nv.tkinfo           --------------------------
	.section	.note.nv.tkinfo,"",@"SHT_NOTE"
	.sectionflags	@"SHF_NOTE_NV_TKINFO"
	.tkinfo
        /*0018*/ 	.word	0x00000002
        /*0030*/ 	.string	""
        /*0030*/ 	.string	"ptxas"
        /*0030*/ 	.string	"Cuda compilation tools, release 13.0, V13.0.88"
        /*0030*/ 	.string	"Build cuda_13.0.r13.0/compiler.36424714_0"
        /*0030*/ 	.string	"-v  -suppress-debug-info  -lineinfo  -arch sm_90a "



//--------------------- .note.nv.cuinfo           --------------------------
	.section	.note.nv.cuinfo,"",@"SHT_NOTE"
	.sectionflags	@"SHF_NOTE_NV_CUINFO"
        /*0018*/ 	.short	0x0002
        /*001a*/ 	.short	0x005a
        /*001c*/ 	.short	0x0082
	.zero		2


//--------------------- .nv.info                  --------------------------
	.section	.nv.info,"",@"SHT_CUDA_INFO"
	.align	4


	//----- nvinfo : EIATTR_REGCOUNT
	.align		4
        /*0000*/ 	.byte	0x04, 0x2f
        /*0002*/ 	.short	(.L_2 - .L_1)
	.align		4
.L_1:
        /*0004*/ 	.word	index@(attn_fwd)
        /*0008*/ 	.word	0x000000ff


	//----- nvinfo : EIATTR_FRAME_SIZE
	.align		4
.L_2:
        /*000c*/ 	.byte	0x04, 0x11
        /*000e*/ 	.short	(.L_4 - .L_3)
	.align		4
.L_3:
        /*0010*/ 	.word	index@(attn_fwd)
        /*0014*/ 	.word	0x00002208


	//----- nvinfo : EIATTR_MIN_STACK_SIZE
	.align		4
.L_4:
        /*0018*/ 	.byte	0x04, 0x12
        /*001a*/ 	.short	(.L_6 - .L_5)
	.align		4
.L_5:
        /*001c*/ 	.word	index@(attn_fwd)
        /*0020*/ 	.word	0x00002208
.L_6:


//--------------------- .nv.compat                --------------------------
	.section	.nv.compat,"",@"SHT_CUDA_COMPAT_INFO"
	.align	4
        /*0000*/ 	.byte	0x02, 0x09, 0x01, 0x00, 0x02, 0x02, 0x04, 0x00, 0x02, 0x05, 0x05, 0x00, 0x03, 0x07, 0x01, 0x01
        /*0010*/ 	.byte	0x02, 0x03, 0x00, 0x00, 0x02, 0x06, 0x01, 0x00, 0x04, 0x0b, 0x08, 0x00, 0x00, 0x00, 0x00, 0x00
        /*0020*/ 	.byte	0x00, 0x00, 0x00, 0x00


//--------------------- .nv.info.attn_fwd         --------------------------
	.section	.nv.info.attn_fwd,"",@"SHT_CUDA_INFO"
	.sectionflags	@""
	.align	4


	//----- nvinfo : EIATTR_CUDA_API_VERSION
	.align		4
        /*0000*/ 	.byte	0x04, 0x37
        /*0002*/ 	.short	(.L_8 - .L_7)
.L_7:
        /*0004*/ 	.word	0x00000082


	//----- nvinfo : EIATTR_KPARAM_INFO
	.align		4
.L_8:
        /*0008*/ 	.byte	0x04, 0x17
        /*000a*/ 	.short	(.L_10 - .L_9)
.L_9:
        /*000c*/ 	.word	0x00000000
        /*0010*/ 	.short	0x0019
        /*0012*/ 	.short	0x0080
        /*0014*/ 	.byte	0x00, 0xf4, 0x21, 0x00


	//----- nvinfo : EIATTR_KPARAM_INFO
	.align		4
.L_10:
        /*0018*/ 	.byte	0x04, 0x17
        /*001a*/ 	.short	(.L_12 - .L_11)
.L_11:
        /*001c*/ 	.word	0x00000000
        /*0020*/ 	.short	0x0018
        /*0022*/ 	.short	0x0078
        /*0024*/ 	.byte	0x00, 0xf4, 0x21, 0x00


	//----- nvinfo : EIATTR_KPARAM_INFO
	.align		4
.L_12:
        /*0028*/ 	.byte	0x04, 0x17
        /*002a*/ 	.short	(.L_14 - .L_13)
.L_13:
        /*002c*/ 	.word	0x00000000
        /*0030*/ 	.short	0x0017
        /*0032*/ 	.short	0x0070
        /*0034*/ 	.byte	0x00, 0xf0, 0x11, 0x00


	//----- nvinfo : EIATTR_KPARAM_INFO
	.align		4
.L_14:
        /*0038*/ 	.byte	0x04, 0x17
        /*003a*/ 	.short	(.L_16 - .L_15)
.L_15:
        /*003c*/ 	.word	0x00000000
        /*0040*/ 	.short	0x0016
        /*0042*/ 	.short	0x006c
        /*0044*/ 	.byte	0x00, 0xf0, 0x11, 0x00


	//----- nvinfo : EIATTR_KPARAM_INFO
	.align		4
.L_16:
        /*0048*/ 	.byte	0x04, 0x17
        /*004a*/ 	.short	(.L_18 - .L_17)
.L_17:
        /*004c*/ 	.word	0x00000000
        /*0050*/ 	.short	0x0015
        /*0052*/ 	.short	0x0068
        /*0054*/ 	.byte	0x00, 0xf0, 0x11, 0x00


	//----- nvinfo : EIATTR_KPARAM_INFO
	.align		4
.L_18:
        /*0058*/ 	.byte	0x04, 0x17
        /*005a*/ 	.short	(.L_20 - .L_19)
.L_19:
        /*005c*/ 	.word	0x00000000
        /*0060*/ 	.short	0x0014
        /*0062*/ 	.short	0x0064
        /*0064*/ 	.byte	0x00, 0xf0, 0x11, 0x00


	//----- nvinfo : EIATTR_KPARAM_INFO
	.align		4
.L_20:
        /*0068*/ 	.byte	0x04, 0x17
        /*006a*/ 	.short	(.L_22 - .L_21)
.L_21:
        /*006c*/ 	.word	0x00000000
        /*0070*/ 	.short	0x0013
        /*0072*/ 	.short	0x0060
        /*0074*/ 	.byte	0x00, 0xf0, 0x11, 0x00


	//----- nvinfo : EIATTR_KPARAM_INFO
	.align		4
.L_22:
        /*0078*/ 	.byte	0x04, 0x17
        /*007a*/ 	.short	(.L_24 - .L_23)
.L_23:
        /*007c*/ 	.word	0x00000000
        /*0080*/ 	.short	0x0012
        /*0082*/ 	.short	0x005c
        /*0084*/ 	.byte	0x00, 0xf0, 0x11, 0x00


	//----- nvinfo : EIATTR_KPARAM_INFO
	.align		4
.L_24:
        /*0088*/ 	.byte	0x04, 0x17
        /*008a*/ 	.short	(.L_26 - .L_25)
.L_25:
        /*008c*/ 	.word	0x00000000
        /*0090*/ 	.short	0x0011
        /*0092*/ 	.short	0x0058
        /*0094*/ 	.byte	0x00, 0xf0, 0x11, 0x00


	//----- nvinfo : EIATTR_KPARAM_INFO
	.align		4
.L_26:
        /*0098*/ 	.byte	0x04, 0x17
        /*009a*/ 	.short	(.L_28 - .L_27)
.L_27:
        /*009c*/ 	.word	0x00000000
        /*00a0*/ 	.short	0x0010
        /*00a2*/ 	.short	0x0054
        /*00a4*/ 	.byte	0x00, 0xf0, 0x11, 0x00


	//----- nvinfo : EIATTR_KPARAM_INFO
	.align		4
.L_28:
        /*00a8*/ 	.byte	0x04, 0x17
        /*00aa*/ 	.short	(.L_30 - .L_29)
.L_29:
        /*00ac*/ 	.word	0x00000000
        /*00b0*/ 	.short	0x000f
        /*00b2*/ 	.short	0x0050
        /*00b4*/ 	.byte	0x00, 0xf0, 0x11, 0x00


	//----- nvinfo : EIATTR_KPARAM_INFO
	.align		4
.L_30:
        /*00b8*/ 	.byte	0x04, 0x17
        /*00ba*/ 	.short	(.L_32 - .L_31)
.L_31:
        /*00bc*/ 	.word	0x00000000
        /*00c0*/ 	.short	0x000e
        /*00c2*/ 	.short	0x004c
        /*00c4*/ 	.byte	0x00, 0xf0, 0x11, 0x00


	//----- nvinfo : EIATTR_KPARAM_INFO
	.align		4
.L_32:
        /*00c8*/ 	.byte	0x04, 0x17
        /*00ca*/ 	.short	(.L_34 - .L_33)
.L_33:
        /*00cc*/ 	.word	0x00000000
        /*00d0*/ 	.short	0x000d
        /*00d2*/ 	.short	0x0048
        /*00d4*/ 	.byte	0x00, 0xf0, 0x11, 0x00


	//----- nvinfo : EIATTR_KPARAM_INFO
	.align		4
.L_34:
        /*00d8*/ 	.byte	0x04, 0x17
        /*00da*/ 	.short	(.L_36 - .L_35)
.L_35:
        /*00dc*/ 	.word	0x00000000
        /*00e0*/ 	.short	0x000c
        /*00e2*/ 	.short	0x0044
        /*00e4*/ 	.byte	0x00, 0xf0, 0x11, 0x00


	//----- nvinfo : EIATTR_KPARAM_INFO
	.align		4
.L_36:
        /*00e8*/ 	.byte	0x04, 0x17
        /*00ea*/ 	.short	(.L_38 - .L_37)
.L_37:
        /*00ec*/ 	.word	0x00000000
        /*00f0*/ 	.short	0x000b
        /*00f2*/ 	.short	0x0040
        /*00f4*/ 	.byte	0x00, 0xf0, 0x11, 0x00


	//----- nvinfo : EIATTR_KPARAM_INFO
	.align		4
.L_38:
        /*00f8*/ 	.byte	0x04, 0x17
        /*00fa*/ 	.short	(.L_40 - .L_39)
.L_39:
        /*00fc*/ 	.word	0x00000000
        /*0100*/ 	.short	0x000a
        /*0102*/ 	.short	0x003c
        /*0104*/ 	.byte	0x00, 0xf0, 0x11, 0x00


	//----- nvinfo : EIATTR_KPARAM_INFO
	.align		4
.L_40:
        /*0108*/ 	.byte	0x04, 0x17
        /*010a*/ 	.short	(.L_42 - .L_41)
.L_41:
        /*010c*/ 	.word	0x00000000
        /*0110*/ 	.short	0x0009
        /*0112*/ 	.short	0x0038
        /*0114*/ 	.byte	0x00, 0xf0, 0x11, 0x00


	//----- nvinfo : EIATTR_KPARAM_INFO
	.align		4
.L_42:
        /*0118*/ 	.byte	0x04, 0x17
        /*011a*/ 	.short	(.L_44 - .L_43)
.L_43:
        /*011c*/ 	.word	0x00000000
        /*0120*/ 	.short	0x0008
        /*0122*/ 	.short	0x0034
        /*0124*/ 	.byte	0x00, 0xf0, 0x11, 0x00


	//----- nvinfo : EIATTR_KPARAM_INFO
	.align		4
.L_44:
        /*0128*/ 	.byte	0x04, 0x17
        /*012a*/ 	.short	(.L_46 - .L_45)
.L_45:
        /*012c*/ 	.word	0x00000000
        /*0130*/ 	.short	0x0007
        /*0132*/ 	.short	0x0030
        /*0134*/ 	.byte	0x00, 0xf0, 0x11, 0x00


	//----- nvinfo : EIATTR_KPARAM_INFO
	.align		4
.L_46:
        /*0138*/ 	.byte	0x04, 0x17
        /*013a*/ 	.short	(.L_48 - .L_47)
.L_47:
        /*013c*/ 	.word	0x00000000
        /*0140*/ 	.short	0x0006
        /*0142*/ 	.short	0x002c
        /*0144*/ 	.byte	0x00, 0xf0, 0x11, 0x00


	//----- nvinfo : EIATTR_KPARAM_INFO
	.align		4
.L_48:
        /*0148*/ 	.byte	0x04, 0x17
        /*014a*/ 	.short	(.L_50 - .L_49)
.L_49:
        /*014c*/ 	.word	0x00000000
        /*0150*/ 	.short	0x0005
        /*0152*/ 	.short	0x0028
        /*0154*/ 	.byte	0x00, 0xf0, 0x11, 0x00


	//----- nvinfo : EIATTR_KPARAM_INFO
	.align		4
.L_50:
        /*0158*/ 	.byte	0x04, 0x17
        /*015a*/ 	.short	(.L_52 - .L_51)
.L_51:
        /*015c*/ 	.word	0x00000000
        /*0160*/ 	.short	0x0004
        /*0162*/ 	.short	0x0020
        /*0164*/ 	.byte	0x00, 0xf4, 0x21, 0x00


	//----- nvinfo : EIATTR_KPARAM_INFO
	.align		4
.L_52:
        /*0168*/ 	.byte	0x04, 0x17
        /*016a*/ 	.short	(.L_54 - .L_53)
.L_53:
        /*016c*/ 	.word	0x00000000
        /*0170*/ 	.short	0x0003
        /*0172*/ 	.short	0x0018
        /*0174*/ 	.byte	0x00, 0xf4, 0x21, 0x00


	//----- nvinfo : EIATTR_KPARAM_INFO
	.align		4
.L_54:
        /*0178*/ 	.byte	0x04, 0x17
        /*017a*/ 	.short	(.L_56 - .L_55)
.L_55:
        /*017c*/ 	.word	0x00000000
        /*0180*/ 	.short	0x0002
        /*0182*/ 	.short	0x0010
        /*0184*/ 	.byte	0x00, 0xf4, 0x21, 0x00


	//----- nvinfo : EIATTR_KPARAM_INFO
	.align		4
.L_56:
        /*0188*/ 	.byte	0x04, 0x17
        /*018a*/ 	.short	(.L_58 - .L_57)
.L_57:
        /*018c*/ 	.word	0x00000000
        /*0190*/ 	.short	0x0001
        /*0192*/ 	.short	0x0008
        /*0194*/ 	.byte	0x00, 0xf4, 0x21, 0x00


	//----- nvinfo : EIATTR_KPARAM_INFO
	.align		4
.L_58:
        /*0198*/ 	.byte	0x04, 0x17
        /*019a*/ 	.short	(.L_60 - .L_59)
.L_59:
        /*019c*/ 	.word	0x00000000
        /*01a0*/ 	.short	0x0000
        /*01a2*/ 	.short	0x0000
        /*01a4*/ 	.byte	0x00, 0xf4, 0x21, 0x00


	//----- nvinfo : EIATTR_SPARSE_MMA_MASK
	.align		4
.L_60:
        /*01a8*/ 	.byte	0x03, 0x50
        /*01aa*/ 	.short	0x0000


	//----- nvinfo : EIATTR_MAXREG_COUNT
	.align		4
        /*01ac*/ 	.byte	0x03, 0x1b
        /*01ae*/ 	.short	0x00ff


	//----- nvinfo : EIATTR_NUM_BARRIERS
	.align		4
        /*01b0*/ 	.byte	0x02, 0x4c
        /*01b2*/ 	.byte	0x01
	.zero		1


	//----- nvinfo : EIATTR_ANNOTATIONS
	.align		4
        /*01b4*/ 	.byte	0x04, 0x55
        /*01b6*/ 	.short	(.L_62 - .L_61)


	//   ....[0]....
.L_61:
        /*01b8*/ 	.word	0x00000001
        /*01bc*/ 	.byte	0x50, 0x25, 0x00, 0x00, 0x01, 0x00, 0x00, 0x00, 0x60, 0x25, 0x00, 0x00, 0x01, 0x00, 0x00, 0x00
        /* <DEDUP_REMOVED lines=145> */
        /*0adc*/ 	.byte	0xc0, 0xad, 0x00, 0x00


	//----- nvinfo : EIATTR_MERCURY_ISA_VERSION
	.align		4
.L_62:
        /*0ae0*/ 	.byte	0x03, 0x5f
        /*0ae2*/ 	.short	0x0101


	//----- nvinfo : EIATTR_COOP_GROUP_MASK_REGIDS
	.align		4
        /*0ae4*/ 	.byte	0x04, 0x29
        /*0ae6*/ 	.short	(.L_64 - .L_63)


	//   ....[0]....
.L_63:
        /*0ae8*/ 	.word	0xffffffff


	//   ....[1]....
        /*0aec*/ 	.word	0xffffffff


	//   ....[2]....
        /*0af0*/ 	.word	0xffffffff


	//   ....[3]....
        /*0af4*/ 	.word	0xffffffff


	//   ....[4]....
        /*0af8*/ 	.word	0xffffffff


	//   ....[5]....
        /*0afc*/ 	.word	0xffffffff


	//   ....[6]....
        /*0b00*/ 	.word	0xffffffff


	//   ....[7]....
        /*0b04*/ 	.word	0xffffffff


	//   ....[8]....
        /*0b08*/ 	.word	0xffffffff


	//   ....[9]....
        /*0b0c*/ 	.word	0xffffffff


	//   ....[10]....
        /*0b10*/ 	.word	0xffffffff


	//   ....[11]....
        /*0b14*/ 	.word	0xffffffff


	//   ....[12]....
        /*0b18*/ 	.word	0xffffffff


	//   ....[13]....
        /*0b1c*/ 	.word	0xffffffff


	//   ....[14]....
        /*0b20*/ 	.word	0xffffffff


	//   ....[15]....
        /*0b24*/ 	.word	0xffffffff


	//   ....[16]....
        /*0b28*/ 	.word	0xffffffff


	//   ....[17]....
        /*0b2c*/ 	.word	0xffffffff


	//   ....[18]....
        /*0b30*/ 	.word	0xffffffff


	//   ....[19]....
        /*0b34*/ 	.word	0xffffffff


	//   ....[20]....
        /*0b38*/ 	.word	0xffffffff


	//   ....[21]....
        /*0b3c*/ 	.word	0xffffffff


	//   ....[22]....
        /*0b40*/ 	.word	0xffffffff


	//   ....[23]....
        /*0b44*/ 	.word	0xffffffff


	//   ....[24]....
        /*0b48*/ 	.word	0xffffffff


	//   ....[25]....
        /*0b4c*/ 	.word	0xffffffff


	//   ....[26]....
        /*0b50*/ 	.word	0xffffffff


	//   ....[27]....
        /*0b54*/ 	.word	0xffffffff


	//   ....[28]....
        /*0b58*/ 	.word	0xffffffff


	//   ....[29]....
        /*0b5c*/ 	.word	0xffffffff


	//   ....[30]....
        /*0b60*/ 	.word	0xffffffff


	//   ....[31]....
        /*0b64*/ 	.word	0xffffffff


	//   ....[32]....
        /*0b68*/ 	.word	0xffffffff


	//   ....[33]....
        /*0b6c*/ 	.word	0xffffffff


	//   ....[34]....
        /*0b70*/ 	.word	0xffffffff


	//   ....[35]....
        /*0b74*/ 	.word	0xffffffff


	//   ....[36]....
        /*0b78*/ 	.word	0xffffffff


	//   ....[37]....
        /*0b7c*/ 	.word	0xffffffff


	//   ....[38]....
        /*0b80*/ 	.word	0xffffffff


	//   ....[39]....
        /*0b84*/ 	.word	0xffffffff


	//   ....[40]....
        /*0b88*/ 	.word	0xffffffff


	//   ....[41]....
        /*0b8c*/ 	.word	0xffffffff


	//   ....[42]....
        /*0b90*/ 	.word	0xffffffff


	//   ....[43]....
        /*0b94*/ 	.word	0xffffffff


	//   ....[44]....
        /*0b98*/ 	.word	0xffffffff


	//   ....[45]....
        /*0b9c*/ 	.word	0xffffffff


	//   ....[46]....
        /*0ba0*/ 	.word	0xffffffff


	//   ....[47]....
        /*0ba4*/ 	.word	0xffffffff


	//----- nvinfo : EIATTR_COOP_GROUP_INSTR_OFFSETS
	.align		4
.L_64:
        /*0ba8*/ 	.byte	0x04, 0x28
        /*0baa*/ 	.short	(.L_66 - .L_65)


	//   ....[0]....
.L_65:
        /*0bac*/ 	.word	0x00028cb0


	//   ....[1]....
        /*0bb0*/ 	.word	0x00028db0


	//   ....[2]....
        /*0bb4*/ 	.word	0x00028fd0


	//   ....[3]....
        /*0bb8*/ 	.word	0x00029020


	//   ....[4]....
        /*0bbc*/ 	.word	0x0002a8e0


	//   ....[5]....
        /*0bc0*/ 	.word	0x0002aa40


	//   ....[6]....
        /*0bc4*/ 	.word	0x0002b5e0


	//   ....[7]....
        /*0bc8*/ 	.word	0x0002b740


	//   ....[8]....
        /*0bcc*/ 	.word	0x0002c960


	//   ....[9]....
        /*0bd0*/ 	.word	0x0002d390


	//   ....[10]....
        /*0bd4*/ 	.word	0x0002deb0


	//   ....[11]....
        /*0bd8*/ 	.word	0x0002dec0


	//   ....[12]....
        /*0bdc*/ 	.word	0x0002ded0


	//   ....[13]....
        /*0be0*/ 	.word	0x0002dee0


	//   ....[14]....
        /*0be4*/ 	.word	0x0002df10


	//   ....[15]....
        /*0be8*/ 	.word	0x0002df20


	//   ....[16]....
        /*0bec*/ 	.word	0x0002ef60


	//   ....[17]....
        /*0bf0*/ 	.word	0x0002ef70


	//   ....[18]....
        /*0bf4*/ 	.word	0x0002f130


	//   ....[19]....
        /*0bf8*/ 	.word	0x0002f160


	//   ....[20]....
        /*0bfc*/ 	.word	0x0002fb30


	//   ....[21]....
        /*0c00*/ 	.word	0x0002fb40


	//   ....[22]....
        /*0c04*/ 	.word	0x0002fb50


	//   ....[23]....
        /*0c08*/ 	.word	0x0002fb60


	//   ....[24]....
        /*0c0c*/ 	.word	0x0002fcc0


	//   ....[25]....
        /*0c10*/ 	.word	0x0002fcd0


	//   ....[26]....
        /*0c14*/ 	.word	0x0002ff80


	//   ....[27]....
        /*0c18*/ 	.word	0x0002ff90


	//   ....[28]....
        /*0c1c*/ 	.word	0x000302f0


	//   ....[29]....
        /*0c20*/ 	.word	0x00030300


	//   ....[30]....
        /*0c24*/ 	.word	0x00030320


	//   ....[31]....
        /*0c28*/ 	.word	0x00030330


	//   ....[32]....
        /*0c2c*/ 	.word	0x000333a0


	//   ....[33]....
        /*0c30*/ 	.word	0x000333b0


	//   ....[34]....
        /*0c34*/ 	.word	0x000333e0


	//   ....[35]....
        /*0c38*/ 	.word	0x00033400


	//   ....[36]....
        /*0c3c*/ 	.word	0x00033d80


	//   ....[37]....
        /*0c40*/ 	.word	0x00033d90


	//   ....[38]....
        /*0c44*/ 	.word	0x00033da0


	//   ....[39]....
        /*0c48*/ 	.word	0x00033db0


	//   ....[40]....
        /*0c4c*/ 	.word	0x00033ee0


	//   ....[41]....
        /*0c50*/ 	.word	0x00033ef0


	//   ....[42]....
        /*0c54*/ 	.word	0x00033f00


	//   ....[43]....
        /*0c58*/ 	.word	0x00033f10


	//   ....[44]....
        /*0c5c*/ 	.word	0x00035890


	//   ....[45]....
        /*0c60*/ 	.word	0x000358a0


	//   ....[46]....
        /*0c64*/ 	.word	0x000358b0


	//   ....[47]....
        /*0c68*/ 	.word	0x000358c0


	//----- nvinfo : EIATTR_EXIT_INSTR_OFFSETS
	.align		4
.L_66:
        /*0c6c*/ 	.byte	0x04, 0x1c
        /*0c6e*/ 	.short	(.L_68 - .L_67)


	//   ....[0]....
.L_67:
        /*0c70*/ 	.word	0x0005bb40


	//----- nvinfo : EIATTR_REQNTID
	.align		4
.L_68:
        /*0c74*/ 	.byte	0x04, 0x10
        /*0c76*/ 	.short	(.L_70 - .L_69)
.L_69:
        /*0c78*/ 	.word	0x00000100
        /*0c7c*/ 	.word	0x00000001
        /*0c80*/ 	.word	0x00000001


	//----- nvinfo : EIATTR_CBANK_PARAM_SIZE
	.align		4
.L_70:
        /*0c84*/ 	.byte	0x03, 0x19
        /*0c86*/ 	.short	0x0088


	//----- nvinfo : EIATTR_PARAM_CBANK
	.align		4
        /*0c88*/ 	.byte	0x04, 0x0a
        /*0c8a*/ 	.short	(.L_72 - .L_71)
	.align		4
.L_71:
        /*0c8c*/ 	.word	index@(.nv.constant0.attn_fwd)
        /*0c90*/ 	.short	0x0210
        /*0c92*/ 	.short	0x0088


	//----- nvinfo : EIATTR_SW_WAR
	.align		4
.L_72:
        /*0c94*/ 	.byte	0x04, 0x36
        /*0c96*/ 	.short	(.L_74 - .L_73)
.L_73:
        /*0c98*/ 	.word	0x00000008
.L_74:


//--------------------- .nv.callgraph             --------------------------
	.section	.nv.callgraph,"",@"SHT_CUDA_CALLGRAPH"
	.align	4
	.sectionentsize	8
	.align		4
        /*0000*/ 	.word	0x00000000
	.align		4
        /*0004*/ 	.word	0xffffffff
	.align		4
        /*0008*/ 	.word	0x00000000
	.align		4
        /*000c*/ 	.word	0xfffffffe
	.align		4
        /*0010*/ 	.word	0x00000000
	.align		4
        /*0014*/ 	.word	0xfffffffd
	.align		4
        /*0018*/ 	.word	0x00000000
	.align		4
        /*001c*/ 	.word	0xfffffffc


//--------------------- .nv.constant4             --------------------------
	.section	.nv.constant4,"a",@progbits
	.align	8
	.align		8
.nv.constant4:
        /*0000*/ 	.dword	_$_str


//--------------------- .text.attn_fwd            --------------------------
	.section	.text.attn_fwd,"ax",@progbits
	.align	128
        .global         attn_fwd
        .type           attn_fwd,@function
        .size           attn_fwd,(.L_x_3 - attn_fwd)
        .other          attn_fwd,@"STO_CUDA_ENTRY STV_DEFAULT"
attn_fwd:
.text.attn_fwd:
[----:B------:R-:W0:Y:S01]  /*0000*/  LDC R1, c[0x0][0x28] ;  /* 0x00000a00ff017b82 */ /* 0x000e220000000800 */
[----:B------:R-:W1:Y:S07]  /*0010*/  S2R R42, SR_TID.X ;  /* 0x00000000002a7919 */ /* 0x000e6e0000002100 */
[----:B------:R-:W2:Y:S01]  /*0020*/  S2UR UR6, SR_CTAID.Y ;  /* 0x00000000000679c3 */ /* 0x000ea20000002600 */
[----:B------:R-:W-:Y:S01]  /*0030*/  ULDC.64 UR4, c[0x0][0x240] ;  /* 0x0000900000047ab9 */ /* 0x000fe20000000a00 */
[----:B------:R-:W-:Y:S01]  /*0040*/  ULDC.64 UR8, c[0x0][0x208] ;  /* 0x0000820000087ab9 */ /* 0x000fe20000000a00 */
[----:B------:R-:W3:Y:S01]  /*0050*/  S2R R0, SR_CTAID.X ;  /* 0x0000000000007919 */ /* 0x000ee20000002500 */
[----:B0-----:R-:W-:-:S04]  /*0060*/  VIADD R1, R1, 0xffffddf8 ;  /* 0xffffddf801017836 */ /* 0x001fc80000000000 */
[----:B------:R-:W0:Y:S08]  /*0070*/  LDC.64 R122, c[0x0][0x210] ;  /* 0x00008400ff7a7b82 */ /* 0x000e300000000a00 */
[----:B------:R-:W4:Y:S08]  /*0080*/  LDC R13, c[0x0][0x248] ;  /* 0x00009200ff0d7b82 */ /* 0x000f300000000800 */
[----:B------:R-:W5:Y:S01]  /*0090*/  LDC R5, c[0x0][0x248] ;  /* 0x00009200ff057b82 */ /* 0x000f620000000800 */
[----:B--2---:R-:W-:Y:S01]  /*00a0*/  UIMAD UR4, UR6, UR4, URZ ;  /* 0x00000004060472a4 */ /* 0x004fe2000f8e023f */
[----:B-1----:R-:W-:-:S06]  /*00b0*/  LOP3.LUT R40, R42, 0xff, RZ, 0xc0, !PT ;  /* 0x000000ff2a287812 */ /* 0x002fcc00078ec0ff */
[----:B------:R-:W1:Y:S01]  /*00c0*/  LDC R9, c[0x0][0x248] ;  /* 0x00009200ff097b82 */ /* 0x000e620000000800 */
[----:B---3--:R-:W-:-:S04]  /*00d0*/  IMAD R2, R0, 0x100, R40 ;  /* 0x0000010000027824 */ /* 0x008fc800078e0228 */
[----:B------:R-:W-:-:S03]  /*00e0*/  IMAD R3, R2, UR5, RZ ;  /* 0x0000000502037c24 */ /* 0x000fc6000f8e02ff */
[----:B------:R-:W2:Y:S01]  /*00f0*/  LDC R11, c[0x0][0x248] ;  /* 0x00009200ff0b7b82 */ /* 0x000ea20000000800 */
[----:B------:R-:W-:Y:S02]  /*0100*/  USHF.R.S32.HI UR5, URZ, 0x1f, UR4 ;  /* 0x0000001f3f057899 */ /* 0x000fe40008011404 */
[----:B0-----:R-:W-:Y:S01]  /*0110*/  IADD3 R122, P0, P1, R3, UR4, R122 ;  /* 0x00000004037a7c10 */ /* 0x001fe2000f91e07a */
[----:B------:R-:W-:Y:S01]  /*0120*/  ULDC UR4, c[0x0][0x248] ;  /* 0x0000920000047ab9 */ /* 0x000fe20000000800 */
[----:B------:R-:W-:-:S03]  /*0130*/  SHF.R.S32.HI R0, RZ, 0x1f, R3 ;  /* 0x0000001fff007819 */ /* 0x000fc60000011403 */
[----:B------:R-:W0:Y:S01]  /*0140*/  LDC R7, c[0x0][0x248] ;  /* 0x00009200ff077b82 */ /* 0x000e220000000800 */
[----:B------:R-:W-:Y:S02]  /*0150*/  IADD3.X R123, R0, UR5, R123, P0, P1 ;  /* 0x00000005007b7c10 */ /* 0x000fe400087e247b */
[----:B------:R-:W-:-:S05]  /*0160*/  IADD3 R2, P0, R122, UR4, RZ ;  /* 0x000000047a027c10 */ /* 0x000fca000ff1e0ff */
[----:B------:R-:W3:Y:S01]  /*0170*/  LDC R10, c[0x0][0x248] ;  /* 0x00009200ff0a7b82 */ /* 0x000ee20000000800 */
[-C--:B----4-:R-:W-:Y:S01]  /*0180*/  LEA.HI.X.SX32 R3, R13, R123.reuse, 0x1, P0 ;  /* 0x0000007b0d037211 */ /* 0x090fe200000f0eff */
[----:B-----5:R-:W-:Y:S01]  /*0190*/  IMAD R5, R5, 0x180, RZ ;  /* 0x0000018005057824 */ /* 0x020fe200078e02ff */
[----:B------:R-:W4:Y:S05]  /*01a0*/  LDG.E.U8 R84, desc[UR8][R122.64] ;  /* 0x000000087a547981 */ /* 0x000f2a000c1e1100 */
[----:B------:R-:W5:Y:S01]  /*01b0*/  LDC R13, c[0x0][0x248] ;  /* 0x00009200ff0d7b82 */ /* 0x000f620000000800 */
[----:B-1----:R-:W-:Y:S01]  /*01c0*/  IMAD R9, R9, 0x182, RZ ;  /* 0x0000018209097824 */ /* 0x002fe200078e02ff */
[----:B------:R-:W-:Y:S01]  /*01d0*/  IADD3 R4, P0, R5, R122, RZ ;  /* 0x0000007a05047210 */ /* 0x000fe20007f1e0ff */
[----:B--2---:R-:W-:Y:S01]  /*01e0*/  IMAD R11, R11, 0x183, RZ ;  /* 0x000001830b0b7824 */ /* 0x004fe200078e02ff */
[----:B------:R1:W4:Y:S02]  /*01f0*/  LDG.E.U8 R23, desc[UR8][R2.64] ;  /* 0x0000000802177981 */ /* 0x000324000c1e1100 */
[----:B------:R-:W-:-:S02]  /*0200*/  LEA.HI.X.SX32 R5, R5, R123, 0x1, P0 ;  /* 0x0000007b05057211 */ /* 0x000fc400000f0eff */
[----:B------:R-:W2:Y:S01]  /*0210*/  LDC R15, c[0x0][0x248] ;  /* 0x00009200ff0f7b82 */ /* 0x000ea20000000800 */
[-C--:B------:R-:W-:Y:S01]  /*0220*/  IADD3 R8, P0, R11, R122.reuse, RZ ;  /* 0x0000007a0b087210 */ /* 0x080fe20007f1e0ff */
[----:B0-----:R-:W-:Y:S01]  /*0230*/  IMAD R7, R7, 0x181, RZ ;  /* 0x0000018107077824 */ /* 0x001fe200078e02ff */
[----:B------:R0:W4:Y:S01]  /*0240*/  LDG.E.U8 R0, desc[UR8][R4.64] ;  /* 0x0000000804007981 */ /* 0x000122000c1e1100 */
[----:B-1----:R-:W-:-:S04]  /*0250*/  IADD3 R2, P2, R9, R122, RZ ;  /* 0x0000007a09027210 */ /* 0x002fc80007f5e0ff */
[----:B------:R-:W1:Y:S01]  /*0260*/  LDC R17, c[0x0][0x248] ;  /* 0x00009200ff117b82 */ /* 0x000e620000000800 */
[----:B------:R-:W-:Y:S02]  /*0270*/  IADD3 R6, P1, R7, R122, RZ ;  /* 0x0000007a07067210 */ /* 0x000fe40007f3e0ff */
[----:B------:R-:W-:-:S05]  /*0280*/  LEA.HI.X.SX32 R3, R9, R123, 0x1, P2 ;  /* 0x0000007b09037211 */ /* 0x000fca00010f0eff */
[----:B------:R-:W1:Y:S01]  /*0290*/  LDC R14, c[0x0][0x248] ;  /* 0x00009200ff0e7b82 */ /* 0x000e620000000800 */
[-C--:B------:R-:W-:Y:S01]  /*02a0*/  LEA.HI.X.SX32 R9, R11, R123.reuse, 0x1, P0 ;  /* 0x0000007b0b097211 */ /* 0x080fe200000f0eff */
[----:B---3--:R-:W-:Y:S01]  /*02b0*/  IMAD R11, R10, 0x184, RZ ;  /* 0x000001840a0b7824 */ /* 0x008fe200078e02ff */
[----:B------:R-:W-:-:S05]  /*02c0*/  LEA.HI.X.SX32 R7, R7, R123, 0x1, P1 ;  /* 0x0000007b07077211 */ /* 0x000fca00008f0eff */
[----:B------:R-:W3:Y:S01]  /*02d0*/  LDC R21, c[0x0][0x248] ;  /* 0x00009200ff157b82 */ /* 0x000ee20000000800 */
[----:B-----5:R-:W-:Y:S01]  /*02e0*/  IMAD R13, R13, 0x185, RZ ;  /* 0x000001850d0d7824 */ /* 0x020fe200078e02ff */
[CC--:B0-----:R-:W-:Y:S01]  /*02f0*/  IADD3 R4, P0, R11.reuse, R122.reuse, RZ ;  /* 0x0000007a0b047210 */ /* 0x0c1fe20007f1e0ff */
[----:B------:R0:W5:Y:S05]  /*0300*/  LDG.E.U8 R18, desc[UR8][R2.64] ;  /* 0x0000000802127981 */ /* 0x00016a000c1e1100 */
[----:B------:R-:W3:Y:S08]  /*0310*/  LDC R12, c[0x0][0x248] ;  /* 0x00009200ff0c7b82 */ /* 0x000ef00000000800 */
[----:B------:R-:W3:Y:S01]  /*0320*/  LDC R16, c[0x0][0x248] ;  /* 0x00009200ff107b82 */ /* 0x000ee20000000800 */
[-C--:B------:R-:W-:Y:S01]  /*0330*/  LEA.HI.X.SX32 R5, R11, R123.reuse, 0x1, P0 ;  /* 0x0000007b0b057211 */ /* 0x080fe200000f0eff */
[----:B--2---:R-:W-:Y:S01]  /*0340*/  IMAD R15, R15, 0x186, RZ ;  /* 0x000001860f0f7824 */ /* 0x004fe200078e02ff */
[----:B0-----:R-:W-:Y:S01]  /*0350*/  IADD3 R2, P1, R13, R122, RZ ;  /* 0x0000007a0d027210 */ /* 0x001fe20007f3e0ff */
[----:B-1----:R-:W-:Y:S01]  /*0360*/  IMAD R17, R17, 0x187, RZ ;  /* 0x0000018711117824 */ /* 0x002fe200078e02ff */
[----:B------:R0:W4:Y:S03]  /*0370*/  LDG.E.U8 R31, desc[UR8][R6.64] ;  /* 0x00000008061f7981 */ /* 0x000126000c1e1100 */
[----:B------:R-:W1:Y:S01]  /*0380*/  LDC R19, c[0x0][0x248] ;  /* 0x00009200ff137b82 */ /* 0x000e620000000800 */
[----:B------:R2:W5:Y:S01]  /*0390*/  LDG.E.U8 R33, desc[UR8][R8.64] ;  /* 0x0000000808217981 */ /* 0x000562000c1e1100 */
[----:B------:R-:W-:-:S03]  /*03a0*/  LEA.HI.X.SX32 R3, R13, R123, 0x1, P1 ;  /* 0x0000007b0d037211 */ /* 0x000fc600008f0eff */
[----:B------:R2:W4:Y:S01]  /*03b0*/  LDG.E.U8 R20, desc[UR8][R4.64] ;  /* 0x0000000804147981 */ /* 0x000522000c1e1100 */
[-C--:B0-----:R-:W-:Y:S02]  /*03c0*/  IADD3 R6, P0, R15, R122.reuse, RZ ;  /* 0x0000007a0f067210 */ /* 0x081fe40007f1e0ff */
[----:B------:R-:W0:Y:S01]  /*03d0*/  LDC R25, c[0x0][0x248] ;  /* 0x00009200ff197b82 */ /* 0x000e220000000800 */
[----:B------:R3:W4:Y:S01]  /*03e0*/  LDG.E.U8 R35, desc[UR8][R2.64] ;  /* 0x0000000802237981 */ /* 0x000722000c1e1100 */
[----:B--2---:R-:W-:Y:S01]  /*03f0*/  IADD3 R8, P2, R17, R122, RZ ;  /* 0x0000007a11087210 */ /* 0x004fe20007f5e0ff */
[----:B------:R-:W-:Y:S01]  /*0400*/  IMAD R5, R14, 0x189, RZ ;  /* 0x000001890e057824 */ /* 0x000fe200078e02ff */
[----:B------:R-:W-:-:S04]  /*0410*/  LEA.HI.X.SX32 R7, R15, R123, 0x1, P0 ;  /* 0x0000007b0f077211 */ /* 0x000fc800000f0eff */
[----:B------:R-:W2:Y:S01]  /*0420*/  LDC R27, c[0x0][0x248] ;  /* 0x00009200ff1b7b82 */ /* 0x000ea20000000800 */
[-C--:B------:R-:W-:Y:S01]  /*0430*/  LEA.HI.X.SX32 R9, R17, R123.reuse, 0x1, P2 ;  /* 0x0000007b11097211 */ /* 0x080fe200010f0eff */
[----:B---3--:R-:W-:Y:S01]  /*0440*/  IMAD R17, R21, 0x18c, RZ ;  /* 0x0000018c15117824 */ /* 0x008fe200078e02ff */
[CC--:B------:R-:W-:Y:S01]  /*0450*/  IADD3 R2, P0, R5.reuse, R122.reuse, RZ ;  /* 0x0000007a05027210 */ /* 0x0c0fe20007f1e0ff */
[----:B------:R-:W-:Y:S01]  /*0460*/  IMAD R11, R12, 0x188, RZ ;  /* 0x000001880c0b7824 */ /* 0x000fe200078e02ff */
[----:B------:R-:W3:Y:S01]  /*0470*/  LDG.E.U8 R22, desc[UR8][R6.64] ;  /* 0x0000000806167981 */ /* 0x000ee2000c1e1100 */
[----:B------:R-:W-:Y:S01]  /*0480*/  IMAD R13, R16, 0x18a, RZ ;  /* 0x0000018a100d7824 */ /* 0x000fe200078e02ff */
[----:B------:R-:W-:Y:S01]  /*0490*/  LEA.HI.X.SX32 R3, R5, R123, 0x1, P0 ;  /* 0x0000007b05037211 */ /* 0x000fe200000f0eff */
[----:B------:R-:W2:Y:S01]  /*04a0*/  LDC R12, c[0x0][0x248] ;  /* 0x00009200ff0c7b82 */ /* 0x000ea20000000800 */
[----:B------:R1:W3:Y:S01]  /*04b0*/  LDG.E.U8 R37, desc[UR8][R8.64] ;  /* 0x0000000808257981 */ /* 0x0002e2000c1e1100 */
[----:B------:R-:W-:Y:S01]  /*04c0*/  IADD3 R10, P1, R11, R122, RZ ;  /* 0x0000007a0b0a7210 */ /* 0x000fe20007f3e0ff */
[----:B-1----:R-:W-:-:S02]  /*04d0*/  IMAD R15, R19, 0x18b, RZ ;  /* 0x0000018b130f7824 */ /* 0x002fc400078e02ff */
[----:B------:R-:W3:Y:S03]  /*04e0*/  LDG.E.U8 R39, desc[UR8][R2.64] ;  /* 0x0000000802277981 */ /* 0x000ee6000c1e1100 */
[----:B------:R-:W1:Y:S01]  /*04f0*/  LDC R16, c[0x0][0x248] ;  /* 0x00009200ff107b82 */ /* 0x000e620000000800 */
[----:B------:R-:W-:-:S04]  /*0500*/  IADD3 R8, P0, R17, R122, RZ ;  /* 0x0000007a11087210 */ /* 0x000fc80007f1e0ff */
[----:B------:R-:W-:-:S03]  /*0510*/  LEA.HI.X.SX32 R9, R17, R123, 0x1, P0 ;  /* 0x0000007b11097211 */ /* 0x000fc600000f0eff */
[----:B------:R-:W1:Y:S01]  /*0520*/  LDC R29, c[0x0][0x248] ;  /* 0x00009200ff1d7b82 */ /* 0x000e620000000800 */
[----:B------:R-:W-:-:S07]  /*0530*/  LEA.HI.X.SX32 R11, R11, R123, 0x1, P1 ;  /* 0x0000007b0b0b7211 */ /* 0x000fce00008f0eff */
[----:B------:R-:W1:Y:S01]  /*0540*/  LDC R17, c[0x0][0x248] ;  /* 0x00009200ff117b82 */ /* 0x000e620000000800 */
[----:B------:R0:W3:Y:S01]  /*0550*/  LDG.E.U8 R24, desc[UR8][R10.64] ;  /* 0x000000080a187981 */ /* 0x0000e2000c1e1100 */
[-C--:B------:R-:W-:Y:S02]  /*0560*/  IADD3 R4, P1, R13, R122.reuse, RZ ;  /* 0x0000007a0d047210 */ /* 0x080fe40007f3e0ff */
[----:B------:R-:W-:-:S04]  /*0570*/  IADD3 R6, P2, R15, R122, RZ ;  /* 0x0000007a0f067210 */ /* 0x000fc80007f5e0ff */
[----:B------:R-:W1:Y:S08]  /*0580*/  LDC R14, c[0x0][0x248] ;  /* 0x00009200ff0e7b82 */ /* 0x000e700000000800 */
[----:B------:R-:W1:Y:S01]  /*0590*/  LDC R19, c[0x0][0x248] ;  /* 0x00009200ff137b82 */ /* 0x000e620000000800 */
[----:B0-----:R-:W-:Y:S01]  /*05a0*/  IMAD R11, R25, 0x18d, RZ ;  /* 0x0000018d190b7824 */ /* 0x001fe200078e02ff */
[-C--:B------:R-:W-:Y:S01]  /*05b0*/  LEA.HI.X.SX32 R5, R13, R123.reuse, 0x1, P1 ;  /* 0x0000007b0d057211 */ /* 0x080fe200008f0eff */
[----:B--2---:R-:W-:Y:S01]  /*05c0*/  IMAD R13, R27, 0x18e, RZ ;  /* 0x0000018e1b0d7824 */ /* 0x004fe200078e02ff */
[----:B------:R-:W-:-:S04]  /*05d0*/  LEA.HI.X.SX32 R7, R15, R123, 0x1, P2 ;  /* 0x0000007b0f077211 */ /* 0x000fc800010f0eff */
[----:B------:R-:W0:Y:S01]  /*05e0*/  LDC R21, c[0x0][0x248] ;  /* 0x00009200ff157b82 */ /* 0x000e220000000800 */
[-C--:B------:R-:W-:Y:S01]  /*05f0*/  IADD3 R10, P0, R11, R122.reuse, RZ ;  /* 0x0000007a0b0a7210 */ /* 0x080fe20007f1e0ff */
[----:B------:R2:W3:Y:S01]  /*0600*/  LDG.E.U8 R41, desc[UR8][R6.64] ;  /* 0x0000000806297981 */ /* 0x0004e2000c1e1100 */
[----:B------:R-:W-:Y:S01]  /*0610*/  IMAD R3, R12, 0x110, RZ ;  /* 0x000001100c037824 */ /* 0x000fe200078e02ff */
[----:B------:R-:W-:Y:S02]  /*0620*/  IADD3 R12, P1, R13, R122, RZ ;  /* 0x0000007a0d0c7210 */ /* 0x000fe40007f3e0ff */
[-C--:B------:R-:W-:Y:S01]  /*0630*/  LEA.HI.X.SX32 R11, R11, R123.reuse, 0x1, P0 ;  /* 0x0000007b0b0b7211 */ /* 0x080fe200000f0eff */
[----:B-1----:R-:W-:Y:S01]  /*0640*/  IMAD R15, R29, 0x18f, RZ ;  /* 0x0000018f1d0f7824 */ /* 0x002fe200078e02ff */
[----:B------:R-:W-:Y:S01]  /*0650*/  LEA.HI.X.SX32 R13, R13, R123, 0x1, P1 ;  /* 0x0000007b0d0d7211 */ /* 0x000fe200008f0eff */
[----:B------:R-:W3:Y:S01]  /*0660*/  LDG.E.U8 R26, desc[UR8][R4.64] ;  /* 0x00000008041a7981 */ /* 0x000ee2000c1e1100 */
[----:B------:R-:W1:Y:S01]  /*0670*/  LDC R32, c[0x0][0x248] ;  /* 0x00009200ff207b82 */ /* 0x000e620000000800 */
[----:B--2---:R-:W-:-:S02]  /*0680*/  IMAD R7, R16, 0x112, RZ ;  /* 0x0000011210077824 */ /* 0x004fc400078e02ff */
[----:B------:R2:W3:Y:S04]  /*0690*/  LDG.E.U8 R43, desc[UR8][R10.64] ;  /* 0x000000080a2b7981 */ /* 0x0004e8000c1e1100 */
[----:B------:R2:W3:Y:S01]  /*06a0*/  LDG.E.U8 R28, desc[UR8][R8.64] ;  /* 0x00000008081c7981 */ /* 0x0004e2000c1e1100 */
[----:B------:R-:W1:Y:S03]  /*06b0*/  LDC R16, c[0x0][0x248] ;  /* 0x00009200ff107b82 */ /* 0x000e660000000800 */
[----:B------:R0:W3:Y:S01]  /*06c0*/  LDG.E.U8 R30, desc[UR8][R12.64] ;  /* 0x000000080c1e7981 */ /* 0x0000e2000c1e1100 */
[----:B--2---:R-:W-:-:S04]  /*06d0*/  IMAD R11, R17, 0x113, RZ ;  /* 0x00000113110b7824 */ /* 0x004fc800078e02ff */
[----:B------:R-:W2:Y:S01]  /*06e0*/  LDC R10, c[0x0][0x248] ;  /* 0x00009200ff0a7b82 */ /* 0x000ea20000000800 */
[----:B------:R-:W-:Y:S01]  /*06f0*/  IMAD R5, R14, 0x111, RZ ;  /* 0x000001110e057824 */ /* 0x000fe200078e02ff */
[----:B------:R-:W-:-:S06]  /*0700*/  IADD3 R8, P2, R15, R122, RZ ;  /* 0x0000007a0f087210 */ /* 0x000fcc0007f5e0ff */
[----:B------:R-:W2:Y:S01]  /*0710*/  LDC R17, c[0x0][0x248] ;  /* 0x00009200ff117b82 */ /* 0x000ea20000000800 */
[----:B0-----:R-:W-:Y:S01]  /*0720*/  IMAD R13, R19, 0x114, RZ ;  /* 0x00000114130d7824 */ /* 0x001fe200078e02ff */
[-C--:B------:R-:W-:Y:S01]  /*0730*/  LEA.HI.X.SX32 R9, R15, R123.reuse, 0x1, P2 ;  /* 0x0000007b0f097211 */ /* 0x080fe200010f0eff */
[----:B------:R-:W-:Y:S01]  /*0740*/  IMAD R15, R21, 0x115, RZ ;  /* 0x00000115150f7824 */ /* 0x000fe200078e02ff */
[-C--:B------:R-:W-:Y:S02]  /*0750*/  IADD3 R2, P0, R3, R122.reuse, RZ ;  /* 0x0000007a03027210 */ /* 0x080fe40007f1e0ff */
[----:B------:R-:W-:Y:S01]  /*0760*/  IADD3 R4, P1, R5, R122, RZ ;  /* 0x0000007a05047210 */ /* 0x000fe20007f3e0ff */
[----:B------:R0:W3:Y:S01]  /*0770*/  LDG.E.U8 R45, desc[UR8][R8.64] ;  /* 0x00000008082d7981 */ /* 0x0000e2000c1e1100 */
[----:B------:R-:W2:Y:S01]  /*0780*/  LDC R19, c[0x0][0x248] ;  /* 0x00009200ff137b82 */ /* 0x000ea20000000800 */
[-C--:B------:R-:W-:Y:S02]  /*0790*/  LEA.HI.X.SX32 R3, R3, R123.reuse, 0x1, P0 ;  /* 0x0000007b03037211 */ /* 0x080fe400000f0eff */
[----:B------:R-:W-:-:S05]  /*07a0*/  LEA.HI.X.SX32 R5, R5, R123, 0x1, P1 ;  /* 0x0000007b05057211 */ /* 0x000fca00008f0eff */
[----:B------:R-:W2:Y:S01]  /*07b0*/  LDC R21, c[0x0][0x248] ;  /* 0x00009200ff157b82 */ /* 0x000ea20000000800 */
[-C--:B------:R-:W-:Y:S01]  /*07c0*/  IADD3 R6, P0, R7, R122.reuse, RZ ;  /* 0x0000007a07067210 */ /* 0x080fe20007f1e0ff */
[----:B------:R1:W3:Y:S01]  /*07d0*/  LDG.E.U8 R60, desc[UR8][R2.64] ;  /* 0x00000008023c7981 */ /* 0x0002e2000c1e1100 */
[-C--:B0-----:R-:W-:Y:S02]  /*07e0*/  IADD3 R8, P1, R11, R122.reuse, RZ ;  /* 0x0000007a0b087210 */ /* 0x081fe40007f3e0ff */
[-C--:B------:R-:W-:Y:S01]  /*07f0*/  LEA.HI.X.SX32 R7, R7, R123.reuse, 0x1, P0 ;  /* 0x0000007b07077211 */ /* 0x080fe200000f0eff */
[----:B------:R0:W3:Y:S01]  /*0800*/  LDG.E.U8 R25, desc[UR8][R4.64] ;  /* 0x0000000804197981 */ /* 0x0000e2000c1e1100 */
[----:B------:R-:W-:Y:S01]  /*0810*/  LEA.HI.X.SX32 R9, R11, R123, 0x1, P1 ;  /* 0x0000007b0b097211 */ /* 0x000fe200008f0eff */
[----:B-1----:R-:W-:Y:S01]  /*0820*/  IMAD R11, R16, 0x116, RZ ;  /* 0x00000116100b7824 */ /* 0x002fe200078e02ff */
[----:B------:R-:W1:Y:S01]  /*0830*/  LDC R12, c[0x0][0x248] ;  /* 0x00009200ff0c7b82 */ /* 0x000e620000000800 */
[----:B------:R2:W3:Y:S01]  /*0840*/  LDG.E.U8 R132, desc[UR8][R6.64] ;  /* 0x0000000806847981 */ /* 0x0004e2000c1e1100 */
[----:B------:R-:W-:-:S03]  /*0850*/  IADD3 R2, P0, R13, R122, RZ ;  /* 0x0000007a0d027210 */ /* 0x000fc60007f1e0ff */
[----:B------:R2:W3:Y:S01]  /*0860*/  LDG.E.U8 R27, desc[UR8][R8.64] ;  /* 0x00000008081b7981 */ /* 0x0004e2000c1e1100 */
[-C--:B0-----:R-:W-:Y:S02]  /*0870*/  IADD3 R4, P2, R15, R122.reuse, RZ ;  /* 0x0000007a0f047210 */ /* 0x081fe40007f5e0ff */
[----:B------:R-:W0:Y:S01]  /*0880*/  LDC R34, c[0x0][0x248] ;  /* 0x00009200ff227b82 */ /* 0x000e220000000800 */
[-C--:B------:R-:W-:Y:S01]  /*0890*/  LEA.HI.X.SX32 R3, R13, R123.reuse, 0x1, P0 ;  /* 0x0000007b0d037211 */ /* 0x080fe200000f0eff */
[----:B--2---:R-:W-:Y:S01]  /*08a0*/  IMAD R13, R10, 0x117, RZ ;  /* 0x000001170a0d7824 */ /* 0x004fe200078e02ff */
[-C--:B------:R-:W-:Y:S01]  /*08b0*/  LEA.HI.X.SX32 R5, R15, R123.reuse, 0x1, P2 ;  /* 0x0000007b0f057211 */ /* 0x080fe200010f0eff */
[----:B------:R-:W-:Y:S01]  /*08c0*/  IMAD R15, R17, 0x118, RZ ;  /* 0x00000118110f7824 */ /* 0x000fe200078e02ff */
[-C--:B------:R-:W-:Y:S01]  /*08d0*/  IADD3 R6, P0, R11, R122.reuse, RZ ;  /* 0x0000007a0b067210 */ /* 0x080fe20007f1e0ff */
[----:B------:R2:W3:Y:S01]  /*08e0*/  LDG.E.U8 R61, desc[UR8][R2.64] ;  /* 0x00000008023d7981 */ /* 0x0004e2000c1e1100 */
[-C--:B------:R-:W-:Y:S01]  /*08f0*/  IADD3 R8, P1, R13, R122.reuse, RZ ;  /* 0x0000007a0d087210 */ /* 0x080fe20007f3e0ff */
[----:B------:R-:W0:Y:S01]  /*0900*/  LDC R36, c[0x0][0x248] ;  /* 0x00009200ff247b82 */ /* 0x000e220000000800 */
[-C--:B------:R-:W-:Y:S01]  /*0910*/  LEA.HI.X.SX32 R7, R11, R123.reuse, 0x1, P0 ;  /* 0x0000007b0b077211 */ /* 0x080fe200000f0eff */
[----:B------:R-:W-:Y:S01]  /*0920*/  IMAD R11, R19, 0x11a, RZ ;  /* 0x0000011a130b7824 */ /* 0x000fe200078e02ff */
[----:B------:R-:W-:Y:S01]  /*0930*/  LEA.HI.X.SX32 R9, R13, R123, 0x1, P1 ;  /* 0x0000007b0d097211 */ /* 0x000fe200008f0eff */
[----:B------:R1:W3:Y:S01]  /*0940*/  LDG.E.U8 R14, desc[UR8][R4.64] ;  /* 0x00000008040e7981 */ /* 0x0002e2000c1e1100 */
[----:B--2---:R-:W-:Y:S01]  /*0950*/  IADD3 R2, P0, R15, R122, RZ ;  /* 0x0000007a0f027210 */ /* 0x004fe20007f1e0ff */
[----:B------:R-:W-:-:S02]  /*0960*/  IMAD R13, R21, 0x11b, RZ ;  /* 0x0000011b150d7824 */ /* 0x000fc400078e02ff */
[----:B------:R2:W3:Y:S01]  /*0970*/  LDG.E.U8 R121, desc[UR8][R6.64] ;  /* 0x0000000806797981 */ /* 0x0004e2000c1e1100 */
[----:B------:R-:W0:Y:S01]  /*0980*/  LDC R38, c[0x0][0x248] ;  /* 0x00009200ff267b82 */ /* 0x000e220000000800 */
[-C--:B------:R-:W-:Y:S02]  /*0990*/  LEA.HI.X.SX32 R3, R15, R123.reuse, 0x1, P0 ;  /* 0x0000007b0f037211 */ /* 0x080fe400000f0eff */
[CC--:B------:R-:W-:Y:S01]  /*09a0*/  IADD3 R10, P0, R11.reuse, R122.reuse, RZ ;  /* 0x0000007a0b0a7210 */ /* 0x0c0fe20007f1e0ff */
[----:B-1----:R-:W-:Y:S01]  /*09b0*/  IMAD R5, R12, 0x119, RZ ;  /* 0x000001190c057824 */ /* 0x002fe200078e02ff */
[----:B------:R1:W3:Y:S02]  /*09c0*/  LDG.E.U8 R16, desc[UR8][R8.64] ;  /* 0x0000000808107981 */ /* 0x0002e4000c1e1100 */
[-C--:B------:R-:W-:Y:S01]  /*09d0*/  LEA.HI.X.SX32 R11, R11, R123.reuse, 0x1, P0 ;  /* 0x0000007b0b0b7211 */ /* 0x080fe200000f0eff */
[----:B------:R-:W5:Y:S01]  /*09e0*/  LDC R126, c[0x0][0x248] ;  /* 0x00009200ff7e7b82 */ /* 0x000f620000000800 */
[C---:B--2---:R-:W-:Y:S01]  /*09f0*/  IADD3 R6, P0, R13.reuse, R122, RZ ;  /* 0x0000007a0d067210 */ /* 0x044fe20007f1e0ff */
[----:B------:R-:W-:Y:S01]  /*0a00*/  IMAD R15, R32, 0x11c, RZ ;  /* 0x0000011c200f7824 */ /* 0x000fe200078e02ff */
[----:B------:R2:W3:Y:S02]  /*0a10*/  LDG.E.U8 R120, desc[UR8][R2.64] ;  /* 0x0000000802787981 */ /* 0x0004e4000c1e1100 */
[----:B------:R-:W-:-:S02]  /*0a20*/  LEA.HI.X.SX32 R7, R13, R123, 0x1, P0 ;  /* 0x0000007b0d077211 */ /* 0x000fc400000f0eff */
[----:B------:R-:W3:Y:S01]  /*0a30*/  LDG.E.U8 R10, desc[UR8][R10.64] ;  /* 0x000000080a0a7981 */ /* 0x000ee2000c1e1100 */
[----:B------:R-:W3:Y:S03]  /*0a40*/  LDC R128, c[0x0][0x248] ;  /* 0x00009200ff807b82 */ /* 0x000ee60000000800 */
[----:B------:R-:W3:Y:S01]  /*0a50*/  LDG.E.U8 R7, desc[UR8][R6.64] ;  /* 0x0000000806077981 */ /* 0x000ee2000c1e1100 */
[----:B------:R-:W-:Y:S01]  /*0a60*/  IADD3 R4, P1, R5, R122, RZ ;  /* 0x0000007a05047210 */ /* 0x000fe20007f3e0ff */
[----:B0-----:R-:W-:-:S03]  /*0a70*/  IMAD R17, R34, 0x11d, RZ ;  /* 0x0000011d22117824 */ /* 0x001fc600078e02ff */
[-C--:B------:R-:W-:Y:S01]  /*0a80*/  LEA.HI.X.SX32 R5, R5, R123.reuse, 0x1, P1 ;  /* 0x0000007b05057211 */ /* 0x080fe200008f0eff */
[----:B------:R-:W0:Y:S01]  /*0a90*/  LDC R149, c[0x0][0x248] ;  /* 0x00009200ff957b82 */ /* 0x000e220000000800 */
[-C--:B-1----:R-:W-:Y:S02]  /*0aa0*/  IADD3 R8, P1, R15, R122.reuse, RZ ;  /* 0x0000007a0f087210 */ /* 0x082fe40007f3e0ff */
[-C--:B--2---:R-:W-:Y:S01]  /*0ab0*/  IADD3 R2, P0, R17, R122.reuse, RZ ;  /* 0x0000007a11027210 */ /* 0x084fe20007f1e0ff */
[----:B------:R-:W-:Y:S01]  /*0ac0*/  IMAD R19, R36, 0x11e, RZ ;  /* 0x0000011e24137824 */ /* 0x000fe200078e02ff */
[-C--:B------:R-:W-:Y:S01]  /*0ad0*/  LEA.HI.X.SX32 R9, R15, R123.reuse, 0x1, P1 ;  /* 0x0000007b0f097211 */ /* 0x080fe200008f0eff */
[----:B------:R-:W-:Y:S01]  /*0ae0*/  IMAD R21, R38, 0x11f, RZ ;  /* 0x0000011f26157824 */ /* 0x000fe200078e02ff */
[-C--:B------:R-:W-:Y:S01]  /*0af0*/  LEA.HI.X.SX32 R3, R17, R123.reuse, 0x1, P0 ;  /* 0x0000007b11037211 */ /* 0x080fe200000f0eff */
[----:B------:R1:W2:Y:S01]  /*0b00*/  LDG.E.U8 R29, desc[UR8][R4.64] ;  /* 0x00000008041d7981 */ /* 0x0002a2000c1e1100 */
[-C--:B------:R-:W-:Y:S01]  /*0b10*/  IADD3 R12, P2, R19, R122.reuse, RZ ;  /* 0x0000007a130c7210 */ /* 0x080fe20007f5e0ff */
[----:B------:R-:W0:Y:S02]  /*0b20*/  LDC R146, c[0x0][0x248] ;  /* 0x00009200ff927b82 */ /* 0x000e240000000800 */
[----:B------:R-:W2:Y:S04]  /*0b30*/  LDG.E.U8 R8, desc[UR8][R8.64] ;  /* 0x0000000808087981 */ /* 0x000ea8000c1e1100 */
[----:B------:R5:W2:Y:S01]  /*0b40*/  LDG.E.U8 R63, desc[UR8][R2.64] ;  /* 0x00000008023f7981 */ /* 0x000aa2000c1e1100 */
[----:B-1----:R-:W-:Y:S01]  /*0b50*/  IADD3 R4, P1, R21, R122, RZ ;  /* 0x0000007a15047210 */ /* 0x002fe20007f3e0ff */
[----:B------:R-:W1:Y:S01]  /*0b60*/  LDC R148, c[0x0][0x248] ;  /* 0x00009200ff947b82 */ /* 0x000e620000000800 */
[----:B------:R-:W-:-:S02]  /*0b70*/  LEA.HI.X.SX32 R13, R19, R123, 0x1, P2 ;  /* 0x0000007b130d7211 */ /* 0x000fc400010f0eff */
[----:B------:R-:W-:-:S03]  /*0b80*/  LEA.HI.X.SX32 R5, R21, R123, 0x1, P1 ;  /* 0x0000007b15057211 */ /* 0x000fc600008f0eff */
[----:B------:R-:W2:Y:S02]  /*0b90*/  LDG.E.U8 R12, desc[UR8][R12.64] ;  /* 0x000000080c0c7981 */ /* 0x000ea4000c1e1100 */
[----:B------:R-:W1:Y:S02]  /*0ba0*/  LDC R147, c[0x0][0x248] ;  /* 0x00009200ff937b82 */ /* 0x000e640000000800 */
[----:B------:R5:W2:Y:S02]  /*0bb0*/  LDG.E.U8 R119, desc[UR8][R4.64] ;  /* 0x0000000804777981 */ /* 0x000aa4000c1e1100 */
[----:B-----5:R-:W-:-:S05]  /*0bc0*/  IMAD.SHL.U32 R3, R126, 0x2, RZ ;  /* 0x000000027e037824 */ /* 0x020fca00078e00ff */
[CC--:B------:R-:W-:Y:S01]  /*0bd0*/  IADD3 R94, P0, R3.reuse, R122.reuse, RZ ;  /* 0x0000007a035e7210 */ /* 0x0c0fe20007f1e0ff */
[----:B------:R-:W5:Y:S01]  /*0be0*/  LDC R150, c[0x0][0x248] ;  /* 0x00009200ff967b82 */ /* 0x000f620000000800 */
[C---:B------:R-:W-:Y:S02]  /*0bf0*/  IMAD R5, R126.reuse, 0x3, RZ ;  /* 0x000000037e057824 */ /* 0x040fe400078e02ff */
[-C--:B------:R-:W-:Y:S01]  /*0c00*/  LEA.HI.X.SX32 R95, R3, R123.reuse, 0x1, P0 ;  /* 0x0000007b035f7211 */ /* 0x080fe200000f0eff */
[C---:B------:R-:W-:Y:S02]  /*0c10*/  IMAD R9, R126.reuse, 0x5, RZ ;  /* 0x000000057e097824 */ /* 0x040fe400078e02ff */
[C---:B------:R-:W-:Y:S01]  /*0c20*/  IMAD R11, R126.reuse, 0x6, RZ ;  /* 0x000000067e0b7824 */ /* 0x040fe200078e02ff */
[CC--:B------:R-:W-:Y:S01]  /*0c30*/  IADD3 R2, P1, R5.reuse, R122.reuse, RZ ;  /* 0x0000007a05027210 */ /* 0x0c0fe20007f3e0ff */
[C---:B------:R-:W-:Y:S01]  /*0c40*/  IMAD R13, R126.reuse, 0xa, RZ ;  /* 0x0000000a7e0d7824 */ /* 0x040fe200078e02ff */
[----:B------:R-:W0:Y:S01]  /*0c50*/  S2UR UR4, SR_CgaCtaId ;  /* 0x00000000000479c3 */ /* 0x000e220000008800 */
[C---:B------:R-:W-:Y:S01]  /*0c60*/  IMAD R15, R126.reuse, 0xb, RZ ;  /* 0x0000000b7e0f7824 */ /* 0x040fe200078e02ff */
[-C--:B------:R-:W-:Y:S01]  /*0c70*/  LEA.HI.X.SX32 R3, R5, R123.reuse, 0x1, P1 ;  /* 0x0000007b05037211 */ /* 0x080fe200008f0eff */
[C---:B------:R-:W-:Y:S01]  /*0c80*/  IMAD R17, R126.reuse, 0xc, RZ ;  /* 0x0000000c7e117824 */ /* 0x040fe200078e02ff */
[C---:B------:R-:W-:Y:S01]  /*0c90*/  IADD3 R4, P1, R9.reuse, R122, RZ ;  /* 0x0000007a09047210 */ /* 0x040fe20007f3e0ff */
[C---:B------:R-:W-:Y:S01]  /*0ca0*/  IMAD R19, R126.reuse, 0xd, RZ ;  /* 0x0000000d7e137824 */ /* 0x040fe200078e02ff */
[----:B------:R-:W-:Y:S01]  /*0cb0*/  UMOV UR6, 0x400 ;  /* 0x0000040000067882 */ /* 0x000fe20000000000 */
[----:B------:R1:W5:Y:S01]  /*0cc0*/  LDG.E.U8 R87, desc[UR8][R2.64] ;  /* 0x0000000802577981 */ /* 0x000362000c1e1100 */
[----:B------:R-:W-:Y:S01]  /*0cd0*/  LEA.HI.X.SX32 R5, R9, R123, 0x1, P1 ;  /* 0x0000007b09057211 */ /* 0x000fe200008f0eff */
[----:B------:R-:W-:Y:S01]  /*0ce0*/  IMAD.SHL.U32 R9, R126, 0x8, RZ ;  /* 0x000000087e097824 */ /* 0x000fe200078e00ff */
[----:B------:R-:W5:Y:S08]  /*0cf0*/  LDC R153, c[0x0][0x248] ;  /* 0x00009200ff997b82 */ /* 0x000f700000000800 */
[----:B------:R-:W5:Y:S01]  /*0d00*/  LDC R151, c[0x0][0x248] ;  /* 0x00009200ff977b82 */ /* 0x000f620000000800 */
[----:B------:R1:W5:Y:S07]  /*0d10*/  LDG.E.U8 R93, desc[UR8][R4.64] ;  /* 0x00000008045d7981 */ /* 0x00036e000c1e1100 */
[----:B------:R-:W5:Y:S01]  /*0d20*/  LDC R152, c[0x0][0x248] ;  /* 0x00009200ff987b82 */ /* 0x000f620000000800 */
[----:B0-----:R-:W-:-:S07]  /*0d30*/  ULEA UR6, UR4, UR6, 0x18 ;  /* 0x0000000604067291 */ /* 0x001fce000f8ec03f */
[----:B------:R-:W0:Y:S08]  /*0d40*/  LDC R154, c[0x0][0x248] ;  /* 0x00009200ff9a7b82 */ /* 0x000e300000000800 */
[----:B------:R-:W0:Y:S08]  /*0d50*/  LDC R155, c[0x0][0x248] ;  /* 0x00009200ff9b7b82 */ /* 0x000e300000000800 */
[----:B------:R-:W0:Y:S08]  /*0d60*/  LDC R157, c[0x0][0x248] ;  /* 0x00009200ff9d7b82 */ /* 0x000e300000000800 */
[----:B------:R-:W0:Y:S08]  /*0d70*/  LDC R156, c[0x0][0x248] ;  /* 0x00009200ff9c7b82 */ /* 0x000e300000000800 */
[----:B------:R-:W0:Y:S08]  /*0d80*/  LDC R158, c[0x0][0x248] ;  /* 0x00009200ff9e7b82 */ /* 0x000e300000000800 */
[----:B------:R-:W0:Y:S01]  /*0d90*/  LDC R159, c[0x0][0x248] ;  /* 0x00009200ff9f7b82 */ /* 0x000e220000000800 */
[----:B----4-:R-:W-:-:S02]  /*0da0*/  PRMT R20, R20, 0x3340, R35 ;  /* 0x0000334014147816 */ /* 0x010fc40000000023 */
[----:B------:R-:W-:-:S05]  /*0db0*/  PRMT R31, R0, 0x3340, R31 ;  /* 0x00003340001f7816 */ /* 0x000fca000000001f */
[----:B------:R-:W4:Y:S01]  /*0dc0*/  LDC R162, c[0x0][0x248] ;  /* 0x00009200ffa27b82 */ /* 0x000f220000000800 */
[----:B------:R-:W-:Y:S02]  /*0dd0*/  LOP3.LUT R0, R42, 0x7, RZ, 0xc0, !PT ;  /* 0x000000072a007812 */ /* 0x000fe400078ec0ff */
[----:B------:R-:W-:-:S05]  /*0de0*/  PRMT R18, R18, 0x3340, R33 ;  /* 0x0000334012127816 */ /* 0x000fca0000000021 */
[----:B------:R-:W4:Y:S01]  /*0df0*/  LDC R160, c[0x0][0x248] ;  /* 0x00009200ffa07b82 */ /* 0x000f220000000800 */
[----:B------:R-:W-:Y:S01]  /*0e00*/  IMAD R0, R40, 0x8, R0 ;  /* 0x0000000828007824 */ /* 0x000fe200078e0200 */
[----:B------:R-:W-:-:S06]  /*0e10*/  PRMT R32, R31, 0x5410, R18 ;  /* 0x000054101f207816 */ /* 0x000fcc0000000012 */
[----:B------:R-:W4:Y:S01]  /*0e20*/  LDC R161, c[0x0][0x248] ;  /* 0x00009200ffa17b82 */ /* 0x000f220000000800 */
[----:B---3--:R-:W-:Y:S01]  /*0e30*/  PRMT R33, R22, 0x3340, R37 ;  /* 0x0000334016217816 */ /* 0x008fe20000000025 */
[----:B------:R-:W-:Y:S01]  /*0e40*/  IMAD.SHL.U32 R0, R0, 0x10, RZ ;  /* 0x0000001000007824 */ /* 0x000fe200078e00ff */
[----:B------:R-:W-:-:S05]  /*0e50*/  PRMT R84, R84, 0x3340, R23 ;  /* 0x0000334054547816 */ /* 0x000fca0000000017 */
[----:B------:R-:W3:Y:S01]  /*0e60*/  LDC R163, c[0x0][0x248] ;  /* 0x00009200ffa37b82 */ /* 0x000ee20000000800 */
[----:B------:R-:W-:-:S07]  /*0e70*/  PRMT R33, R20, 0x5410, R33 ;  /* 0x0000541014217816 */ /* 0x000fce0000000021 */
[----:B------:R-:W3:Y:S01]  /*0e80*/  LDC R164, c[0x0][0x248] ;  /* 0x00009200ffa47b82 */ /* 0x000ee20000000800 */
[----:B------:R-:W-:-:S07]  /*0e90*/  PRMT R24, R24, 0x3340, R39 ;  /* 0x0000334018187816 */ /* 0x000fce0000000027 */
[----:B------:R-:W3:Y:S08]  /*0ea0*/  LDC R166, c[0x0][0x248] ;  /* 0x00009200ffa67b82 */ /* 0x000ef00000000800 */
        /* <DEDUP_REMOVED lines=14> */
[----:B------:R-:W3:Y:S01]  /*0f90*/  LDC R179, c[0x0][0x248] ;  /* 0x00009200ffb37b82 */ /* 0x000ee20000000800 */
[----:B------:R-:W-:Y:S01]  /*0fa0*/  PRMT R62, R10, 0x3340, R7 ;  /* 0x000033400a3e7816 */ /* 0x000fe20000000007 */
[----:B------:R-:W-:Y:S01]  /*0fb0*/  IMAD.SHL.U32 R7, R126, 0x4, RZ ;  /* 0x000000047e077824 */ /* 0x000fe200078e00ff */
[----:B------:R-:W-:-:S05]  /*0fc0*/  PRMT R28, R28, 0x3340, R43 ;  /* 0x000033401c1c7816 */ /* 0x000fca000000002b */
[----:B------:R-:W3:Y:S08]  /*0fd0*/  LDC R181, c[0x0][0x248] ;  /* 0x00009200ffb57b82 */ /* 0x000ef00000000800 */
[----:B------:R-:W3:Y:S01]  /*0fe0*/  LDC R182, c[0x0][0x248] ;  /* 0x00009200ffb67b82 */ /* 0x000ee20000000800 */
[----:B------:R-:W-:-:S07]  /*0ff0*/  IADD3 R88, P0, R7, R122, RZ ;  /* 0x0000007a07587210 */ /* 0x000fce0007f1e0ff */
[----:B------:R-:W3:Y:S01]  /*1000*/  LDC R183, c[0x0][0x248] ;  /* 0x00009200ffb77b82 */ /* 0x000ee20000000800 */
[-C--:B------:R-:W-:Y:S01]  /*1010*/  LEA.HI.X.SX32 R89, R7, R123.reuse, 0x1, P0 ;  /* 0x0000007b07597211 */ /* 0x080fe200000f0eff */
[----:B------:R-:W-:Y:S01]  /*1020*/  IMAD R7, R126, 0x7, RZ ;  /* 0x000000077e077824 */ /* 0x000fe200078e02ff */
[CC--:B------:R-:W-:Y:S02]  /*1030*/  IADD3 R102, P0, R11.reuse, R122.reuse, RZ ;  /* 0x0000007a0b667210 */ /* 0x0c0fe40007f1e0ff */
[----:B--2---:R-:W-:Y:S01]  /*1040*/  PRMT R63, R8, 0x3340, R63 ;  /* 0x00003340083f7816 */ /* 0x004fe2000000003f */
[----:B------:R-:W2:Y:S01]  /*1050*/  LDG.E.U8 R88, desc[UR8][R88.64] ;  /* 0x0000000858587981 */ /* 0x000ea2000c1e1100 */
[----:B------:R-:W-:Y:S01]  /*1060*/  LEA.HI.X.SX32 R103, R11, R123, 0x1, P0 ;  /* 0x0000007b0b677211 */ /* 0x000fe200000f0eff */
[----:B------:R-:W-:Y:S01]  /*1070*/  IMAD R11, R126, 0x9, RZ ;  /* 0x000000097e0b7824 */ /* 0x000fe200078e02ff */
[-C--:B------:R-:W-:Y:S01]  /*1080*/  IADD3 R6, P1, R7, R122.reuse, RZ ;  /* 0x0000007a07067210 */ /* 0x080fe20007f3e0ff */
[----:B------:R-:W3:Y:S01]  /*1090*/  LDC R185, c[0x0][0x248] ;  /* 0x00009200ffb97b82 */ /* 0x000ee20000000800 */
[----:B------:R-:W-:-:S02]  /*10a0*/  IADD3 R8, P0, R9, R122, RZ ;  /* 0x0000007a09087210 */ /* 0x000fc40007f1e0ff */
[----:B------:R-:W-:Y:S02]  /*10b0*/  PRMT R41, R26, 0x3340, R41 ;  /* 0x000033401a297816 */ /* 0x000fe40000000029 */
[----:B------:R-:W-:Y:S02]  /*10c0*/  PRMT R120, R120, 0x3340, R29 ;  /* 0x0000334078787816 */ /* 0x000fe4000000001d */
[----:B------:R-:W-:Y:S01]  /*10d0*/  PRMT R61, R61, 0x3340, R14 ;  /* 0x000033403d3d7816 */ /* 0x000fe2000000000e */
[----:B------:R-:W-:Y:S01]  /*10e0*/  IMAD R21, R126, 0x1c, RZ ;  /* 0x0000001c7e157824 */ /* 0x000fe200078e02ff */
[-C--:B------:R-:W-:Y:S01]  /*10f0*/  LEA.HI.X.SX32 R7, R7, R123.reuse, 0x1, P1 ;  /* 0x0000007b07077211 */ /* 0x080fe200008f0eff */
[----:B------:R-:W5:Y:S01]  /*1100*/  LDG.E.U8 R94, desc[UR8][R94.64] ;  /* 0x000000085e5e7981 */ /* 0x000f62000c1e1100 */
[----:B-1----:R-:W-:Y:S01]  /*1110*/  IADD3 R2, P1, R11, R122, RZ ;  /* 0x0000007a0b027210 */ /* 0x002fe20007f3e0ff */
[----:B------:R-:W1:Y:S01]  /*1120*/  LDC R184, c[0x0][0x248] ;  /* 0x00009200ffb87b82 */ /* 0x000e620000000800 */
[-C--:B------:R-:W-:Y:S01]  /*1130*/  LEA.HI.X.SX32 R9, R9, R123.reuse, 0x1, P0 ;  /* 0x0000007b09097211 */ /* 0x080fe200000f0eff */
[----:B------:R0:W4:Y:S01]  /*1140*/  LDG.E.U8 R125, desc[UR8][R6.64] ;  /* 0x00000008067d7981 */ /* 0x000122000c1e1100 */
[----:B------:R-:W-:-:S02]  /*1150*/  LEA.HI.X.SX32 R3, R11, R123, 0x1, P1 ;  /* 0x0000007b0b037211 */ /* 0x000fc400008f0eff */
[-C--:B------:R-:W-:Y:S01]  /*1160*/  IADD3 R10, P0, R13, R122.reuse, RZ ;  /* 0x0000007a0d0a7210 */ /* 0x080fe20007f1e0ff */
[----:B------:R0:W3:Y:S01]  /*1170*/  LDG.E.U8 R92, desc[UR8][R8.64] ;  /* 0x00000008085c7981 */ /* 0x0000e2000c1e1100 */
[-C--:B------:R-:W-:Y:S02]  /*1180*/  IADD3 R4, P1, R15, R122.reuse, RZ ;  /* 0x0000007a0f047210 */ /* 0x080fe40007f3e0ff */
[----:B------:R-:W-:Y:S01]  /*1190*/  PRMT R119, R12, 0x3340, R119 ;  /* 0x000033400c777816 */ /* 0x000fe20000000077 */
[----:B------:R0:W3:Y:S01]  /*11a0*/  LDG.E.U8 R127, desc[UR8][R2.64] ;  /* 0x00000008027f7981 */ /* 0x0000e2000c1e1100 */
[-C--:B------:R-:W-:Y:S02]  /*11b0*/  LEA.HI.X.SX32 R11, R13, R123.reuse, 0x1, P0 ;  /* 0x0000007b0d0b7211 */ /* 0x080fe400000f0eff */
[----:B------:R-:W-:Y:S01]  /*11c0*/  LEA.HI.X.SX32 R5, R15, R123, 0x1, P1 ;  /* 0x0000007b0f057211 */ /* 0x000fe200008f0eff */
[----:B------:R-:W-:Y:S01]  /*11d0*/  IMAD R15, R126, 0xe, RZ ;  /* 0x0000000e7e0f7824 */ /* 0x000fe200078e02ff */
[-C--:B------:R-:W-:Y:S01]  /*11e0*/  IADD3 R12, P0, R17, R122.reuse, RZ ;  /* 0x0000007a110c7210 */ /* 0x080fe20007f1e0ff */
[----:B------:R0:W3:Y:S02]  /*11f0*/  LDG.E.U8 R91, desc[UR8][R10.64] ;  /* 0x000000080a5b7981 */ /* 0x0000e4000c1e1100 */
[----:B0-----:R-:W-:-:S02]  /*1200*/  IADD3 R6, P1, R19, R122, RZ ;  /* 0x0000007a13067210 */ /* 0x001fc40007f3e0ff */
[-C--:B------:R-:W-:Y:S01]  /*1210*/  LEA.HI.X.SX32 R13, R17, R123.reuse, 0x1, P0 ;  /* 0x0000007b110d7211 */ /* 0x080fe200000f0eff */
[C---:B------:R-:W-:Y:S01]  /*1220*/  IMAD R17, R126.reuse, 0xf, RZ ;  /* 0x0000000f7e117824 */ /* 0x040fe200078e02ff */
[-C--:B------:R-:W-:Y:S01]  /*1230*/  IADD3 R8, P0, R15, R122.reuse, RZ ;  /* 0x0000007a0f087210 */ /* 0x080fe20007f1e0ff */
[----:B------:R0:W3:Y:S01]  /*1240*/  LDG.E.U8 R89, desc[UR8][R4.64] ;  /* 0x0000000804597981 */ /* 0x0000e2000c1e1100 */
[-C--:B------:R-:W-:Y:S01]  /*1250*/  LEA.HI.X.SX32 R7, R19, R123.reuse, 0x1, P1 ;  /* 0x0000007b13077211 */ /* 0x080fe200008f0eff */
[C---:B------:R-:W-:Y:S01]  /*1260*/  IMAD.SHL.U32 R19, R126.reuse, 0x80, RZ ;  /* 0x000000807e137824 */ /* 0x040fe200078e00ff */
[----:B------:R-:W-:Y:S01]  /*1270*/  LEA.HI.X.SX32 R9, R15, R123, 0x1, P0 ;  /* 0x0000007b0f097211 */ /* 0x000fe200000f0eff */
[----:B------:R-:W-:Y:S01]  /*1280*/  IMAD R15, R126, 0x81, RZ ;  /* 0x000000817e0f7824 */ /* 0x000fe200078e02ff */
[-C--:B------:R-:W-:Y:S01]  /*1290*/  IADD3 R2, P1, R17, R122.reuse, RZ ;  /* 0x0000007a11027210 */ /* 0x080fe20007f3e0ff */
[----:B------:R0:W3:Y:S01]  /*12a0*/  LDG.E.U8 R124, desc[UR8][R12.64] ;  /* 0x000000080c7c7981 */ /* 0x0000e2000c1e1100 */
[----:B------:R-:W-:-:S02]  /*12b0*/  IADD3 R10, P0, R19, R122, RZ ;  /* 0x0000007a130a7210 */ /* 0x000fc40007f1e0ff */
[-C--:B------:R-:W-:Y:S01]  /*12c0*/  LEA.HI.X.SX32 R3, R17, R123.reuse, 0x1, P1 ;  /* 0x0000007b11037211 */ /* 0x080fe200008f0eff */
[C---:B------:R-:W-:Y:S01]  /*12d0*/  IMAD R17, R126.reuse, 0x82, RZ ;  /* 0x000000827e117824 */ /* 0x040fe200078e02ff */
[-C--:B0-----:R-:W-:Y:S01]  /*12e0*/  IADD3 R4, P1, R15, R122.reuse, RZ ;  /* 0x0000007a0f047210 */ /* 0x081fe20007f3e0ff */
[----:B------:R0:W3:Y:S01]  /*12f0*/  LDG.E.U8 R90, desc[UR8][R6.64] ;  /* 0x00000008065a7981 */ /* 0x0000e2000c1e1100 */
[-C--:B------:R-:W-:Y:S01]  /*1300*/  LEA.HI.X.SX32 R11, R19, R123.reuse, 0x1, P0 ;  /* 0x0000007b130b7211 */ /* 0x080fe200000f0eff */
[C---:B------:R-:W-:Y:S01]  /*1310*/  IMAD R19, R126.reuse, 0x83, RZ ;  /* 0x000000837e137824 */ /* 0x040fe200078e02ff */
[----:B------:R-:W-:Y:S01]  /*1320*/  LEA.HI.X.SX32 R5, R15, R123, 0x1, P1 ;  /* 0x0000007b0f057211 */ /* 0x000fe200008f0eff */
[----:B------:R-:W-:Y:S01]  /*1330*/  IMAD R15, R126, 0x84, RZ ;  /* 0x000000847e0f7824 */ /* 0x000fe200078e02ff */
[-C--:B------:R-:W-:Y:S01]  /*1340*/  IADD3 R12, P0, R17, R122.reuse, RZ ;  /* 0x0000007a110c7210 */ /* 0x080fe20007f1e0ff */
[----:B------:R1:W3:Y:S01]  /*1350*/  LDG.E.U8 R86, desc[UR8][R8.64] ;  /* 0x0000000808567981 */ /* 0x0002e2000c1e1100 */
[----:B0-----:R-:W-:-:S03]  /*1360*/  IADD3 R6, P1, R19, R122, RZ ;  /* 0x0000007a13067210 */ /* 0x001fc60007f3e0ff */
[----:B------:R0:W3:Y:S01]  /*1370*/  LDG.E.U8 R85, desc[UR8][R2.64] ;  /* 0x0000000802557981 */ /* 0x0000e2000c1e1100 */
[-C--:B------:R-:W-:Y:S01]  /*1380*/  LEA.HI.X.SX32 R13, R17, R123.reuse, 0x1, P0 ;  /* 0x0000007b110d7211 */ /* 0x080fe200000f0eff */
[C---:B------:R-:W-:Y:S01]  /*1390*/  IMAD R17, R126.reuse, 0x85, RZ ;  /* 0x000000857e117824 */ /* 0x040fe200078e02ff */
[-C--:B------:R-:W-:Y:S01]  /*13a0*/  LEA.HI.X.SX32 R7, R19, R123.reuse, 0x1, P1 ;  /* 0x0000007b13077211 */ /* 0x080fe200008f0eff */
[C---:B------:R-:W-:Y:S01]  /*13b0*/  IMAD R19, R126.reuse, 0x86, RZ ;  /* 0x000000867e137824 */ /* 0x040fe200078e02ff */
[CC--:B-1----:R-:W-:Y:S01]  /*13c0*/  IADD3 R8, P0, R15.reuse, R122.reuse, RZ ;  /* 0x0000007a0f087210 */ /* 0x0c2fe20007f1e0ff */
[----:B------:R1:W3:Y:S03]  /*13d0*/  LDG.E.U8 R83, desc[UR8][R10.64] ;  /* 0x000000080a537981 */ /* 0x0002e6000c1e1100 */
[----:B------:R-:W-:Y:S01]  /*13e0*/  LEA.HI.X.SX32 R9, R15, R123, 0x1, P0 ;  /* 0x0000007b0f097211 */ /* 0x000fe200000f0eff */
[----:B------:R-:W-:Y:S01]  /*13f0*/  IMAD R15, R126, 0x87, RZ ;  /* 0x000000877e0f7824 */ /* 0x000fe200078e02ff */
[-C--:B0-----:R-:W-:Y:S01]  /*1400*/  IADD3 R2, P1, R17, R122.reuse, RZ ;  /* 0x0000007a11027210 */ /* 0x081fe20007f3e0ff */
[----:B------:R0:W3:Y:S01]  /*1410*/  LDG.E.U8 R82, desc[UR8][R4.64] ;  /* 0x0000000804527981 */ /* 0x0000e2000c1e1100 */
[----:B-1----:R-:W-:-:S03]  /*1420*/  IADD3 R10, P0, R19, R122, RZ ;  /* 0x0000007a130a7210 */ /* 0x002fc60007f1e0ff */
[----:B------:R1:W3:Y:S01]  /*1430*/  LDG.E.U8 R118, desc[UR8][R12.64] ;  /* 0x000000080c767981 */ /* 0x0002e2000c1e1100 */
[-C--:B------:R-:W-:Y:S01]  /*1440*/  LEA.HI.X.SX32 R3, R17, R123.reuse, 0x1, P1 ;  /* 0x0000007b11037211 */ /* 0x080fe200008f0eff */
[C---:B------:R-:W-:Y:S01]  /*1450*/  IMAD R17, R126.reuse, 0x88, RZ ;  /* 0x000000887e117824 */ /* 0x040fe200078e02ff */
[-C--:B------:R-:W-:Y:S01]  /*1460*/  LEA.HI.X.SX32 R11, R19, R123.reuse, 0x1, P0 ;  /* 0x0000007b130b7211 */ /* 0x080fe200000f0eff */
[C---:B------:R-:W-:Y:S01]  /*1470*/  IMAD R19, R126.reuse, 0x89, RZ ;  /* 0x000000897e137824 */ /* 0x040fe200078e02ff */
[CC--:B0-----:R-:W-:Y:S01]  /*1480*/  IADD3 R4, P1, R15.reuse, R122.reuse, RZ ;  /* 0x0000007a0f047210 */ /* 0x0c1fe20007f3e0ff */
[----:B------:R0:W3:Y:S03]  /*1490*/  LDG.E.U8 R81, desc[UR8][R6.64] ;  /* 0x0000000806517981 */ /* 0x0000e6000c1e1100 */
[----:B------:R-:W-:Y:S01]  /*14a0*/  LEA.HI.X.SX32 R5, R15, R123, 0x1, P1 ;  /* 0x0000007b0f057211 */ /* 0x000fe200008f0eff */
[----:B------:R0:W3:Y:S01]  /*14b0*/  LDG.E.U8 R117, desc[UR8][R8.64] ;  /* 0x0000000808757981 */ /* 0x0000e2000c1e1100 */
[-C--:B-1----:R-:W-:Y:S01]  /*14c0*/  IADD3 R12, P0, R17, R122.reuse, RZ ;  /* 0x0000007a110c7210 */ /* 0x082fe20007f1e0ff */
[----:B------:R-:W-:Y:S01]  /*14d0*/  IMAD R15, R126, 0x8a, RZ ;  /* 0x0000008a7e0f7824 */ /* 0x000fe200078e02ff */
[----:B------:R-:W-:Y:S01]  /*14e0*/  PRMT R35, R30, 0x3340, R45 ;  /* 0x000033401e237816 */ /* 0x000fe2000000002d */
[----:B------:R1:W3:Y:S01]  /*14f0*/  LDG.E.U8 R80, desc[UR8][R2.64] ;  /* 0x0000000802507981 */ /* 0x0002e2000c1e1100 */
[----:B0-----:R-:W-:-:S03]  /*1500*/  IADD3 R6, P1, R19, R122, RZ ;  /* 0x0000007a13067210 */ /* 0x001fc60007f3e0ff */
[----:B------:R-:W3:Y:S01]  /*1510*/  LDG.E.U8 R59, desc[UR8][R4.64] ;  /* 0x00000008043b7981 */ /* 0x000ee2000c1e1100 */
[C---:B------:R-:W-:Y:S01]  /*1520*/  IMAD R9, R126.reuse, 0x8b, RZ ;  /* 0x0000008b7e097824 */ /* 0x040fe200078e02ff */
[-C--:B------:R-:W-:Y:S02]  /*1530*/  LEA.HI.X.SX32 R13, R17, R123.reuse, 0x1, P0 ;  /* 0x0000007b110d7211 */ /* 0x080fe400000f0eff */
[----:B------:R0:W3:Y:S01]  /*1540*/  LDG.E.U8 R45, desc[UR8][R10.64] ;  /* 0x000000080a2d7981 */ /* 0x0000e2000c1e1100 */
[-C--:B------:R-:W-:Y:S01]  /*1550*/  IADD3 R66, P0, R15, R122.reuse, RZ ;  /* 0x0000007a0f427210 */ /* 0x080fe20007f1e0ff */
[----:B------:R-:W-:Y:S01]  /*1560*/  IMAD R17, R126, 0x8c, RZ ;  /* 0x0000008c7e117824 */ /* 0x000fe200078e02ff */
[-C--:B------:R-:W-:Y:S01]  /*1570*/  LEA.HI.X.SX32 R7, R19, R123.reuse, 0x1, P1 ;  /* 0x0000007b13077211 */ /* 0x080fe200008f0eff */
[----:B------:R0:W3:Y:S01]  /*1580*/  LDG.E.U8 R44, desc[UR8][R12.64] ;  /* 0x000000080c2c7981 */ /* 0x0000e2000c1e1100 */
[----:B-1----:R-:W-:Y:S02]  /*1590*/  IADD3 R2, P1, R9, R122, RZ ;  /* 0x0000007a09027210 */ /* 0x002fe40007f3e0ff */
[----:B------:R-:W-:-:S02]  /*15a0*/  LEA.HI.X.SX32 R67, R15, R123, 0x1, P0 ;  /* 0x0000007b0f437211 */ /* 0x000fc400000f0eff */
[----:B------:R-:W-:Y:S01]  /*15b0*/  PRMT R121, R121, 0x3340, R16 ;  /* 0x0000334079797816 */ /* 0x000fe20000000010 */
[C---:B0-----:R-:W-:Y:S01]  /*15c0*/  IMAD R11, R126.reuse, 0x8d, RZ ;  /* 0x0000008d7e0b7824 */ /* 0x041fe200078e02ff */
[-C--:B------:R-:W-:Y:S01]  /*15d0*/  IADD3 R8, P0, R17, R122.reuse, RZ ;  /* 0x0000007a11087210 */ /* 0x080fe20007f1e0ff */
[C---:B------:R-:W-:Y:S01]  /*15e0*/  IMAD R15, R126.reuse, 0x8e, RZ ;  /* 0x0000008e7e0f7824 */ /* 0x040fe200078e02ff */
[-C--:B------:R-:W-:Y:S01]  /*15f0*/  LEA.HI.X.SX32 R3, R9, R123.reuse, 0x1, P1 ;  /* 0x0000007b09037211 */ /* 0x080fe200008f0eff */
[C---:B------:R-:W-:Y:S01]  /*1600*/  IMAD R13, R126.reuse, 0x8f, RZ ;  /* 0x0000008f7e0d7824 */ /* 0x040fe200078e02ff */
[-C--:B------:R-:W-:Y:S01]  /*1610*/  IADD3 R4, P1, R11, R122.reuse, RZ ;  /* 0x0000007a0b047210 */ /* 0x080fe20007f3e0ff */
[----:B------:R0:W3:Y:S01]  /*1620*/  LDG.E.U8 R116, desc[UR8][R6.64] ;  /* 0x0000000806747981 */ /* 0x0000e2000c1e1100 */
[-C--:B------:R-:W-:Y:S01]  /*1630*/  LEA.HI.X.SX32 R9, R17, R123.reuse, 0x1, P0 ;  /* 0x0000007b11097211 */ /* 0x080fe200000f0eff */
[----:B------:R-:W-:Y:S01]  /*1640*/  IMAD.SHL.U32 R17, R126, 0x100, RZ ;  /* 0x000001007e117824 */ /* 0x000fe200078e00ff */
[----:B------:R-:W-:Y:S01]  /*1650*/  IADD3 R10, P0, R15, R122, RZ ;  /* 0x0000007a0f0a7210 */ /* 0x000fe20007f1e0ff */
[----:B------:R-:W3:Y:S01]  /*1660*/  LDG.E.U8 R66, desc[UR8][R66.64] ;  /* 0x0000000842427981 */ /* 0x000ee2000c1e1100 */
[----:B------:R-:W-:-:S02]  /*1670*/  LEA.HI.X.SX32 R5, R11, R123, 0x1, P1 ;  /* 0x0000007b0b057211 */ /* 0x000fc400008f0eff */
[-C--:B------:R-:W-:Y:S01]  /*1680*/  LEA.HI.X.SX32 R11, R15, R123.reuse, 0x1, P0 ;  /* 0x0000007b0f0b7211 */ /* 0x080fe200000f0eff */
[----:B------:R1:W3:Y:S01]  /*1690*/  LDG.E.U8 R43, desc[UR8][R2.64] ;  /* 0x00000008022b7981 */ /* 0x0002e2000c1e1100 */
[-C--:B0-----:R-:W-:Y:S01]  /*16a0*/  IADD3 R6, P1, R13, R122.reuse, RZ ;  /* 0x0000007a0d067210 */ /* 0x081fe20007f3e0ff */
[C---:B------:R-:W-:Y:S01]  /*16b0*/  IMAD R15, R126.reuse, 0x101, RZ ;  /* 0x000001017e0f7824 */ /* 0x040fe200078e02ff */
[-C--:B------:R-:W-:Y:S01]  /*16c0*/  IADD3 R68, P0, R17, R122.reuse, RZ ;  /* 0x0000007a11447210 */ /* 0x080fe20007f1e0ff */
[----:B------:R0:W3:Y:S01]  /*16d0*/  LDG.E.U8 R42, desc[UR8][R8.64] ;  /* 0x00000008082a7981 */ /* 0x0000e2000c1e1100 */
[-C--:B------:R-:W-:Y:S01]  /*16e0*/  LEA.HI.X.SX32 R7, R13, R123.reuse, 0x1, P1 ;  /* 0x0000007b0d077211 */ /* 0x080fe200008f0eff */
[C---:B------:R-:W-:Y:S01]  /*16f0*/  IMAD R13, R126.reuse, 0x102, RZ ;  /* 0x000001027e0d7824 */ /* 0x040fe200078e02ff */
[----:B------:R-:W-:Y:S01]  /*1700*/  LEA.HI.X.SX32 R69, R17, R123, 0x1, P0 ;  /* 0x0000007b11457211 */ /* 0x000fe200000f0eff */
[----:B------:R0:W3:Y:S01]  /*1710*/  LDG.E.U8 R67, desc[UR8][R4.64] ;  /* 0x0000000804437981 */ /* 0x0000e2000c1e1100 */
[----:B-1----:R-:W-:Y:S01]  /*1720*/  IADD3 R2, P1, R15, R122, RZ ;  /* 0x0000007a0f027210 */ /* 0x002fe20007f3e0ff */
[----:B------:R-:W-:-:S02]  /*1730*/  IMAD R17, R126, 0x103, RZ ;  /* 0x000001037e117824 */ /* 0x000fc400078e02ff */
[----:B------:R1:W3:Y:S01]  /*1740*/  LDG.E.U8 R115, desc[UR8][R10.64] ;  /* 0x000000080a737981 */ /* 0x0002e2000c1e1100 */
[-C--:B0-----:R-:W-:Y:S02]  /*1750*/  IADD3 R8, P0, R13, R122.reuse, RZ ;  /* 0x0000007a0d087210 */ /* 0x081fe40007f1e0ff */
[----:B------:R-:W-:Y:S01]  /*1760*/  PRMT R34, R24, 0x5410, R41 ;  /* 0x0000541018227816 */ /* 0x000fe20000000029 */
[----:B------:R-:W3:Y:S01]  /*1770*/  LDG.E.U8 R68, desc[UR8][R68.64] ;  /* 0x0000000844447981 */ /* 0x000ee2000c1e1100 */
[C---:B------:R-:W-:Y:S01]  /*1780*/  IMAD R5, R126.reuse, 0x104, RZ ;  /* 0x000001047e057824 */ /* 0x040fe200078e02ff */
[-C--:B------:R-:W-:Y:S02]  /*1790*/  LEA.HI.X.SX32 R3, R15, R123.reuse, 0x1, P1 ;  /* 0x0000007b0f037211 */ /* 0x080fe400008f0eff */
[-C--:B------:R-:W-:Y:S01]  /*17a0*/  IADD3 R36, P1, R17, R122.reuse, RZ ;  /* 0x0000007a11247210 */ /* 0x080fe20007f3e0ff */
[C---:B-1----:R-:W-:Y:S01]  /*17b0*/  IMAD R11, R126.reuse, 0x105, RZ ;  /* 0x000001057e0b7824 */ /* 0x042fe200078e02ff */
[-C--:B------:R-:W-:Y:S01]  /*17c0*/  LEA.HI.X.SX32 R9, R13, R123.reuse, 0x1, P0 ;  /* 0x0000007b0d097211 */ /* 0x080fe200000f0eff */
[C---:B------:R-:W-:Y:S01]  /*17d0*/  IMAD R13, R126.reuse, 0x106, RZ ;  /* 0x000001067e0d7824 */ /* 0x040fe200078e02ff */
[----:B------:R-:W-:Y:S01]  /*17e0*/  IADD3 R4, P0, R5, R122, RZ ;  /* 0x0000007a05047210 */ /* 0x000fe20007f1e0ff */
[----:B------:R0:W3:Y:S01]  /*17f0*/  LDG.E.U8 R41, desc[UR8][R6.64] ;  /* 0x0000000806297981 */ /* 0x0000e2000c1e1100 */
[-C--:B------:R-:W-:Y:S01]  /*1800*/  LEA.HI.X.SX32 R37, R17, R123.reuse, 0x1, P1 ;  /* 0x0000007b11257211 */ /* 0x080fe200008f0eff */
[----:B------:R-:W-:Y:S01]  /*1810*/  IMAD R15, R126, 0x107, RZ ;  /* 0x000001077e0f7824 */ /* 0x000fe200078e02ff */
[----:B------:R-:W-:Y:S01]  /*1820*/  PRMT R35, R28, 0x5410, R35 ;  /* 0x000054101c237816 */ /* 0x000fe20000000023 */
[----:B------:R1:W3:Y:S01]  /*1830*/  LDG.E.U8 R40, desc[UR8][R2.64] ;  /* 0x0000000802287981 */ /* 0x0002e2000c1e1100 */
[----:B------:R-:W-:-:S02]  /*1840*/  LEA.HI.X.SX32 R5, R5, R123, 0x1, P0 ;  /* 0x0000007b05057211 */ /* 0x000fc400000f0eff */
[-C--:B------:R-:W-:Y:S01]  /*1850*/  IADD3 R10, P0, R13, R122.reuse, RZ ;  /* 0x0000007a0d0a7210 */ /* 0x080fe20007f1e0ff */
[----:B------:R1:W3:Y:S01]  /*1860*/  LDG.E.U8 R114, desc[UR8][R8.64] ;  /* 0x0000000808727981 */ /* 0x0002e2000c1e1100 */
[CC--:B0-----:R-:W-:Y:S01]  /*1870*/  IADD3 R6, P1, R11.reuse, R122.reuse, RZ ;  /* 0x0000007a0b067210 */ /* 0x0c1fe20007f3e0ff */
[----:B------:R-:W-:Y:S01]  /*1880*/  IMAD R17, R126, 0x10d, RZ ;  /* 0x0000010d7e117824 */ /* 0x000fe200078e02ff */
[----:B------:R-:W-:Y:S01]  /*1890*/  PRMT R60, R60, 0x3340, R25 ;  /* 0x000033403c3c7816 */ /* 0x000fe20000000019 */
[----:B------:R-:W-:Y:S01]  /*18a0*/  IMAD R19, R126, 0x18, RZ ;  /* 0x000000187e137824 */ /* 0x000fe200078e02ff */
[----:B------:R-:W-:Y:S01]  /*18b0*/  PRMT R132, R132, 0x3340, R27 ;  /* 0x0000334084847816 */ /* 0x000fe2000000001b */
[C---:B-1----:R-:W-:Y:S01]  /*18c0*/  IMAD R3, R126.reuse, 0x108, RZ ;  /* 0x000001087e037824 */ /* 0x042fe200078e02ff */
[-C--:B------:R-:W-:Y:S01]  /*18d0*/  LEA.HI.X.SX32 R7, R11, R123.reuse, 0x1, P1 ;  /* 0x0000007b0b077211 */ /* 0x080fe200008f0eff */
[----:B------:R0:W-:Y:S01]  /*18e0*/  STS.128 [R0+UR6+0x18000], R32 ;  /* 0x0180002000007988 */ /* 0x0001e20008000c06 */
[-C--:B------:R-:W-:Y:S01]  /*18f0*/  LEA.HI.X.SX32 R11, R13, R123.reuse, 0x1, P0 ;  /* 0x0000007b0d0b7211 */ /* 0x080fe200000f0eff */
[C---:B------:R-:W-:Y:S01]  /*1900*/  IMAD R9, R126.reuse, 0x109, RZ ;  /* 0x000001097e097824 */ /* 0x040fe200078e02ff */
[C---:B------:R-:W-:Y:S01]  /*1910*/  IADD3 R2, P0, R3.reuse, R122, RZ ;  /* 0x0000007a03027210 */ /* 0x040fe20007f1e0ff */
[----:B------:R-:W-:Y:S01]  /*1920*/  IMAD R13, R126, 0x10a, RZ ;  /* 0x0000010a7e0d7824 */ /* 0x000fe200078e02ff */
[----:B------:R-:W3:Y:S02]  /*1930*/  LDG.E.U8 R113, desc[UR8][R6.64] ;  /* 0x0000000806717981 */ /* 0x000ee4000c1e1100 */
[----:B------:R-:W-:-:S02]  /*1940*/  LEA.HI.X.SX32 R3, R3, R123, 0x1, P0 ;  /* 0x0000007b03037211 */ /* 0x000fc400000f0eff */
[----:B------:R1:W3:Y:S04]  /*1950*/  LDG.E.U8 R69, desc[UR8][R10.64] ;  /* 0x000000080a457981 */ /* 0x0002e8000c1e1100 */
[----:B------:R-:W3:Y:S01]  /*1960*/  LDG.E.U8 R31, desc[UR8][R2.64] ;  /* 0x00000008021f7981 */ /* 0x000ee2000c1e1100 */
[----:B0-----:R-:W-:-:S03]  /*1970*/  IADD3 R32, P1, R15, R122, RZ ;  /* 0x0000007a0f207210 */ /* 0x001fc60007f3e0ff */
[----:B------:R0:W3:Y:S01]  /*1980*/  LDG.E.U8 R35, desc[UR8][R4.64] ;  /* 0x0000000804237981 */ /* 0x0000e2000c1e1100 */
[-C--:B------:R-:W-:Y:S01]  /*1990*/  LEA.HI.X.SX32 R33, R15, R123.reuse, 0x1, P1 ;  /* 0x0000007b0f217211 */ /* 0x080fe200008f0eff */
[C---:B------:R-:W-:Y:S01]  /*19a0*/  IMAD R15, R126.reuse, 0x10b, RZ ;  /* 0x0000010b7e0f7824 */ /* 0x040fe200078e02ff */
[-C--:B------:R-:W-:Y:S01]  /*19b0*/  IADD3 R70, P1, R9, R122.reuse, RZ ;  /* 0x0000007a09467210 */ /* 0x080fe20007f3e0ff */
[C---:B-1----:R-:W-:Y:S01]  /*19c0*/  IMAD.SHL.U32 R11, R126.reuse, 0x10, RZ ;  /* 0x000000107e0b7824 */ /* 0x042fe200078e00ff */
[----:B------:R-:W4:Y:S01]  /*19d0*/  LDG.E.U8 R102, desc[UR8][R102.64] ;  /* 0x0000000866667981 */ /* 0x000f22000c1e1100 */
[-C--:B0-----:R-:W-:Y:S01]  /*19e0*/  IADD3 R4, P0, R13, R122.reuse, RZ ;  /* 0x0000007a0d047210 */ /* 0x081fe20007f1e0ff */
[C---:B------:R-:W-:Y:S01]  /*19f0*/  IMAD R23, R126.reuse, 0x1e, RZ ;  /* 0x0000001e7e177824 */ /* 0x040fe200078e02ff */
[-C--:B------:R-:W-:Y:S01]  /*1a00*/  LEA.HI.X.SX32 R71, R9, R123.reuse, 0x1, P1 ;  /* 0x0000007b09477211 */ /* 0x080fe200008f0eff */
[C---:B------:R-:W-:Y:S01]  /*1a10*/  IMAD R9, R126.reuse, 0x10c, RZ ;  /* 0x0000010c7e097824 */ /* 0x040fe200078e02ff */
[-C--:B------:R-:W-:Y:S01]  /*1a20*/  LEA.HI.X.SX32 R5, R13, R123.reuse, 0x1, P0 ;  /* 0x0000007b0d057211 */ /* 0x080fe200000f0eff */
[C---:B------:R-:W-:Y:S01]  /*1a30*/  IMAD R25, R126.reuse, 0x1f, RZ ;  /* 0x0000001f7e197824 */ /* 0x040fe200078e02ff */
[-C--:B------:R-:W-:Y:S01]  /*1a40*/  IADD3 R6, P1, R15, R122.reuse, RZ ;  /* 0x0000007a0f067210 */ /* 0x080fe20007f3e0ff */
[----:B------:R-:W3:Y:S01]  /*1a50*/  LDG.E.U8 R70, desc[UR8][R70.64] ;  /* 0x0000000846467981 */ /* 0x000ee2000c1e1100 */
[----:B------:R-:W-:Y:S01]  /*1a60*/  IADD3 R28, P0, R17, R122, RZ ;  /* 0x0000007a111c7210 */ /* 0x000fe20007f1e0ff */
[----:B------:R-:W-:Y:S01]  /*1a70*/  IMAD R13, R126, 0x11, RZ ;  /* 0x000000117e0d7824 */ /* 0x000fe200078e02ff */
[-C--:B------:R-:W-:Y:S01]  /*1a80*/  LEA.HI.X.SX32 R7, R15, R123.reuse, 0x1, P1 ;  /* 0x0000007b0f077211 */ /* 0x080fe200008f0eff */
[----:B------:R0:W3:Y:S01]  /*1a90*/  LDG.E.U8 R30, desc[UR8][R4.64] ;  /* 0x00000008041e7981 */ /* 0x0000e2000c1e1100 */
[----:B------:R-:W-:-:S02]  /*1aa0*/  LEA.HI.X.SX32 R29, R17, R123, 0x1, P0 ;  /* 0x0000007b111d7211 */ /* 0x000fc400000f0eff */
[-C--:B------:R-:W-:Y:S01]  /*1ab0*/  IADD3 R8, P1, R9, R122.reuse, RZ ;  /* 0x0000007a09087210 */ /* 0x080fe20007f3e0ff */
[C---:B------:R-:W-:Y:S01]  /*1ac0*/  IMAD R15, R126.reuse, 0x12, RZ ;  /* 0x000000127e0f7824 */ /* 0x040fe200078e02ff */
[-C--:B------:R-:W-:Y:S01]  /*1ad0*/  IADD3 R2, P0, R11, R122.reuse, RZ ;  /* 0x0000007a0b027210 */ /* 0x080fe20007f1e0ff */
[----:B------:R1:W3:Y:S01]  /*1ae0*/  LDG.E.U8 R112, desc[UR8][R6.64] ;  /* 0x0000000806707981 */ /* 0x0002e2000c1e1100 */
[-C--:B------:R-:W-:Y:S02]  /*1af0*/  LEA.HI.X.SX32 R9, R9, R123.reuse, 0x1, P1 ;  /* 0x0000007b09097211 */ /* 0x080fe400008f0eff */
[----:B------:R-:W-:Y:S01]  /*1b00*/  LEA.HI.X.SX32 R3, R11, R123, 0x1, P0 ;  /* 0x0000007b0b037211 */ /* 0x000fe200000f0eff */
[----:B------:R-:W-:Y:S01]  /*1b10*/  IMAD R11, R126, 0x13, RZ ;  /* 0x000000137e0b7824 */ /* 0x000fe200078e02ff */
[-C--:B------:R-:W-:Y:S01]  /*1b20*/  IADD3 R76, P1, R13, R122.reuse, RZ ;  /* 0x0000007a0d4c7210 */ /* 0x080fe20007f3e0ff */
[----:B------:R1:W3:Y:S01]  /*1b30*/  LDG.E.U8 R71, desc[UR8][R8.64] ;  /* 0x0000000808477981 */ /* 0x0002e2000c1e1100 */
[----:B0-----:R-:W-:-:S02]  /*1b40*/  IADD3 R4, P0, R15, R122, RZ ;  /* 0x0000007a0f047210 */ /* 0x001fc40007f1e0ff */
[-C--:B------:R-:W-:Y:S01]  /*1b50*/  LEA.HI.X.SX32 R77, R13, R123.reuse, 0x1, P1 ;  /* 0x0000007b0d4d7211 */ /* 0x080fe200008f0eff */
[C---:B-1----:R-:W-:Y:S01]  /*1b60*/  IMAD R7, R126.reuse, 0x14, RZ ;  /* 0x000000147e077824 */ /* 0x042fe200078e02ff */
[-C--:B------:R-:W-:Y:S01]  /*1b70*/  IADD3 R106, P1, R11, R122.reuse, RZ ;  /* 0x0000007a0b6a7210 */ /* 0x080fe20007f3e0ff */
[----:B------:R0:W3:Y:S01]  /*1b80*/  LDG.E.U8 R13, desc[UR8][R2.64] ;  /* 0x00000008020d7981 */ /* 0x0000e2000c1e1100 */
[-C--:B------:R-:W-:Y:S01]  /*1b90*/  LEA.HI.X.SX32 R5, R15, R123.reuse, 0x1, P0 ;  /* 0x0000007b0f057211 */ /* 0x080fe200000f0eff */
[C---:B------:R-:W-:Y:S01]  /*1ba0*/  IMAD R15, R126.reuse, 0x15, RZ ;  /* 0x000000157e0f7824 */ /* 0x040fe200078e02ff */
[-C--:B------:R-:W-:Y:S01]  /*1bb0*/  LEA.HI.X.SX32 R107, R11, R123.reuse, 0x1, P1 ;  /* 0x0000007b0b6b7211 */ /* 0x080fe200008f0eff */
[C---:B------:R-:W-:Y:S01]  /*1bc0*/  IMAD R11, R126.reuse, 0x16, RZ ;  /* 0x000000167e0b7824 */ /* 0x040fe200078e02ff */
[-C--:B------:R-:W-:Y:S01]  /*1bd0*/  IADD3 R6, P0, R7, R122.reuse, RZ ;  /* 0x0000007a07067210 */ /* 0x080fe20007f1e0ff */
[----:B------:R-:W-:Y:S01]  /*1be0*/  IMAD R17, R126, 0x17, RZ ;  /* 0x000000177e117824 */ /* 0x000fe200078e02ff */
[----:B------:R-:W-:Y:S01]  /*1bf0*/  IADD3 R8, P1, R15, R122, RZ ;  /* 0x0000007a0f087210 */ /* 0x000fe20007f3e0ff */
[----:B------:R1:W3:Y:S01]  /*1c00*/  LDG.E.U8 R12, desc[UR8][R4.64] ;  /* 0x00000008040c7981 */ /* 0x0002e2000c1e1100 */
[----:B------:R-:W-:-:S02]  /*1c10*/  LEA.HI.X.SX32 R7, R7, R123, 0x1, P0 ;  /* 0x0000007b07077211 */ /* 0x000fc400000f0eff */
[-C--:B0-----:R-:W-:Y:S01]  /*1c20*/  IADD3 R2, P0, R11, R122.reuse, RZ ;  /* 0x0000007a0b027210 */ /* 0x081fe20007f1e0ff */
[----:B------:R-:W3:Y:S01]  /*1c30*/  LDG.E.U8 R76, desc[UR8][R76.64] ;  /* 0x000000084c4c7981 */ /* 0x000ee2000c1e1100 */
[-C--:B------:R-:W-:Y:S02]  /*1c40*/  LEA.HI.X.SX32 R9, R15, R123.reuse, 0x1, P1 ;  /* 0x0000007b0f097211 */ /* 0x080fe400008f0eff */
[-C--:B------:R-:W-:Y:S01]  /*1c50*/  IADD3 R14, P1, R17, R122.reuse, RZ ;  /* 0x0000007a110e7210 */ /* 0x080fe20007f3e0ff */
[C---:B------:R-:W-:Y:S01]  /*1c60*/  IMAD R27, R126.reuse, 0x90, RZ ;  /* 0x000000907e1b7824 */ /* 0x040fe200078e02ff */
[-C--:B------:R-:W-:Y:S01]  /*1c70*/  LEA.HI.X.SX32 R3, R11, R123.reuse, 0x1, P0 ;  /* 0x0000007b0b037211 */ /* 0x080fe200000f0eff */
[C---:B-1----:R-:W-:Y:S01]  /*1c80*/  IMAD R5, R126.reuse, 0x19, RZ ;  /* 0x000000197e057824 */ /* 0x042fe200078e02ff */
[-C--:B------:R-:W-:Y:S01]  /*1c90*/  IADD3 R78, P0, R19, R122.reuse, RZ ;  /* 0x0000007a134e7210 */ /* 0x080fe20007f1e0ff */
[----:B------:R-:W3:Y:S01]  /*1ca0*/  LDG.E.U8 R11, desc[UR8][R8.64] ;  /* 0x00000008080b7981 */ /* 0x000ee2000c1e1100 */
[-C--:B------:R-:W-:Y:S01]  /*1cb0*/  LEA.HI.X.SX32 R15, R17, R123.reuse, 0x1, P1 ;  /* 0x0000007b110f7211 */ /* 0x080fe200008f0eff */
[C---:B------:R-:W-:Y:S01]  /*1cc0*/  IMAD R17, R126.reuse, 0x1a, RZ ;  /* 0x0000001a7e117824 */ /* 0x040fe200078e02ff */
[-C--:B------:R-:W-:Y:S01]  /*1cd0*/  LEA.HI.X.SX32 R79, R19, R123.reuse, 0x1, P0 ;  /* 0x0000007b134f7211 */ /* 0x080fe200000f0eff */
[----:B------:R-:W-:Y:S01]  /*1ce0*/  IMAD R19, R126, 0x1b, RZ ;  /* 0x0000001b7e137824 */ /* 0x000fe200078e02ff */
[CC--:B------:R-:W-:Y:S01]  /*1cf0*/  IADD3 R4, P1, R5.reuse, R122.reuse, RZ ;  /* 0x0000007a05047210 */ /* 0x0c0fe20007f3e0ff */
[----:B------:R0:W3:Y:S03]  /*1d00*/  LDG.E.U8 R77, desc[UR8][R6.64] ;  /* 0x00000008064d7981 */ /* 0x0000e6000c1e1100 */
[----:B------:R-:W-:Y:S01]  /*1d10*/  LEA.HI.X.SX32 R5, R5, R123, 0x1, P1 ;  /* 0x0000007b05057211 */ /* 0x000fe200008f0eff */
[----:B------:R1:W3:Y:S01]  /*1d20*/  LDG.E.U8 R10, desc[UR8][R2.64] ;  /* 0x00000008020a7981 */ /* 0x0002e2000c1e1100 */
[----:B------:R-:W-:-:S03]  /*1d30*/  IADD3 R16, P1, R19, R122, RZ ;  /* 0x0000007a13107210 */ /* 0x000fc60007f3e0ff */
[----:B------:R1:W3:Y:S01]  /*1d40*/  LDG.E.U8 R105, desc[UR8][R14.64] ;  /* 0x000000080e697981 */ /* 0x0002e2000c1e1100 */
[----:B0-----:R-:W-:-:S03]  /*1d50*/  IADD3 R6, P0, R17, R122, RZ ;  /* 0x0000007a11067210 */ /* 0x001fc60007f1e0ff */
[----:B------:R0:W3:Y:S01]  /*1d60*/  LDG.E.U8 R9, desc[UR8][R4.64] ;  /* 0x0000000804097981 */ /* 0x0000e2000c1e1100 */
[----:B-1----:R-:W-:Y:S01]  /*1d70*/  IMAD R3, R126, 0x1d, RZ ;  /* 0x0000001d7e037824 */ /* 0x002fe200078e02ff */
[-C--:B------:R-:W-:Y:S02]  /*1d80*/  LEA.HI.X.SX32 R7, R17, R123.reuse, 0x1, P0 ;  /* 0x0000007b11077211 */ /* 0x080fe400000f0eff */
[----:B------:R-:W3:Y:S01]  /*1d90*/  LDG.E.U8 R78, desc[UR8][R78.64] ;  /* 0x000000084e4e7981 */ /* 0x000ee2000c1e1100 */
[-C--:B------:R-:W-:Y:S02]  /*1da0*/  LEA.HI.X.SX32 R17, R19, R123.reuse, 0x1, P1 ;  /* 0x0000007b13117211 */ /* 0x080fe400008f0eff */
[-C--:B------:R-:W-:Y:S01]  /*1db0*/  IADD3 R18, P0, R21, R122.reuse, RZ ;  /* 0x0000007a15127210 */ /* 0x080fe20007f1e0ff */
[----:B------:R1:W3:Y:S01]  /*1dc0*/  LDG.E.U8 R8, desc[UR8][R6.64] ;  /* 0x0000000806087981 */ /* 0x0002e2000c1e1100 */
[----:B------:R-:W-:Y:S02]  /*1dd0*/  IADD3 R14, P1, R3, R122, RZ ;  /* 0x0000007a030e7210 */ /* 0x000fe40007f3e0ff */
[-C--:B------:R-:W-:Y:S01]  /*1de0*/  LEA.HI.X.SX32 R19, R21, R123.reuse, 0x1, P0 ;  /* 0x0000007b15137211 */ /* 0x080fe200000f0eff */
[----:B------:R1:W3:Y:S01]  /*1df0*/  LDG.E.U8 R104, desc[UR8][R16.64] ;  /* 0x0000000810687981 */ /* 0x0002e2000c1e1100 */
[----:B------:R-:W-:-:S02]  /*1e00*/  LEA.HI.X.SX32 R15, R3, R123, 0x1, P1 ;  /* 0x0000007b030f7211 */ /* 0x000fc400008f0eff */
[-C--:B------:R-:W-:Y:S01]  /*1e10*/  IADD3 R20, P0, R23, R122.reuse, RZ ;  /* 0x0000007a17147210 */ /* 0x080fe20007f1e0ff */
[----:B------:R2:W3:Y:S01]  /*1e20*/  LDG.E.U8 R3, desc[UR8][R18.64] ;  /* 0x0000000812037981 */ /* 0x0004e2000c1e1100 */
[-C--:B0-----:R-:W-:Y:S02]  /*1e30*/  IADD3 R4, P1, R25, R122.reuse, RZ ;  /* 0x0000007a19047210 */ /* 0x081fe40007f3e0ff */
[-C--:B------:R-:W-:Y:S01]  /*1e40*/  LEA.HI.X.SX32 R21, R23, R123.reuse, 0x1, P0 ;  /* 0x0000007b17157211 */ /* 0x080fe200000f0eff */
[C---:B------:R-:W-:Y:S01]  /*1e50*/  IMAD R23, R126.reuse, 0x91, RZ ;  /* 0x000000917e177824 */ /* 0x040fe200078e02ff */
[----:B------:R-:W-:Y:S01]  /*1e60*/  LEA.HI.X.SX32 R5, R25, R123, 0x1, P1 ;  /* 0x0000007b19057211 */ /* 0x000fe200008f0eff */
[----:B------:R-:W-:Y:S01]  /*1e70*/  IMAD R25, R126, 0x92, RZ ;  /* 0x000000927e197824 */ /* 0x000fe200078e02ff */
[-C--:B-1----:R-:W-:Y:S01]  /*1e80*/  IADD3 R6, P0, R27, R122.reuse, RZ ;  /* 0x0000007a1b067210 */ /* 0x082fe20007f1e0ff */
[----:B------:R0:W3:Y:S01]  /*1e90*/  LDG.E.U8 R79, desc[UR8][R14.64] ;  /* 0x000000080e4f7981 */ /* 0x0000e2000c1e1100 */
[----:B------:R-:W-:-:S02]  /*1ea0*/  IADD3 R16, P1, R23, R122, RZ ;  /* 0x0000007a17107210 */ /* 0x000fc40007f3e0ff */
[-C--:B------:R-:W-:Y:S01]  /*1eb0*/  LEA.HI.X.SX32 R7, R27, R123.reuse, 0x1, P0 ;  /* 0x0000007b1b077211 */ /* 0x080fe200000f0eff */
[C---:B------:R-:W-:Y:S01]  /*1ec0*/  IMAD R27, R126.reuse, 0x93, RZ ;  /* 0x000000937e1b7824 */ /* 0x040fe200078e02ff */
[-C--:B--2---:R-:W-:Y:S01]  /*1ed0*/  IADD3 R18, P0, R25, R122.reuse, RZ ;  /* 0x0000007a19127210 */ /* 0x084fe20007f1e0ff */
[----:B------:R1:W2:Y:S01]  /*1ee0*/  LDG.E.U8 R2, desc[UR8][R20.64] ;  /* 0x0000000814027981 */ /* 0x0002a2000c1e1100 */
[-C--:B------:R-:W-:Y:S01]  /*1ef0*/  LEA.HI.X.SX32 R17, R23, R123.reuse, 0x1, P1 ;  /* 0x0000007b17117211 */ /* 0x080fe200008f0eff */
[C---:B------:R-:W-:Y:S01]  /*1f00*/  IMAD R23, R126.reuse, 0x94, RZ ;  /* 0x000000947e177824 */ /* 0x040fe200078e02ff */
[-C--:B------:R-:W-:Y:S01]  /*1f10*/  LEA.HI.X.SX32 R19, R25, R123.reuse, 0x1, P0 ;  /* 0x0000007b19137211 */ /* 0x080fe200000f0eff */
[C---:B------:R-:W-:Y:S01]  /*1f20*/  IMAD R25, R126.reuse, 0x95, RZ ;  /* 0x000000957e197824 */ /* 0x040fe200078e02ff */
[CC--:B0-----:R-:W-:Y:S01]  /*1f30*/  IADD3 R14, P1, R27.reuse, R122.reuse, RZ ;  /* 0x0000007a1b0e7210 */ /* 0x0c1fe20007f3e0ff */
[----:B------:R0:W2:Y:S03]  /*1f40*/  LDG.E.U8 R103, desc[UR8][R4.64] ;  /* 0x0000000804677981 */ /* 0x0000a6000c1e1100 */
[----:B------:R-:W-:Y:S01]  /*1f50*/  LEA.HI.X.SX32 R15, R27, R123, 0x1, P1 ;  /* 0x0000007b1b0f7211 */ /* 0x000fe200008f0eff */
[----:B------:R5:W2:Y:S01]  /*1f60*/  LDG.E.U8 R28, desc[UR8][R28.64] ;  /* 0x000000081c1c7981 */ /* 0x000aa2000c1e1100 */
[----:B-1----:R-:W-:Y:S01]  /*1f70*/  IADD3 R20, P0, R23, R122, RZ ;  /* 0x0000007a17147210 */ /* 0x002fe20007f1e0ff */
[----:B------:R-:W-:-:S02]  /*1f80*/  IMAD R27, R126, 0x96, RZ ;  /* 0x000000967e1b7824 */ /* 0x000fc400078e02ff */
[----:B------:R1:W2:Y:S01]  /*1f90*/  LDG.E.U8 R135, desc[UR8][R6.64] ;  /* 0x0000000806877981 */ /* 0x0002a2000c1e1100 */
[----:B0-----:R-:W-:-:S03]  /*1fa0*/  IADD3 R4, P1, R25, R122, RZ ;  /* 0x0000007a19047210 */ /* 0x001fc60007f3e0ff */
[----:B------:R0:W2:Y:S01]  /*1fb0*/  LDG.E.U8 R133, desc[UR8][R16.64] ;  /* 0x0000000810857981 */ /* 0x0000a2000c1e1100 */
[C---:B-----5:R-:W-:Y:S01]  /*1fc0*/  IMAD R29, R126.reuse, 0x97, RZ ;  /* 0x000000977e1d7824 */ /* 0x060fe200078e02ff */
[-C--:B------:R-:W-:Y:S02]  /*1fd0*/  LEA.HI.X.SX32 R21, R23, R123.reuse, 0x1, P0 ;  /* 0x0000007b17157211 */ /* 0x080fe400000f0eff */
[----:B------:R5:W2:Y:S01]  /*1fe0*/  LDG.E.U8 R101, desc[UR8][R18.64] ;  /* 0x0000000812657981 */ /* 0x000aa2000c1e1100 */
[-C--:B------:R-:W-:Y:S01]  /*1ff0*/  LEA.HI.X.SX32 R5, R25, R123.reuse, 0x1, P1 ;  /* 0x0000007b19057211 */ /* 0x080fe200008f0eff */
[C---:B------:R-:W-:Y:S01]  /*2000*/  IMAD R25, R126.reuse, 0x98, RZ ;  /* 0x000000987e197824 */ /* 0x040fe200078e02ff */
[-C--:B-1----:R-:W-:Y:S01]  /*2010*/  IADD3 R6, P0, R27, R122.reuse, RZ ;  /* 0x0000007a1b067210 */ /* 0x082fe20007f1e0ff */
[----:B------:R1:W2:Y:S01]  /*2020*/  LDG.E.U8 R51, desc[UR8][R14.64] ;  /* 0x000000080e337981 */ /* 0x0002a2000c1e1100 */
[-C--:B0-----:R-:W-:Y:S02]  /*2030*/  IADD3 R16, P1, R29, R122.reuse, RZ ;  /* 0x0000007a1d107210 */ /* 0x081fe40007f3e0ff */
[-C--:B------:R-:W-:Y:S01]  /*2040*/  LEA.HI.X.SX32 R7, R27, R123.reuse, 0x1, P0 ;  /* 0x0000007b1b077211 */ /* 0x080fe200000f0eff */
[C---:B------:R-:W-:Y:S01]  /*2050*/  IMAD R27, R126.reuse, 0x99, RZ ;  /* 0x000000997e1b7824 */ /* 0x040fe200078e02ff */
[-C--:B-----5:R-:W-:Y:S01]  /*2060*/  IADD3 R18, P0, R25, R122.reuse, RZ ;  /* 0x0000007a19127210 */ /* 0x0a0fe20007f1e0ff */
[----:B------:R0:W5:Y:S01]  /*2070*/  LDG.E.U8 R100, desc[UR8][R20.64] ;  /* 0x0000000814647981 */ /* 0x000162000c1e1100 */
[-C--:B------:R-:W-:Y:S01]  /*2080*/  LEA.HI.X.SX32 R17, R29, R123.reuse, 0x1, P1 ;  /* 0x0000007b1d117211 */ /* 0x080fe200008f0eff */
[C---:B------:R-:W-:Y:S01]  /*2090*/  IMAD R29, R126.reuse, 0x9a, RZ ;  /* 0x0000009a7e1d7824 */ /* 0x040fe200078e02ff */
[----:B------:R-:W-:Y:S01]  /*20a0*/  LEA.HI.X.SX32 R19, R25, R123, 0x1, P0 ;  /* 0x0000007b19137211 */ /* 0x000fe200000f0eff */
[----:B------:R0:W5:Y:S01]  /*20b0*/  LDG.E.U8 R23, desc[UR8][R4.64] ;  /* 0x0000000804177981 */ /* 0x000162000c1e1100 */
[----:B-1----:R-:W-:Y:S01]  /*20c0*/  IADD3 R14, P1, R27, R122, RZ ;  /* 0x0000007a1b0e7210 */ /* 0x002fe20007f3e0ff */
[----:B------:R-:W-:-:S02]  /*20d0*/  IMAD R25, R126, 0x9b, RZ ;  /* 0x0000009b7e197824 */ /* 0x000fc400078e02ff */
[----:B------:R1:W5:Y:S01]  /*20e0*/  LDG.E.U8 R99, desc[UR8][R6.64] ;  /* 0x0000000806637981 */ /* 0x000362000c1e1100 */
[----:B0-----:R-:W-:-:S03]  /*20f0*/  IADD3 R20, P0, R29, R122, RZ ;  /* 0x0000007a1d147210 */ /* 0x001fc60007f1e0ff */
[----:B------:R0:W5:Y:S01]  /*2100*/  LDG.E.U8 R36, desc[UR8][R36.64] ;  /* 0x0000000824247981 */ /* 0x000162000c1e1100 */
[C---:B------:R-:W-:Y:S01]  /*2110*/  IMAD R5, R126.reuse, 0x9c, RZ ;  /* 0x0000009c7e057824 */ /* 0x040fe200078e02ff */
[-C--:B------:R-:W-:Y:S02]  /*2120*/  LEA.HI.X.SX32 R15, R27, R123.reuse, 0x1, P1 ;  /* 0x0000007b1b0f7211 */ /* 0x080fe400008f0eff */
[----:B------:R0:W5:Y:S01]  /*2130*/  LDG.E.U8 R50, desc[UR8][R16.64] ;  /* 0x0000000810327981 */ /* 0x000162000c1e1100 */
[-C--:B------:R-:W-:Y:S01]  /*2140*/  IADD3 R24, P1, R25, R122.reuse, RZ ;  /* 0x0000007a19187210 */ /* 0x080fe20007f3e0ff */
[C---:B-1----:R-:W-:Y:S01]  /*2150*/  IMAD R7, R126.reuse, 0x9d, RZ ;  /* 0x0000009d7e077824 */ /* 0x042fe200078e02ff */
[-C--:B------:R-:W-:Y:S01]  /*2160*/  LEA.HI.X.SX32 R21, R29, R123.reuse, 0x1, P0 ;  /* 0x0000007b1d157211 */ /* 0x080fe200000f0eff */
[C---:B------:R-:W-:Y:S01]  /*2170*/  IMAD R29, R126.reuse, 0x9e, RZ ;  /* 0x0000009e7e1d7824 */ /* 0x040fe200078e02ff */
[-C--:B------:R-:W-:Y:S01]  /*2180*/  IADD3 R26, P0, R5, R122.reuse, RZ ;  /* 0x0000007a051a7210 */ /* 0x080fe20007f1e0ff */
[----:B------:R1:W5:Y:S01]  /*2190*/  LDG.E.U8 R98, desc[UR8][R18.64] ;  /* 0x0000000812627981 */ /* 0x000362000c1e1100 */
[-C--:B------:R-:W-:Y:S01]  /*21a0*/  LEA.HI.X.SX32 R25, R25, R123.reuse, 0x1, P1 ;  /* 0x0000007b19197211 */ /* 0x080fe200008f0eff */
[C---:B0-----:R-:W-:Y:S01]  /*21b0*/  IMAD R37, R126.reuse, 0x9f, RZ ;  /* 0x0000009f7e257824 */ /* 0x041fe200078e02ff */
[----:B------:R-:W-:Y:S01]  /*21c0*/  LEA.HI.X.SX32 R27, R5, R123, 0x1, P0 ;  /* 0x0000007b051b7211 */ /* 0x000fe200000f0eff */
[----:B------:R-:W-:Y:S01]  /*21d0*/  IMAD.SHL.U32 R5, R126, 0x20, RZ ;  /* 0x000000207e057824 */ /* 0x000fe200078e00ff */
[-C--:B------:R-:W-:Y:S01]  /*21e0*/  IADD3 R16, P1, R7, R122.reuse, RZ ;  /* 0x0000007a07107210 */ /* 0x080fe20007f3e0ff */
[----:B------:R-:W5:Y:S01]  /*21f0*/  LDG.E.U8 R32, desc[UR8][R32.64] ;  /* 0x0000000820207981 */ /* 0x000f62000c1e1100 */
[----:B-1----:R-:W-:-:S03]  /*2200*/  IADD3 R18, P0, R29, R122, RZ ;  /* 0x0000007a1d127210 */ /* 0x002fc60007f1e0ff */
[----:B------:R-:W5:Y:S01]  /*2210*/  LDG.E.U8 R96, desc[UR8][R26.64] ;  /* 0x000000081a607981 */ /* 0x000f62000c1e1100 */
[-C--:B------:R-:W-:Y:S01]  /*2220*/  LEA.HI.X.SX32 R17, R7, R123.reuse, 0x1, P1 ;  /* 0x0000007b07117211 */ /* 0x080fe200008f0eff */
[C---:B------:R-:W-:Y:S01]  /*2230*/  IMAD R7, R126.reuse, 0x21, RZ ;  /* 0x000000217e077824 */ /* 0x040fe200078e02ff */
[-C--:B------:R-:W-:Y:S01]  /*2240*/  IADD3 R38, P1, R37, R122.reuse, RZ ;  /* 0x0000007a25267210 */ /* 0x080fe20007f3e0ff */
[----:B------:R0:W5:Y:S01]  /*2250*/  LDG.E.U8 R97, desc[UR8][R20.64] ;  /* 0x0000000814617981 */ /* 0x000162000c1e1100 */
[-C--:B------:R-:W-:Y:S02]  /*2260*/  LEA.HI.X.SX32 R19, R29, R123.reuse, 0x1, P0 ;  /* 0x0000007b1d137211 */ /* 0x080fe400000f0eff */
[-C--:B------:R-:W-:Y:S01]  /*2270*/  IADD3 R4, P0, R5, R122.reuse, RZ ;  /* 0x0000007a05047210 */ /* 0x080fe20007f1e0ff */
[----:B------:R1:W5:Y:S01]  /*2280*/  LDG.E.U8 R33, desc[UR8][R14.64] ;  /* 0x000000080e217981 */ /* 0x000362000c1e1100 */
[-C--:B------:R-:W-:Y:S02]  /*2290*/  LEA.HI.X.SX32 R39, R37, R123.reuse, 0x1, P1 ;  /* 0x0000007b25277211 */ /* 0x080fe400008f0eff */
[----:B------:R-:W-:Y:S01]  /*22a0*/  IADD3 R6, P1, R7, R122, RZ ;  /* 0x0000007a07067210 */ /* 0x000fe20007f3e0ff */
[----:B------:R1:W5:Y:S01]  /*22b0*/  LDG.E.U8 R49, desc[UR8][R24.64] ;  /* 0x0000000818317981 */ /* 0x000362000c1e1100 */
[----:B------:R-:W-:Y:S01]  /*22c0*/  LEA.HI.X.SX32 R5, R5, R123, 0x1, P0 ;  /* 0x0000007b05057211 */ /* 0x000fe200000f0eff */
[----:B0-----:R-:W-:-:S02]  /*22d0*/  IMAD R21, R126, 0x23, RZ ;  /* 0x000000237e157824 */ /* 0x001fc400078e02ff */
[----:B------:R0:W5:Y:S01]  /*22e0*/  LDG.E.U8 R34, desc[UR8][R16.64] ;  /* 0x0000000810227981 */ /* 0x000162000c1e1100 */
[----:B-1----:R-:W-:Y:S01]  /*22f0*/  IMAD R15, R126, 0x22, RZ ;  /* 0x000000227e0f7824 */ /* 0x002fe200078e02ff */
[-C--:B------:R-:W-:Y:S02]  /*2300*/  LEA.HI.X.SX32 R7, R7, R123.reuse, 0x1, P1 ;  /* 0x0000007b07077211 */ /* 0x080fe400008f0eff */
[----:B------:R-:W5:Y:S02]  /*2310*/  LDG.E.U8 R48, desc[UR8][R38.64] ;  /* 0x0000000826307981 */ /* 0x000f64000c1e1100 */
[C---:B------:R-:W-:Y:S02]  /*2320*/  IADD3 R14, P0, R15.reuse, R122, RZ ;  /* 0x0000007a0f0e7210 */ /* 0x040fe40007f1e0ff */
[----:B------:R-:W4:Y:S02]  /*2330*/  LDG.E.U8 R46, desc[UR8][R4.64] ;  /* 0x00000008042e7981 */ /* 0x000f24000c1e1100 */
[----:B------:R-:W-:-:S02]  /*2340*/  LEA.HI.X.SX32 R15, R15, R123, 0x1, P0 ;  /* 0x0000007b0f0f7211 */ /* 0x000fc400000f0eff */
[----:B------:R1:W5:Y:S04]  /*2350*/  LDG.E.U8 R95, desc[UR8][R18.64] ;  /* 0x00000008125f7981 */ /* 0x000368000c1e1100 */
[----:B------:R1:W3:Y:S04]  /*2360*/  LDG.E.U8 R39, desc[UR8][R6.64] ;  /* 0x0000000806277981 */ /* 0x0002e8000c1e1100 */
[----:B------:R1:W2:Y:S01]  /*2370*/  LDG.E.U8 R26, desc[UR8][R14.64] ;  /* 0x000000080e1a7981 */ /* 0x0002a2000c1e1100 */
[----:B------:R-:W-:Y:S01]  /*2380*/  IMAD R25, R126, 0x24, RZ ;  /* 0x000000247e197824 */ /* 0x000fe200078e02ff */
[----:B0-----:R-:W-:-:S02]  /*2390*/  IADD3 R16, P1, R21, R122, RZ ;  /* 0x0000007a15107210 */ /* 0x001fc40007f3e0ff */
[----:B------:R-:W5:Y:S02]  /*23a0*/  LDG.E.U8 R106, desc[UR8][R106.64] ;  /* 0x000000086a6a7981 */ /* 0x000f64000c1e1100 */
[-C--:B-1----:R-:W-:Y:S02]  /*23b0*/  IADD3 R18, P0, R25, R122.reuse, RZ ;  /* 0x0000007a19127210 */ /* 0x082fe40007f1e0ff */
[-C--:B------:R-:W-:Y:S02]  /*23c0*/  LEA.HI.X.SX32 R17, R21, R123.reuse, 0x1, P1 ;  /* 0x0000007b15117211 */ /* 0x080fe400008f0eff */
[----:B------:R-:W-:Y:S01]  /*23d0*/  LEA.HI.X.SX32 R19, R25, R123, 0x1, P0 ;  /* 0x0000007b19137211 */ /* 0x000fe200000f0eff */
[C---:B------:R-:W-:Y:S02]  /*23e0*/  IMAD R27, R126.reuse, 0x25, RZ ;  /* 0x000000257e1b7824 */ /* 0x040fe400078e02ff */
[----:B------:R0:W5:Y:S04]  /*23f0*/  LDG.E.U8 R38, desc[UR8][R16.64] ;  /* 0x0000000810267981 */ /* 0x000168000c1e1100 */
[----:B------:R1:W5:Y:S01]  /*2400*/  LDG.E.U8 R24, desc[UR8][R18.64] ;  /* 0x0000000812187981 */ /* 0x000362000c1e1100 */
[C---:B------:R-:W-:Y:S01]  /*2410*/  IMAD R29, R126.reuse, 0x26, RZ ;  /* 0x000000267e1d7824 */ /* 0x040fe200078e02ff */
[----:B------:R-:W-:Y:S01]  /*2420*/  IADD3 R20, P1, R27, R122, RZ ;  /* 0x0000007a1b147210 */ /* 0x000fe20007f3e0ff */
[----:B------:R-:W-:-:S03]  /*2430*/  IMAD R25, R126, 0x27, RZ ;  /* 0x000000277e197824 */ /* 0x000fc600078e02ff */
[-C--:B------:R-:W-:Y:S02]  /*2440*/  IADD3 R4, P0, R29, R122.reuse, RZ ;  /* 0x0000007a1d047210 */ /* 0x080fe40007f1e0ff */
[-C--:B------:R-:W-:Y:S01]  /*2450*/  LEA.HI.X.SX32 R21, R27, R123.reuse, 0x1, P1 ;  /* 0x0000007b1b157211 */ /* 0x080fe200008f0eff */
[C---:B------:R-:W-:Y:S01]  /*2460*/  IMAD R27, R126.reuse, 0x28, RZ ;  /* 0x000000287e1b7824 */ /* 0x040fe200078e02ff */
[-C--:B------:R-:W-:Y:S02]  /*2470*/  IADD3 R6, P1, R25, R122.reuse, RZ ;  /* 0x0000007a19067210 */ /* 0x080fe40007f3e0ff */
[-C--:B------:R-:W-:Y:S01]  /*2480*/  LEA.HI.X.SX32 R5, R29, R123.reuse, 0x1, P0 ;  /* 0x0000007b1d057211 */ /* 0x080fe200000f0eff */
[C---:B------:R-:W-:Y:S01]  /*2490*/  IMAD R29, R126.reuse, 0x29, RZ ;  /* 0x000000297e1d7824 */ /* 0x040fe200078e02ff */
[----:B------:R-:W-:Y:S01]  /*24a0*/  LEA.HI.X.SX32 R7, R25, R123, 0x1, P1 ;  /* 0x0000007b19077211 */ /* 0x000fe200008f0eff */
[----:B------:R-:W-:Y:S01]  /*24b0*/  IMAD R25, R126, 0x2a, RZ ;  /* 0x0000002a7e197824 */ /* 0x000fe200078e02ff */
[-C--:B------:R-:W-:Y:S01]  /*24c0*/  IADD3 R14, P0, R27, R122.reuse, RZ ;  /* 0x0000007a1b0e7210 */ /* 0x080fe20007f1e0ff */
[----:B------:R2:W5:Y:S01]  /*24d0*/  LDG.E.U8 R47, desc[UR8][R20.64] ;  /* 0x00000008142f7981 */ /* 0x000562000c1e1100 */
[----:B0-----:R-:W-:-:S02]  /*24e0*/  IADD3 R16, P1, R29, R122, RZ ;  /* 0x0000007a1d107210 */ /* 0x001fc40007f3e0ff */
[----:B------:R-:W-:Y:S01]  /*24f0*/  LEA.HI.X.SX32 R15, R27, R123, 0x1, P0 ;  /* 0x0000007b1b0f7211 */ /* 0x000fe200000f0eff */
[----:B------:R0:W5:Y:S01]  /*2500*/  LDG.E.U8 R22, desc[UR8][R4.64] ;  /* 0x0000000804167981 */ /* 0x000162000c1e1100 */
[----:B-1----:R-:W-:-:S03]  /*2510*/  IADD3 R18, P0, R25, R122, RZ ;  /* 0x0000007a19127210 */ /* 0x002fc60007f1e0ff */
[----:B------:R1:W5:Y:S01]  /*2520*/  LDG.E.U8 R37, desc[UR8][R6.64] ;  /* 0x0000000806257981 */ /* 0x000362000c1e1100 */
[-C--:B------:R-:W-:Y:S02]  /*2530*/  LEA.HI.X.SX32 R17, R29, R123.reuse, 0x1, P1 ;  /* 0x0000007b1d117211 */ /* 0x080fe400008f0eff */
[----:B------:R-:W-:Y:S01]  /*2540*/  LEA.HI.X.SX32 R19, R25, R123, 0x1, P0 ;  /* 0x0000007b19137211 */ /* 0x000fe200000f0eff */
[----:B----4-:R4:W-:Y:S04]  /*2550*/  STL [R1+0xe0], R46 ;  /* 0x0000e02e01007387 */ /* 0x0109e80000100800 */
[----:B---3--:R3:W-:Y:S04]  /*2560*/  STL [R1+0xdc], R39 ;  /* 0x0000dc2701007387 */ /* 0x0087e80000100800 */
[----:B----4-:R4:W4:Y:S04]  /*2570*/  LDG.E.U8 R46, desc[UR8][R14.64] ;  /* 0x000000080e2e7981 */ /* 0x010928000c1e1100 */
[----:B--2---:R2:W-:Y:S04]  /*2580*/  STL [R1+0xf0], R26 ;  /* 0x0000f01a01007387 */ /* 0x0045e80000100800 */
[----:B---3--:R3:W3:Y:S04]  /*2590*/  LDG.E.U8 R39, desc[UR8][R16.64] ;  /* 0x0000000810277981 */ /* 0x0086e8000c1e1100 */
[----:B--2---:R2:W2:Y:S01]  /*25a0*/  LDG.E.U8 R26, desc[UR8][R18.64] ;  /* 0x00000008121a7981 */ /* 0x0044a2000c1e1100 */
[----:B------:R-:W-:-:S02]  /*25b0*/  IMAD R27, R126, 0x2b, RZ ;  /* 0x0000002b7e1b7824 */ /* 0x000fc400078e02ff */
[----:B------:R-:W-:-:S03]  /*25c0*/  IMAD R29, R126, 0x2c, RZ ;  /* 0x0000002c7e1d7824 */ /* 0x000fc600078e02ff */
[-C--:B------:R-:W-:Y:S02]  /*25d0*/  IADD3 R20, P1, R27, R122.reuse, RZ ;  /* 0x0000007a1b147210 */ /* 0x080fe40007f3e0ff */
[----:B0-----:R-:W-:Y:S02]  /*25e0*/  IADD3 R4, P0, R29, R122, RZ ;  /* 0x0000007a1d047210 */ /* 0x001fe40007f1e0ff */
[-C--:B------:R-:W-:Y:S02]  /*25f0*/  LEA.HI.X.SX32 R21, R27, R123.reuse, 0x1, P1 ;  /* 0x0000007b1b157211 */ /* 0x080fe400008f0eff */
[----:B------:R-:W-:Y:S01]  /*2600*/  LEA.HI.X.SX32 R5, R29, R123, 0x1, P0 ;  /* 0x0000007b1d057211 */ /* 0x000fe200000f0eff */
[----:B-----5:R0:W-:Y:S01]  /*2610*/  STL [R1+0xd8], R38 ;  /* 0x0000d82601007387 */ /* 0x0201e20000100800 */
[C---:B------:R-:W-:Y:S02]  /*2620*/  IMAD R25, R126.reuse, 0x2d, RZ ;  /* 0x0000002d7e197824 */ /* 0x040fe400078e02ff */
[C---:B------:R-:W-:Y:S01]  /*2630*/  IMAD R27, R126.reuse, 0x2e, RZ ;  /* 0x0000002e7e1b7824 */ /* 0x040fe200078e02ff */
[----:B------:R5:W-:Y:S01]  /*2640*/  STL [R1+0xd0], R24 ;  /* 0x0000d01801007387 */ /* 0x000be20000100800 */
[----:B------:R-:W-:-:S03]  /*2650*/  IMAD R29, R126, 0x2f, RZ ;  /* 0x0000002f7e1d7824 */ /* 0x000fc600078e02ff */
[----:B0-----:R0:W2:Y:S04]  /*2660*/  LDG.E.U8 R38, desc[UR8][R20.64] ;  /* 0x0000000814267981 */ /* 0x0010a8000c1e1100 */
[----:B-----5:R5:W5:Y:S01]  /*2670*/  LDG.E.U8 R24, desc[UR8][R4.64] ;  /* 0x0000000804187981 */ /* 0x020b62000c1e1100 */
[-C--:B-1----:R-:W-:Y:S02]  /*2680*/  IADD3 R6, P1, R25, R122.reuse, RZ ;  /* 0x0000007a19067210 */ /* 0x082fe40007f3e0ff */
[-C--:B----4-:R-:W-:Y:S02]  /*2690*/  IADD3 R14, P0, R27, R122.reuse, RZ ;  /* 0x0000007a1b0e7210 */ /* 0x090fe40007f1e0ff */
[----:B------:R-:W-:Y:S01]  /*26a0*/  LEA.HI.X.SX32 R7, R25, R123, 0x1, P1 ;  /* 0x0000007b19077211 */ /* 0x000fe200008f0eff */
[----:B------:R-:W-:Y:S01]  /*26b0*/  IMAD R25, R126, 0xa0, RZ ;  /* 0x000000a07e197824 */ /* 0x000fe200078e02ff */
[----:B---3--:R-:W-:-:S02]  /*26c0*/  IADD3 R16, P1, R29, R122, RZ ;  /* 0x0000007a1d107210 */ /* 0x008fc40007f3e0ff */
[-C--:B------:R-:W-:Y:S01]  /*26d0*/  LEA.HI.X.SX32 R15, R27, R123.reuse, 0x1, P0 ;  /* 0x0000007b1b0f7211 */ /* 0x080fe200000f0eff */
[C---:B------:R-:W-:Y:S01]  /*26e0*/  IMAD R27, R126.reuse, 0xa1, RZ ;  /* 0x000000a17e1b7824 */ /* 0x040fe200078e02ff */
[-C--:B------:R-:W-:Y:S01]  /*26f0*/  LEA.HI.X.SX32 R17, R29, R123.reuse, 0x1, P1 ;  /* 0x0000007b1d117211 */ /* 0x080fe200008f0eff */
[----:B------:R-:W-:Y:S01]  /*2700*/  IMAD R29, R126, 0xa2, RZ ;  /* 0x000000a27e1d7824 */ /* 0x000fe200078e02ff */
[-C--:B--2---:R-:W-:Y:S01]  /*2710*/  IADD3 R18, P0, R25, R122.reuse, RZ ;  /* 0x0000007a19127210 */ /* 0x084fe20007f1e0ff */
[----:B------:R-:W-:Y:S01]  /*2720*/  STL [R1+0xcc], R47 ;  /* 0x0000cc2f01007387 */ /* 0x000fe20000100800 */
[-C--:B0-----:R-:W-:Y:S02]  /*2730*/  IADD3 R20, P1, R27, R122.reuse, RZ ;  /* 0x0000007a1b147210 */ /* 0x081fe40007f3e0ff */
[----:B------:R-:W-:Y:S01]  /*2740*/  LEA.HI.X.SX32 R19, R25, R123, 0x1, P0 ;  /* 0x0000007b19137211 */ /* 0x000fe200000f0eff */
[----:B------:R0:W-:Y:S01]  /*2750*/  STL [R1+0xf4], R22 ;  /* 0x0000f41601007387 */ /* 0x0001e20000100800 */
[----:B-----5:R-:W-:-:S02]  /*2760*/  IADD3 R4, P0, R29, R122, RZ ;  /* 0x0000007a1d047210 */ /* 0x020fc40007f1e0ff */
[-C--:B------:R-:W-:Y:S01]  /*2770*/  LEA.HI.X.SX32 R21, R27, R123.reuse, 0x1, P1 ;  /* 0x0000007b1b157211 */ /* 0x080fe200008f0eff */
[----:B------:R1:W-:Y:S01]  /*2780*/  STL [R1+0xc8], R37 ;  /* 0x0000c82501007387 */ /* 0x0003e20000100800 */
[C---:B------:R-:W-:Y:S01]  /*2790*/  IMAD R27, R126.reuse, 0xa4, RZ ;  /* 0x000000a47e1b7824 */ /* 0x040fe200078e02ff */
[----:B------:R-:W-:Y:S01]  /*27a0*/  LEA.HI.X.SX32 R5, R29, R123, 0x1, P0 ;  /* 0x0000007b1d057211 */ /* 0x000fe200000f0eff */
[C---:B------:R-:W-:Y:S01]  /*27b0*/  IMAD R29, R126.reuse, 0xa5, RZ ;  /* 0x000000a57e1d7824 */ /* 0x040fe200078e02ff */
[----:B------:R2:W3:Y:S04]  /*27c0*/  LDG.E.U8 R139, desc[UR8][R6.64] ;  /* 0x00000008068b7981 */ /* 0x0004e8000c1e1100 */
[----:B0-----:R0:W4:Y:S01]  /*27d0*/  LDG.E.U8 R22, desc[UR8][R14.64] ;  /* 0x000000080e167981 */ /* 0x001122000c1e1100 */
[----:B-1----:R-:W-:-:S03]  /*27e0*/  IMAD R37, R126, 0xa3, RZ ;  /* 0x000000a37e257824 */ /* 0x002fc600078e02ff */
[----:B------:R1:W5:Y:S02]  /*27f0*/  LDG.E.U8 R137, desc[UR8][R16.64] ;  /* 0x0000000810897981 */ /* 0x000364000c1e1100 */
[-C--:B--2---:R-:W-:Y:S02]  /*2800*/  IADD3 R6, P1, R37, R122.reuse, RZ ;  /* 0x0000007a25067210 */ /* 0x084fe40007f3e0ff */
[----:B------:R2:W5:Y:S01]  /*2810*/  LDG.E.U8 R58, desc[UR8][R18.64] ;  /* 0x00000008123a7981 */ /* 0x000562000c1e1100 */
[----:B0-----:R-:W-:-:S03]  /*2820*/  IADD3 R14, P0, R27, R122, RZ ;  /* 0x0000007a1b0e7210 */ /* 0x001fc60007f1e0ff */
[----:B------:R0:W5:Y:S01]  /*2830*/  LDG.E.U8 R25, desc[UR8][R20.64] ;  /* 0x0000000814197981 */ /* 0x000162000c1e1100 */
[C---:B-1----:R-:W-:Y:S01]  /*2840*/  IMAD R17, R126.reuse, 0xa6, RZ ;  /* 0x000000a67e117824 */ /* 0x042fe200078e02ff */
[-C--:B------:R-:W-:Y:S02]  /*2850*/  LEA.HI.X.SX32 R7, R37, R123.reuse, 0x1, P1 ;  /* 0x0000007b25077211 */ /* 0x080fe400008f0eff */
[----:B------:R1:W5:Y:S01]  /*2860*/  LDG.E.U8 R57, desc[UR8][R4.64] ;  /* 0x0000000804397981 */ /* 0x000362000c1e1100 */
[----:B------:R-:W-:Y:S01]  /*2870*/  LEA.HI.X.SX32 R15, R27, R123, 0x1, P0 ;  /* 0x0000007b1b0f7211 */ /* 0x000fe200000f0eff */
[C---:B--2---:R-:W-:Y:S01]  /*2880*/  IMAD R19, R126.reuse, 0xa7, RZ ;  /* 0x000000a77e137824 */ /* 0x044fe200078e02ff */
[----:B------:R-:W-:Y:S01]  /*2890*/  IADD3 R16, P0, R17, R122, RZ ;  /* 0x0000007a11107210 */ /* 0x000fe20007f1e0ff */
[----:B0-----:R-:W-:-:S03]  /*28a0*/  IMAD R21, R126, 0xa8, RZ ;  /* 0x000000a87e157824 */ /* 0x001fc600078e02ff */
[-C--:B------:R-:W-:Y:S01]  /*28b0*/  LEA.HI.X.SX32 R17, R17, R123.reuse, 0x1, P0 ;  /* 0x0000007b11117211 */ /* 0x080fe200000f0eff */
[----:B------:R0:W2:Y:S01]  /*28c0*/  LDG.E.U8 R56, desc[UR8][R14.64] ;  /* 0x000000080e387981 */ /* 0x0000a2000c1e1100 */
[C---:B-1----:R-:W-:Y:S01]  /*28d0*/  IMAD R5, R126.reuse, 0xa9, RZ ;  /* 0x000000a97e057824 */ /* 0x042fe200078e02ff */
[C---:B------:R-:W-:Y:S02]  /*28e0*/  IADD3 R72, P0, R21.reuse, R122, RZ ;  /* 0x0000007a15487210 */ /* 0x040fe40007f1e0ff */
[----:B------:R1:W2:Y:S02]  /*28f0*/  LDG.E.U8 R55, desc[UR8][R16.64] ;  /* 0x0000000810377981 */ /* 0x0002a4000c1e1100 */
[----:B------:R-:W-:Y:S02]  /*2900*/  LEA.HI.X.SX32 R73, R21, R123, 0x1, P0 ;  /* 0x0000007b15497211 */ /* 0x000fe400000f0eff */
[----:B------:R-:W-:Y:S01]  /*2910*/  STL [R1+0xc4], R46 ;  /* 0x0000c42e01007387 */ /* 0x000fe20000100800 */
[----:B0-----:R-:W-:-:S02]  /*2920*/  IMAD R15, R126, 0xab, RZ ;  /* 0x000000ab7e0f7824 */ /* 0x001fc400078e02ff */
[----:B-1----:R-:W-:Y:S01]  /*2930*/  IMAD R17, R126, 0xad, RZ ;  /* 0x000000ad7e117824 */ /* 0x002fe200078e02ff */
[----:B------:R-:W2:Y:S04]  /*2940*/  LDG.E.U8 R54, desc[UR8][R72.64] ;  /* 0x0000000848367981 */ /* 0x000ea8000c1e1100 */
[----:B------:R0:W-:Y:S04]  /*2950*/  STL [R1+0xc0], R39 ;  /* 0x0000c02701007387 */ /* 0x0001e80000100800 */
[----:B------:R1:W-:Y:S04]  /*2960*/  STL [R1+0xf8], R26 ;  /* 0x0000f81a01007387 */ /* 0x0003e80000100800 */
[----:B0-----:R0:W2:Y:S01]  /*2970*/  LDG.E.U8 R39, desc[UR8][R6.64] ;  /* 0x0000000806277981 */ /* 0x0010a2000c1e1100 */
[----:B-1----:R-:W-:-:S04]  /*2980*/  IADD3 R26, P1, R29, R122, RZ ;  /* 0x0000007a1d1a7210 */ /* 0x002fc80007f3e0ff */
[----:B------:R-:W-:Y:S01]  /*2990*/  LEA.HI.X.SX32 R27, R29, R123, 0x1, P1 ;  /* 0x0000007b1d1b7211 */ /* 0x000fe200008f0eff */
[----:B------:R-:W-:Y:S01]  /*29a0*/  IMAD R29, R126, 0xaa, RZ ;  /* 0x000000aa7e1d7824 */ /* 0x000fe200078e02ff */
[----:B------:R-:W-:-:S03]  /*29b0*/  IADD3 R18, P1, R19, R122, RZ ;  /* 0x0000007a13127210 */ /* 0x000fc60007f3e0ff */
[----:B------:R1:W2:Y:S01]  /*29c0*/  LDG.E.U8 R26, desc[UR8][R26.64] ;  /* 0x000000081a1a7981 */ /* 0x0002a2000c1e1100 */
[-C--:B------:R-:W-:Y:S02]  /*29d0*/  LEA.HI.X.SX32 R19, R19, R123.reuse, 0x1, P1 ;  /* 0x0000007b13137211 */ /* 0x080fe400008f0eff */
[-C--:B0-----:R-:W-:Y:S02]  /*29e0*/  IADD3 R6, P1, R5, R122.reuse, RZ ;  /* 0x0000007a05067210 */ /* 0x081fe40007f3e0ff */
[----:B------:R-:W-:Y:S01]  /*29f0*/  IADD3 R4, P0, R29, R122, RZ ;  /* 0x0000007a1d047210 */ /* 0x000fe20007f1e0ff */
[----:B------:R0:W2:Y:S01]  /*2a00*/  LDG.E.U8 R21, desc[UR8][R18.64] ;  /* 0x0000000812157981 */ /* 0x0000a2000c1e1100 */
[-C--:B------:R-:W-:Y:S01]  /*2a10*/  LEA.HI.X.SX32 R7, R5, R123.reuse, 0x1, P1 ;  /* 0x0000007b05077211 */ /* 0x080fe200008f0eff */
[----:B-1----:R-:W-:Y:S01]  /*2a20*/  IMAD R27, R126, 0xac, RZ ;  /* 0x000000ac7e1b7824 */ /* 0x002fe200078e02ff */
[----:B------:R-:W-:-:S04]  /*2a30*/  LEA.HI.X.SX32 R5, R29, R123, 0x1, P0 ;  /* 0x0000007b1d057211 */ /* 0x000fc800000f0eff */
[-C--:B------:R-:W-:Y:S01]  /*2a40*/  IADD3 R64, P0, R27, R122.reuse, RZ ;  /* 0x0000007a1b407210 */ /* 0x080fe20007f1e0ff */
[C---:B0-----:R-:W-:Y:S01]  /*2a50*/  IMAD R19, R126.reuse, 0xae, RZ ;  /* 0x000000ae7e137824 */ /* 0x041fe200078e02ff */
[-C--:B------:R-:W-:Y:S01]  /*2a60*/  IADD3 R14, P1, R15, R122.reuse, RZ ;  /* 0x0000007a0f0e7210 */ /* 0x080fe20007f3e0ff */
[----:B------:R-:W-:Y:S01]  /*2a70*/  IMAD R29, R126, 0xaf, RZ ;  /* 0x000000af7e1d7824 */ /* 0x000fe200078e02ff */
[----:B------:R-:W-:Y:S01]  /*2a80*/  LEA.HI.X.SX32 R65, R27, R123, 0x1, P0 ;  /* 0x0000007b1b417211 */ /* 0x000fe200000f0eff */
[----:B------:R0:W-:Y:S01]  /*2a90*/  STL [R1+0xbc], R38 ;  /* 0x0000bc2601007387 */ /* 0x0001e20000100800 */
[----:B------:R-:W-:-:S03]  /*2aa0*/  IADD3 R18, P0, R19, R122, RZ ;  /* 0x0000007a13127210 */ /* 0x000fc60007f1e0ff */
[----:B------:R-:W2:Y:S01]  /*2ab0*/  LDG.E.U8 R52, desc[UR8][R64.64] ;  /* 0x0000000840347981 */ /* 0x000ea2000c1e1100 */
[----:B------:R-:W-:-:S03]  /*2ac0*/  LEA.HI.X.SX32 R19, R19, R123, 0x1, P0 ;  /* 0x0000007b13137211 */ /* 0x000fc600000f0eff */
[----:B------:R-:W2:Y:S04]  /*2ad0*/  LDG.E.U8 R53, desc[UR8][R4.64] ;  /* 0x0000000804357981 */ /* 0x000ea8000c1e1100 */
[----:B------:R-:W3:Y:S01]  /*2ae0*/  LDG.E.U8 R64, desc[UR8][R18.64] ;  /* 0x0000000812407981 */ /* 0x000ee2000c1e1100 */
[-C--:B------:R-:W-:Y:S02]  /*2af0*/  LEA.HI.X.SX32 R15, R15, R123.reuse, 0x1, P1 ;  /* 0x0000007b0f0f7211 */ /* 0x080fe400008f0eff */
[CC--:B------:R-:W-:Y:S01]  /*2b00*/  IADD3 R46, P1, R17.reuse, R122.reuse, RZ ;  /* 0x0000007a112e7210 */ /* 0x0c0fe20007f3e0ff */
[----:B------:R1:W-:Y:S03]  /*2b10*/  STL [R1+0xb8], R24 ;  /* 0x0000b81801007387 */ /* 0x0003e60000100800 */
[-C--:B------:R-:W-:Y:S01]  /*2b20*/  LEA.HI.X.SX32 R47, R17, R123.reuse, 0x1, P1 ;  /* 0x0000007b112f7211 */ /* 0x080fe200008f0eff */
[C---:B------:R-:W-:Y:S01]  /*2b30*/  IMAD R27, R126.reuse, 0x31, RZ ;  /* 0x000000317e1b7824 */ /* 0x040fe200078e02ff */
[C---:B------:R-:W-:Y:S01]  /*2b40*/  IADD3 R16, P1, R29.reuse, R122, RZ ;  /* 0x0000007a1d107210 */ /* 0x040fe20007f3e0ff */
[----:B0-----:R-:W2:Y:S04]  /*2b50*/  LDG.E.U8 R38, desc[UR8][R14.64] ;  /* 0x000000080e267981 */ /* 0x001ea8000c1e1100 */
[----:B-1----:R0:W2:Y:S01]  /*2b60*/  LDG.E.U8 R24, desc[UR8][R6.64] ;  /* 0x0000000806187981 */ /* 0x0020a2000c1e1100 */
[----:B------:R-:W-:Y:S01]  /*2b70*/  LEA.HI.X.SX32 R17, R29, R123, 0x1, P1 ;  /* 0x0000007b1d117211 */ /* 0x000fe200008f0eff */
[----:B------:R-:W-:-:S02]  /*2b80*/  IMAD R29, R126, 0x32, RZ ;  /* 0x000000327e1d7824 */ /* 0x000fc400078e02ff */
[----:B0-----:R-:W-:Y:S01]  /*2b90*/  IMAD R7, R126, 0x30, RZ ;  /* 0x000000307e077824 */ /* 0x001fe200078e02ff */
[-C--:B------:R-:W-:Y:S01]  /*2ba0*/  IADD3 R14, P1, R27, R122.reuse, RZ ;  /* 0x0000007a1b0e7210 */ /* 0x080fe20007f3e0ff */
[----:B------:R-:W2:Y:S03]  /*2bb0*/  LDG.E.U8 R37, desc[UR8][R16.64] ;  /* 0x0000000810257981 */ /* 0x000ea6000c1e1100 */
[----:B------:R-:W-:-:S04]  /*2bc0*/  IADD3 R4, P0, R7, R122, RZ ;  /* 0x0000007a07047210 */ /* 0x000fc80007f1e0ff */
[-C--:B------:R-:W-:Y:S02]  /*2bd0*/  LEA.HI.X.SX32 R5, R7, R123.reuse, 0x1, P0 ;  /* 0x0000007b07057211 */ /* 0x080fe400000f0eff */
[----:B------:R-:W-:Y:S02]  /*2be0*/  IADD3 R6, P0, R29, R122, RZ ;  /* 0x0000007a1d067210 */ /* 0x000fe40007f1e0ff */
[-C--:B------:R-:W-:Y:S01]  /*2bf0*/  LEA.HI.X.SX32 R15, R27, R123.reuse, 0x1, P1 ;  /* 0x0000007b1b0f7211 */ /* 0x080fe200008f0eff */
[----:B------:R0:W5:Y:S01]  /*2c00*/  LDG.E.U8 R20, desc[UR8][R4.64] ;  /* 0x0000000804147981 */ /* 0x000162000c1e1100 */
[----:B------:R-:W-:-:S03]  /*2c10*/  LEA.HI.X.SX32 R7, R29, R123, 0x1, P0 ;  /* 0x0000007b1d077211 */ /* 0x000fc600000f0eff */
[----:B------:R1:W2:Y:S04]  /*2c20*/  LDG.E.U8 R18, desc[UR8][R14.64] ;  /* 0x000000080e127981 */ /* 0x0002a8000c1e1100 */
[----:B------:R4:W2:Y:S01]  /*2c30*/  LDG.E.U8 R16, desc[UR8][R6.64] ;  /* 0x0000000806107981 */ /* 0x0008a2000c1e1100 */
[C---:B------:R-:W-:Y:S02]  /*2c40*/  IMAD R65, R126.reuse, 0x33, RZ ;  /* 0x000000337e417824 */ /* 0x040fe400078e02ff */
[----:B------:R-:W-:-:S03]  /*2c50*/  IMAD R27, R126, 0x34, RZ ;  /* 0x000000347e1b7824 */ /* 0x000fc600078e02ff */
[-C--:B0-----:R-:W-:Y:S02]  /*2c60*/  IADD3 R4, P1, R65, R122.reuse, RZ ;  /* 0x0000007a41047210 */ /* 0x081fe40007f3e0ff */
[-C--:B-1----:R-:W-:Y:S02]  /*2c70*/  IADD3 R14, P0, R27, R122.reuse, RZ ;  /* 0x0000007a1b0e7210 */ /* 0x082fe40007f1e0ff */
[-C--:B------:R-:W-:Y:S02]  /*2c80*/  LEA.HI.X.SX32 R5, R65, R123.reuse, 0x1, P1 ;  /* 0x0000007b41057211 */ /* 0x080fe400008f0eff */
[----:B------:R-:W-:Y:S01]  /*2c90*/  LEA.HI.X.SX32 R15, R27, R123, 0x1, P0 ;  /* 0x0000007b1b0f7211 */ /* 0x000fe200000f0eff */
[----:B----4-:R0:W-:Y:S01]  /*2ca0*/  STL [R1+0xfc], R22 ;  /* 0x0000fc1601007387 */ /* 0x0101e20000100800 */
[C---:B------:R-:W-:Y:S02]  /*2cb0*/  IMAD R19, R126.reuse, 0x35, RZ ;  /* 0x000000357e137824 */ /* 0x040fe400078e02ff */
[----:B------:R-:W-:Y:S01]  /*2cc0*/  IMAD R17, R126, 0x36, RZ ;  /* 0x000000367e117824 */ /* 0x000fe200078e02ff */
[----:B0-----:R-:W4:Y:S02]  /*2cd0*/  LDG.E.U8 R22, desc[UR8][R46.64] ;  /* 0x000000082e167981 */ /* 0x001f24000c1e1100 */
[----:B------:R-:W-:-:S02]  /*2ce0*/  IADD3 R6, P1, R19, R122, RZ ;  /* 0x0000007a13067210 */ /* 0x000fc40007f3e0ff */
[----:B------:R0:W4:Y:S04]  /*2cf0*/  LDG.E.U8 R47, desc[UR8][R4.64] ;  /* 0x00000008042f7981 */ /* 0x000128000c1e1100 */
[----:B------:R1:W4:Y:S01]  /*2d00*/  LDG.E.U8 R46, desc[UR8][R14.64] ;  /* 0x000000080e2e7981 */ /* 0x000322000c1e1100 */
[----:B------:R-:W-:Y:S02]  /*2d10*/  LEA.HI.X.SX32 R7, R19, R123, 0x1, P1 ;  /* 0x0000007b13077211 */ /* 0x000fe400008f0eff */
[----:B0-----:R-:W-:-:S03]  /*2d20*/  IADD3 R4, P0, R17, R122, RZ ;  /* 0x0000007a11047210 */ /* 0x001fc60007f1e0ff */
[----:B------:R0:W4:Y:S01]  /*2d30*/  LDG.E.U8 R65, desc[UR8][R6.64] ;  /* 0x0000000806417981 */ /* 0x000122000c1e1100 */
[----:B------:R-:W-:-:S03]  /*2d40*/  LEA.HI.X.SX32 R5, R17, R123, 0x1, P0 ;  /* 0x0000007b11057211 */ /* 0x000fc600000f0eff */
[----:B---3--:R3:W-:Y:S04]  /*2d50*/  STL [R1+0x10c], R64 ;  /* 0x00010c4001007387 */ /* 0x0087e80000100800 */
[----:B---3--:R3:W4:Y:S01]  /*2d60*/  LDG.E.U8 R64, desc[UR8][R4.64] ;  /* 0x0000000804407981 */ /* 0x008722000c1e1100 */
[C---:B------:R-:W-:Y:S02]  /*2d70*/  IMAD R27, R126.reuse, 0x37, RZ ;  /* 0x000000377e1b7824 */ /* 0x040fe400078e02ff */
[----:B------:R-:W-:-:S03]  /*2d80*/  IMAD R19, R126, 0x38, RZ ;  /* 0x000000387e137824 */ /* 0x000fc600078e02ff */
[-C--:B-1----:R-:W-:Y:S01]  /*2d90*/  IADD3 R14, P1, R27, R122.reuse, RZ ;  /* 0x0000007a1b0e7210 */ /* 0x082fe20007f3e0ff */
[C---:B------:R-:W-:Y:S01]  /*2da0*/  IMAD R17, R126.reuse, 0x39, RZ ;  /* 0x000000397e117824 */ /* 0x040fe200078e02ff */
[-C--:B0-----:R-:W-:Y:S02]  /*2db0*/  IADD3 R6, P0, R19, R122.reuse, RZ ;  /* 0x0000007a13067210 */ /* 0x081fe40007f1e0ff */
[-C--:B------:R-:W-:Y:S01]  /*2dc0*/  LEA.HI.X.SX32 R15, R27, R123.reuse, 0x1, P1 ;  /* 0x0000007b1b0f7211 */ /* 0x080fe200008f0eff */
[----:B------:R-:W-:Y:S01]  /*2dd0*/  IMAD R27, R126, 0x3a, RZ ;  /* 0x0000003a7e1b7824 */ /* 0x000fe200078e02ff */
[----:B---3--:R-:W-:Y:S02]  /*2de0*/  IADD3 R4, P1, R17, R122, RZ ;  /* 0x0000007a11047210 */ /* 0x008fe40007f3e0ff */
[-C--:B------:R-:W-:Y:S01]  /*2df0*/  LEA.HI.X.SX32 R7, R19, R123.reuse, 0x1, P0 ;  /* 0x0000007b13077211 */ /* 0x080fe200000f0eff */
[----:B------:R0:W3:Y:S01]  /*2e00*/  LDG.E.U8 R29, desc[UR8][R14.64] ;  /* 0x000000080e1d7981 */ /* 0x0000e2000c1e1100 */
[----:B------:R-:W-:-:S02]  /*2e10*/  LEA.HI.X.SX32 R5, R17, R123, 0x1, P1 ;  /* 0x0000007b11057211 */ /* 0x000fc400008f0eff */
[----:B0-----:R-:W-:-:S04]  /*2e20*/  IADD3 R14, P0, R27, R122, RZ ;  /* 0x0000007a1b0e7210 */ /* 0x001fc80007f1e0ff */
[----:B------:R-:W-:Y:S01]  /*2e30*/  LEA.HI.X.SX32 R15, R27, R123, 0x1, P0 ;  /* 0x0000007b1b0f7211 */ /* 0x000fe200000f0eff */
[----:B-----5:R0:W-:Y:S04]  /*2e40*/  STL [R1+0x314], R20 ;  /* 0x0003141401007387 */ /* 0x0201e80000100800 */
[----:B--2---:R1:W-:Y:S04]  /*2e50*/  STL [R1+0x168], R18 ;  /* 0x0001681201007387 */ /* 0x0043e80000100800 */
[----:B------:R2:W-:Y:S04]  /*2e60*/  STL [R1+0x310], R16 ;  /* 0x0003101001007387 */ /* 0x0005e80000100800 */
[----:B0-----:R0:W5:Y:S04]  /*2e70*/  LDG.E.U8 R20, desc[UR8][R6.64] ;  /* 0x0000000806147981 */ /* 0x001168000c1e1100 */
[----:B-1----:R1:W5:Y:S04]  /*2e80*/  LDG.E.U8 R18, desc[UR8][R4.64] ;  /* 0x0000000804127981 */ /* 0x002368000c1e1100 */
[----:B--2---:R2:W5:Y:S01]  /*2e90*/  LDG.E.U8 R16, desc[UR8][R14.64] ;  /* 0x000000080e107981 */ /* 0x004562000c1e1100 */
[----:B------:R-:W-:-:S02]  /*2ea0*/  IMAD R19, R126, 0x3b, RZ ;  /* 0x0000003b7e137824 */ /* 0x000fc400078e02ff */
[----:B------:R-:W-:-:S03]  /*2eb0*/  IMAD R17, R126, 0x3c, RZ ;  /* 0x0000003c7e117824 */ /* 0x000fc600078e02ff */
[-C--:B0-----:R-:W-:Y:S02]  /*2ec0*/  IADD3 R6, P1, R19, R122.reuse, RZ ;  /* 0x0000007a13067210 */ /* 0x081fe40007f3e0ff */
[----:B-1----:R-:W-:Y:S02]  /*2ed0*/  IADD3 R4, P0, R17, R122, RZ ;  /* 0x0000007a11047210 */ /* 0x002fe40007f1e0ff */
[-C--:B------:R-:W-:Y:S02]  /*2ee0*/  LEA.HI.X.SX32 R7, R19, R123.reuse, 0x1, P1 ;  /* 0x0000007b13077211 */ /* 0x080fe400008f0eff */
[----:B------:R-:W-:Y:S01]  /*2ef0*/  LEA.HI.X.SX32 R5, R17, R123, 0x1, P0 ;  /* 0x0000007b11057211 */ /* 0x000fe200000f0eff */
[C---:B------:R-:W-:Y:S01]  /*2f00*/  IMAD R27, R126.reuse, 0x3d, RZ ;  /* 0x0000003d7e1b7824 */ /* 0x040fe200078e02ff */
[----:B----4-:R0:W-:Y:S04]  /*2f10*/  STL [R1+0x30c], R47 ;  /* 0x00030c2f01007387 */ /* 0x0101e80000100800 */
[----:B------:R1:W-:Y:S01]  /*2f20*/  STL [R1+0x308], R46 ;  /* 0x0003082e01007387 */ /* 0x0003e20000100800 */
[----:B------:R-:W-:-:S03]  /*2f30*/  IMAD R19, R126, 0x3e, RZ ;  /* 0x0000003e7e137824 */ /* 0x000fc600078e02ff */
[----:B0-----:R0:W4:Y:S04]  /*2f40*/  LDG.E.U8 R47, desc[UR8][R6.64] ;  /* 0x00000008062f7981 */ /* 0x001128000c1e1100 */
[----:B-1----:R1:W4:Y:S01]  /*2f50*/  LDG.E.U8 R46, desc[UR8][R4.64] ;  /* 0x00000008042e7981 */ /* 0x002322000c1e1100 */
[-C--:B--2---:R-:W-:Y:S02]  /*2f60*/  IADD3 R14, P1, R27, R122.reuse, RZ ;  /* 0x0000007a1b0e7210 */ /* 0x084fe40007f3e0ff */
[----:B0-----:R-:W-:Y:S02]  /*2f70*/  IADD3 R6, P0, R19, R122, RZ ;  /* 0x0000007a13067210 */ /* 0x001fe40007f1e0ff */
[-C--:B------:R-:W-:Y:S02]  /*2f80*/  LEA.HI.X.SX32 R15, R27, R123.reuse, 0x1, P1 ;  /* 0x0000007b1b0f7211 */ /* 0x080fe400008f0eff */
[----:B------:R-:W-:Y:S01]  /*2f90*/  LEA.HI.X.SX32 R7, R19, R123, 0x1, P0 ;  /* 0x0000007b13077211 */ /* 0x000fe200000f0eff */
[----:B------:R0:W-:Y:S04]  /*2fa0*/  STL [R1+0x304], R65 ;  /* 0x0003044101007387 */ /* 0x0001e80000100800 */
[----:B0-----:R0:W2:Y:S04]  /*2fb0*/  LDG.E.U8 R65, desc[UR8][R14.64] ;  /* 0x000000080e417981 */ /* 0x0010a8000c1e1100 */
[----:B------:R1:W-:Y:S04]  /*2fc0*/  STL [R1+0x300], R64 ;  /* 0x0003004001007387 */ /* 0x0003e80000100800 */
[----:B-1----:R1:W2:Y:S01]  /*2fd0*/  LDG.E.U8 R64, desc[UR8][R6.64] ;  /* 0x0000000806407981 */ /* 0x0022a2000c1e1100 */
[----:B------:R-:W-:-:S02]  /*2fe0*/  IMAD R17, R126, 0x3f, RZ ;  /* 0x0000003f7e117824 */ /* 0x000fc400078e02ff */
[----:B------:R-:W-:-:S03]  /*2ff0*/  IMAD R27, R126, 0xb0, RZ ;  /* 0x000000b07e1b7824 */ /* 0x000fc600078e02ff */
[-C--:B------:R-:W-:Y:S01]  /*3000*/  IADD3 R4, P1, R17, R122.reuse, RZ ;  /* 0x0000007a11047210 */ /* 0x080fe20007f3e0ff */
[C---:B------:R-:W-:Y:S01]  /*3010*/  IMAD R19, R126.reuse, 0xb1, RZ ;  /* 0x000000b17e137824 */ /* 0x040fe200078e02ff */
[-C--:B0-----:R-:W-:Y:S02]  /*3020*/  IADD3 R14, P0, R27, R122.reuse, RZ ;  /* 0x0000007a1b0e7210 */ /* 0x081fe40007f1e0ff */
[-C--:B------:R-:W-:Y:S01]  /*3030*/  LEA.HI.X.SX32 R5, R17, R123.reuse, 0x1, P1 ;  /* 0x0000007b11057211 */ /* 0x080fe200008f0eff */
[----:B------:R-:W-:Y:S01]  /*3040*/  IMAD R17, R126, 0xb2, RZ ;  /* 0x000000b27e117824 */ /* 0x000fe200078e02ff */
[----:B---3--:R0:W-:Y:S01]  /*3050*/  STL [R1+0x2fc], R29 ;  /* 0x0002fc1d01007387 */ /* 0x0081e20000100800 */
[-C--:B-1----:R-:W-:Y:S02]  /*3060*/  IADD3 R6, P1, R19, R122.reuse, RZ ;  /* 0x0000007a13067210 */ /* 0x082fe40007f3e0ff */
[-C--:B------:R-:W-:Y:S02]  /*3070*/  LEA.HI.X.SX32 R15, R27, R123.reuse, 0x1, P0 ;  /* 0x0000007b1b0f7211 */ /* 0x080fe400000f0eff */
[----:B------:R-:W-:Y:S01]  /*3080*/  LEA.HI.X.SX32 R7, R19, R123, 0x1, P1 ;  /* 0x0000007b13077211 */ /* 0x000fe200008f0eff */
[----:B0-----:R0:W3:Y:S02]  /*3090*/  LDG.E.U8 R29, desc[UR8][R4.64] ;  /* 0x00000008041d7981 */ /* 0x0010e4000c1e1100 */
[----:B0-----:R-:W-:-:S02]  /*30a0*/  IADD3 R4, P0, R17, R122, RZ ;  /* 0x0000007a11047210 */ /* 0x001fc40007f1e0ff */
[----:B-----5:R0:W-:Y:S02]  /*30b0*/  STL [R1+0x2f8], R20 ;  /* 0x0002f81401007387 */ /* 0x0201e40000100800 */
[----:B------:R-:W-:Y:S02]  /*30c0*/  LEA.HI.X.SX32 R5, R17, R123, 0x1, P0 ;  /* 0x0000007b11057211 */ /* 0x000fe400000f0eff */
[----:B------:R1:W-:Y:S04]  /*30d0*/  STL [R1+0x2f4], R18 ;  /* 0x0002f41201007387 */ /* 0x0003e80000100800 */
[----:B------:R5:W-:Y:S04]  /*30e0*/  STL [R1+0x2f0], R16 ;  /* 0x0002f01001007387 */ /* 0x000be80000100800 */
[----:B0-----:R0:W3:Y:S04]  /*30f0*/  LDG.E.U8 R20, desc[UR8][R14.64] ;  /* 0x000000080e147981 */ /* 0x0010e8000c1e1100 */
[----:B-1----:R1:W3:Y:S04]  /*3100*/  LDG.E.U8 R18, desc[UR8][R6.64] ;  /* 0x0000000806127981 */ /* 0x0022e8000c1e1100 */
[----:B-----5:R5:W3:Y:S01]  /*3110*/  LDG.E.U8 R16, desc[UR8][R4.64] ;  /* 0x0000000804107981 */ /* 0x020ae2000c1e1100 */
[----:B------:R-:W-:-:S02]  /*3120*/  IMAD R27, R126, 0xb3, RZ ;  /* 0x000000b37e1b7824 */ /* 0x000fc400078e02ff */
[----:B------:R-:W-:-:S03]  /*3130*/  IMAD R19, R126, 0xb4, RZ ;  /* 0x000000b47e137824 */ /* 0x000fc600078e02ff */
[-C--:B0-----:R-:W-:Y:S02]  /*3140*/  IADD3 R14, P1, R27, R122.reuse, RZ ;  /* 0x0000007a1b0e7210 */ /* 0x081fe40007f3e0ff */
[----:B-1----:R-:W-:Y:S02]  /*3150*/  IADD3 R6, P0, R19, R122, RZ ;  /* 0x0000007a13067210 */ /* 0x002fe40007f1e0ff */
[-C--:B------:R-:W-:Y:S02]  /*3160*/  LEA.HI.X.SX32 R15, R27, R123.reuse, 0x1, P1 ;  /* 0x0000007b1b0f7211 */ /* 0x080fe400008f0eff */
[----:B------:R-:W-:Y:S01]  /*3170*/  LEA.HI.X.SX32 R7, R19, R123, 0x1, P0 ;  /* 0x0000007b13077211 */ /* 0x000fe200000f0eff */
[----:B----4-:R0:W-:Y:S01]  /*3180*/  STL [R1+0x2ec], R47 ;  /* 0x0002ec2f01007387 */ /* 0x0101e20000100800 */
[----:B------:R-:W-:-:S03]  /*3190*/  IMAD R17, R126, 0xb5, RZ ;  /* 0x000000b57e117824 */ /* 0x000fc600078e02ff */
[----:B------:R1:W-:Y:S01]  /*31a0*/  STL [R1+0x2e8], R46 ;  /* 0x0002e82e01007387 */ /* 0x0003e20000100800 */
[----:B------:R-:W-:-:S03]  /*31b0*/  IMAD R27, R126, 0xb6, RZ ;  /* 0x000000b67e1b7824 */ /* 0x000fc600078e02ff */
[----:B0-----:R0:W4:Y:S04]  /*31c0*/  LDG.E.U8 R47, desc[UR8][R14.64] ;  /* 0x000000080e2f7981 */ /* 0x001128000c1e1100 */
[----:B-1----:R1:W4:Y:S01]  /*31d0*/  LDG.E.U8 R46, desc[UR8][R6.64] ;  /* 0x00000008062e7981 */ /* 0x002322000c1e1100 */
[-C--:B-----5:R-:W-:Y:S02]  /*31e0*/  IADD3 R4, P1, R17, R122.reuse, RZ ;  /* 0x0000007a11047210 */ /* 0x0a0fe40007f3e0ff */
[----:B0-----:R-:W-:Y:S02]  /*31f0*/  IADD3 R14, P0, R27, R122, RZ ;  /* 0x0000007a1b0e7210 */ /* 0x001fe40007f1e0ff */
[-C--:B------:R-:W-:Y:S02]  /*3200*/  LEA.HI.X.SX32 R5, R17, R123.reuse, 0x1, P1 ;  /* 0x0000007b11057211 */ /* 0x080fe400008f0eff */
[----:B------:R-:W-:Y:S01]  /*3210*/  LEA.HI.X.SX32 R15, R27, R123, 0x1, P0 ;  /* 0x0000007b1b0f7211 */ /* 0x000fe200000f0eff */
[----:B--2---:R0:W-:Y:S04]  /*3220*/  STL [R1+0x2e0], R65 ;  /* 0x0002e04101007387 */ /* 0x0041e80000100800 */
[----:B0-----:R0:W2:Y:S04]  /*3230*/  LDG.E.U8 R65, desc[UR8][R4.64] ;  /* 0x0000000804417981 */ /* 0x0010a8000c1e1100 */
[----:B------:R5:W-:Y:S04]  /*3240*/  STL [R1+0x2d8], R64 ;  /* 0x0002d84001007387 */ /* 0x000be80000100800 */
[----:B-----5:R5:W2:Y:S01]  /*3250*/  LDG.E.U8 R64, desc[UR8][R14.64] ;  /* 0x000000080e407981 */ /* 0x020aa2000c1e1100 */
[----:B------:R-:W-:-:S02]  /*3260*/  IMAD R19, R126, 0xb7, RZ ;  /* 0x000000b77e137824 */ /* 0x000fc400078e02ff */
[----:B------:R-:W-:-:S03]  /*3270*/  IMAD R17, R126, 0xb8, RZ ;  /* 0x000000b87e117824 */ /* 0x000fc600078e02ff */
[-C--:B-1----:R-:W-:Y:S01]  /*3280*/  IADD3 R6, P1, R19, R122.reuse, RZ ;  /* 0x0000007a13067210 */ /* 0x082fe20007f3e0ff */
[C---:B------:R-:W-:Y:S01]  /*3290*/  IMAD R27, R126.reuse, 0xb9, RZ ;  /* 0x000000b97e1b7824 */ /* 0x040fe200078e02ff */
[-C--:B0-----:R-:W-:Y:S02]  /*32a0*/  IADD3 R4, P0, R17, R122.reuse, RZ ;  /* 0x0000007a11047210 */ /* 0x081fe40007f1e0ff */
[-C--:B------:R-:W-:Y:S01]  /*32b0*/  LEA.HI.X.SX32 R7, R19, R123.reuse, 0x1, P1 ;  /* 0x0000007b13077211 */ /* 0x080fe200008f0eff */
[----:B------:R-:W-:Y:S01]  /*32c0*/  IMAD R19, R126, 0xba, RZ ;  /* 0x000000ba7e137824 */ /* 0x000fe200078e02ff */
[----:B-----5:R-:W-:Y:S02]  /*32d0*/  IADD3 R14, P1, R27, R122, RZ ;  /* 0x0000007a1b0e7210 */ /* 0x020fe40007f3e0ff */
[-C--:B------:R-:W-:Y:S01]  /*32e0*/  LEA.HI.X.SX32 R5, R17, R123.reuse, 0x1, P0 ;  /* 0x0000007b11057211 */ /* 0x080fe200000f0eff */
[----:B------:R0:W5:Y:S01]  /*32f0*/  LDG.E.U8 R72, desc[UR8][R6.64] ;  /* 0x0000000806487981 */ /* 0x000162000c1e1100 */
[----:B------:R-:W-:-:S03]  /*3300*/  LEA.HI.X.SX32 R15, R27, R123, 0x1, P1 ;  /* 0x0000007b1b0f7211 */ /* 0x000fc600008f0eff */
[----:B---3--:R-:W-:Y:S01]  /*3310*/  STL [R1+0x2d0], R29 ;  /* 0x0002d01d01007387 */ /* 0x008fe20000100800 */
[----:B0-----:R-:W-:-:S04]  /*3320*/  IADD3 R6, P0, R19, R122, RZ ;  /* 0x0000007a13067210 */ /* 0x001fc80007f1e0ff */
[----:B------:R-:W-:Y:S01]  /*3330*/  LEA.HI.X.SX32 R7, R19, R123, 0x1, P0 ;  /* 0x0000007b13077211 */ /* 0x000fe200000f0eff */
[----:B------:R0:W-:Y:S04]  /*3340*/  STL [R1+0x2c8], R20 ;  /* 0x0002c81401007387 */ /* 0x0001e80000100800 */
[----:B------:R1:W-:Y:S04]  /*3350*/  STL [R1+0x2c0], R18 ;  /* 0x0002c01201007387 */ /* 0x0003e80000100800 */
[----:B------:R3:W-:Y:S04]  /*3360*/  STL [R1+0x2bc], R16 ;  /* 0x0002bc1001007387 */ /* 0x0007e80000100800 */
[----:B0-----:R0:W5:Y:S04]  /*3370*/  LDG.E.U8 R20, desc[UR8][R4.64] ;  /* 0x0000000804147981 */ /* 0x001168000c1e1100 */
[----:B-1----:R1:W5:Y:S04]  /*3380*/  LDG.E.U8 R18, desc[UR8][R14.64] ;  /* 0x000000080e127981 */ /* 0x002368000c1e1100 */
[----:B---3--:R3:W5:Y:S01]  /*3390*/  LDG.E.U8 R16, desc[UR8][R6.64] ;  /* 0x0000000806107981 */ /* 0x008762000c1e1100 */
        /* <DEDUP_REMOVED lines=12> */
[-C--:B---3--:R-:W-:Y:S02]  /*3460*/  IADD3 R6, P1, R19, R122.reuse, RZ ;  /* 0x0000007a13067210 */ /* 0x088fe40007f3e0ff */
[----:B0-----:R-:W-:Y:S02]  /*3470*/  IADD3 R4, P0, R29, R122, RZ ;  /* 0x0000007a1d047210 */ /* 0x001fe40007f1e0ff */
[-C--:B------:R-:W-:Y:S02]  /*3480*/  LEA.HI.X.SX32 R7, R19, R123.reuse, 0x1, P1 ;  /* 0x0000007b13077211 */ /* 0x080fe400008f0eff */
[----:B------:R-:W-:Y:S01]  /*3490*/  LEA.HI.X.SX32 R5, R29, R123, 0x1, P0 ;  /* 0x0000007b1d057211 */ /* 0x000fe200000f0eff */
[----:B--2---:R0:W-:Y:S04]  /*34a0*/  STL [R1+0x2a4], R65 ;  /* 0x0002a44101007387 */ /* 0x0041e80000100800 */
[----:B0-----:R0:W2:Y:S04]  /*34b0*/  LDG.E.U8 R65, desc[UR8][R6.64] ;  /* 0x0000000806417981 */ /* 0x0010a8000c1e1100 */
[----:B------:R3:W-:Y:S04]  /*34c0*/  STL [R1+0x2a0], R64 ;  /* 0x0002a04001007387 */ /* 0x0007e80000100800 */
[----:B---3--:R3:W2:Y:S01]  /*34d0*/  LDG.E.U8 R64, desc[UR8][R4.64] ;  /* 0x0000000804407981 */ /* 0x0086a2000c1e1100 */
[----:B------:R-:W-:-:S02]  /*34e0*/  IMAD R27, R126, 0xbf, RZ ;  /* 0x000000bf7e1b7824 */ /* 0x000fc400078e02ff */
[----:B------:R-:W-:-:S03]  /*34f0*/  IMAD.SHL.U32 R17, R126, 0x40, RZ ;  /* 0x000000407e117824 */ /* 0x000fc600078e00ff */
        /* <DEDUP_REMOVED lines=8> */
[----:B------:R-:W-:-:S03]  /*3580*/  LEA.HI.X.SX32 R5, R19, R123, 0x1, P1 ;  /* 0x0000007b13057211 */ /* 0x000fc600008f0eff */
[----:B-----5:R-:W-:Y:S01]  /*3590*/  STL [R1+0x298], R72 ;  /* 0x0002984801007387 */ /* 0x020fe20000100800 */
[----:B0-----:R-:W-:-:S04]  /*35a0*/  IADD3 R14, P0, R27, R122, RZ ;  /* 0x0000007a1b0e7210 */ /* 0x001fc80007f1e0ff */
[----:B------:R-:W-:Y:S01]  /*35b0*/  LEA.HI.X.SX32 R15, R27, R123, 0x1, P0 ;  /* 0x0000007b1b0f7211 */ /* 0x000fe200000f0eff */
[----:B------:R0:W-:Y:S04]  /*35c0*/  STL [R1+0x290], R20 ;  /* 0x0002901401007387 */ /* 0x0001e80000100800 */
        /* <DEDUP_REMOVED lines=32> */
[----:B---3--:R0:W-:Y:S01]  /*37d0*/  STL [R1+0x260], R29 ;  /* 0x0002601d01007387 */ /* 0x0081e20000100800 */
[-C--:B-----5:R-:W-:Y:S02]  /*37e0*/  IADD3 R6, P1, R17, R122.reuse, RZ ;  /* 0x0000007a11067210 */ /* 0x0a0fe40007f3e0ff */
[-C--:B------:R-:W-:Y:S02]  /*37f0*/  LEA.HI.X.SX32 R15, R27, R123.reuse, 0x1, P0 ;  /* 0x0000007b1b0f7211 */ /* 0x080fe400000f0eff */
[----:B------:R-:W-:Y:S01]  /*3800*/  LEA.HI.X.SX32 R7, R17, R123, 0x1, P1 ;  /* 0x0000007b11077211 */ /* 0x000fe200008f0eff */
[----:B0-----:R0:W3:Y:S02]  /*3810*/  LDG.E.U8 R29, desc[UR8][R4.64] ;  /* 0x00000008041d7981 */ /* 0x0010e4000c1e1100 */
        /* <DEDUP_REMOVED lines=64> */
[----:B--2---:R-:W-:Y:S04]  /*3c20*/  STL [R1+0x270], R65 ;  /* 0x0002704101007387 */ /* 0x004fe80000100800 */
[----:B------:R0:W2:Y:S04]  /*3c30*/  LDG.E.U8 R72, desc[UR8][R6.64] ;  /* 0x0000000806487981 */ /* 0x0000a8000c1e1100 */
        /* <DEDUP_REMOVED lines=16> */
[C---:B------:R-:W-:Y:S02]  /*3d40*/  IMAD R17, R126.reuse, 0xcb, RZ ;  /* 0x000000cb7e117824 */ /* 0x040fe400078e02ff */
[----:B------:R-:W-:Y:S01]  /*3d50*/  IMAD R19, R126, 0xcc, RZ ;  /* 0x000000cc7e137824 */ /* 0x000fe200078e02ff */
[----:B------:R0:W-:Y:S04]  /*3d60*/  STL [R1+0x258], R20 ;  /* 0x0002581401007387 */ /* 0x0001e80000100800 */
[----:B------:R1:W-:Y:S04]  /*3d70*/  STL [R1+0x254], R18 ;  /* 0x0002541201007387 */ /* 0x0003e80000100800 */
[----:B------:R3:W-:Y:S04]  /*3d80*/  STL [R1+0x250], R16 ;  /* 0x0002501001007387 */ /* 0x0007e80000100800 */
[----:B0-----:R0:W5:Y:S04]  /*3d90*/  LDG.E.U8 R20, desc[UR8][R6.64] ;  /* 0x0000000806147981 */ /* 0x001168000c1e1100 */
[----:B-1----:R1:W5:Y:S04]  /*3da0*/  LDG.E.U8 R18, desc[UR8][R4.64] ;  /* 0x0000000804127981 */ /* 0x002368000c1e1100 */
[----:B---3--:R3:W5:Y:S01]  /*3db0*/  LDG.E.U8 R16, desc[UR8][R14.64] ;  /* 0x000000080e107981 */ /* 0x008762000c1e1100 */
[----:B0-----:R-:W-:-:S02]  /*3dc0*/  IADD3 R6, P1, R17, R122, RZ ;  /* 0x0000007a11067210 */ /* 0x001fc40007f3e0ff */
[----:B-1----:R-:W-:Y:S02]  /*3dd0*/  IADD3 R4, P0, R19, R122, RZ ;  /* 0x0000007a13047210 */ /* 0x002fe40007f1e0ff */
[-C--:B------:R-:W-:Y:S02]  /*3de0*/  LEA.HI.X.SX32 R7, R17, R123.reuse, 0x1, P1 ;  /* 0x0000007b11077211 */ /* 0x080fe400008f0eff */
[----:B------:R-:W-:Y:S01]  /*3df0*/  LEA.HI.X.SX32 R5, R19, R123, 0x1, P0 ;  /* 0x0000007b13057211 */ /* 0x000fe200000f0eff */
[----:B----4-:R-:W-:Y:S01]  /*3e00*/  STL [R1+0x24c], R47 ;  /* 0x00024c2f01007387 */ /* 0x010fe20000100800 */
[----:B------:R-:W-:-:S03]  /*3e10*/  IMAD R27, R126, 0xcd, RZ ;  /* 0x000000cd7e1b7824 */ /* 0x000fc600078e02ff */
[----:B------:R0:W4:Y:S04]  /*3e20*/  LDG.E.U8 R65, desc[UR8][R6.64] ;  /* 0x0000000806417981 */ /* 0x000128000c1e1100 */
[----:B------:R1:W-:Y:S01]  /*3e30*/  STL [R1+0x248], R46 ;  /* 0x0002482e01007387 */ /* 0x0003e20000100800 */
[----:B------:R-:W-:Y:S01]  /*3e40*/  IMAD R29, R126, 0xce, RZ ;  /* 0x000000ce7e1d7824 */ /* 0x000fe200078e02ff */
[-C--:B---3--:R-:W-:Y:S02]  /*3e50*/  IADD3 R14, P1, R27, R122.reuse, RZ ;  /* 0x0000007a1b0e7210 */ /* 0x088fe40007f3e0ff */
[----:B-1----:R1:W3:Y:S02]  /*3e60*/  LDG.E.U8 R46, desc[UR8][R4.64] ;  /* 0x00000008042e7981 */ /* 0x0022e4000c1e1100 */
[----:B0-----:R-:W-:-:S02]  /*3e70*/  IADD3 R6, P0, R29, R122, RZ ;  /* 0x0000007a1d067210 */ /* 0x001fc40007f1e0ff */
[-C--:B------:R-:W-:Y:S02]  /*3e80*/  LEA.HI.X.SX32 R15, R27, R123.reuse, 0x1, P1 ;  /* 0x0000007b1b0f7211 */ /* 0x080fe400008f0eff */
[----:B------:R-:W-:Y:S01]  /*3e90*/  LEA.HI.X.SX32 R7, R29, R123, 0x1, P0 ;  /* 0x0000007b1d077211 */ /* 0x000fe200000f0eff */
[----:B--2---:R0:W-:Y:S04]  /*3ea0*/  STL [R1+0x244], R72 ;  /* 0x0002444801007387 */ /* 0x0041e80000100800 */
[----:B0-----:R0:W2:Y:S04]  /*3eb0*/  LDG.E.U8 R72, desc[UR8][R14.64] ;  /* 0x000000080e487981 */ /* 0x0010a8000c1e1100 */
[----:B------:R1:W-:Y:S04]  /*3ec0*/  STL [R1+0x23c], R64 ;  /* 0x00023c4001007387 */ /* 0x0003e80000100800 */
[----:B-1----:R1:W2:Y:S01]  /*3ed0*/  LDG.E.U8 R64, desc[UR8][R6.64] ;  /* 0x0000000806407981 */ /* 0x0022a2000c1e1100 */
[----:B------:R-:W-:-:S02]  /*3ee0*/  IMAD R47, R126, 0xcf, RZ ;  /* 0x000000cf7e2f7824 */ /* 0x000fc400078e02ff */
[----:B------:R-:W-:-:S03]  /*3ef0*/  IMAD R17, R126, 0x50, RZ ;  /* 0x000000507e117824 */ /* 0x000fc600078e02ff */
[-C--:B------:R-:W-:Y:S01]  /*3f00*/  IADD3 R4, P1, R47, R122.reuse, RZ ;  /* 0x0000007a2f047210 */ /* 0x080fe20007f3e0ff */
[C---:B------:R-:W-:Y:S01]  /*3f10*/  IMAD R19, R126.reuse, 0x51, RZ ;  /* 0x000000517e137824 */ /* 0x040fe200078e02ff */
[-C--:B0-----:R-:W-:Y:S01]  /*3f20*/  IADD3 R14, P0, R17, R122.reuse, RZ ;  /* 0x0000007a110e7210 */ /* 0x081fe20007f1e0ff */
[----:B------:R-:W-:Y:S01]  /*3f30*/  IMAD R27, R126, 0x52, RZ ;  /* 0x000000527e1b7824 */ /* 0x000fe200078e02ff */
[-C--:B------:R-:W-:Y:S02]  /*3f40*/  LEA.HI.X.SX32 R5, R47, R123.reuse, 0x1, P1 ;  /* 0x0000007b2f057211 */ /* 0x080fe400008f0eff */
[----:B-1----:R-:W-:Y:S02]  /*3f50*/  IADD3 R6, P1, R19, R122, RZ ;  /* 0x0000007a13067210 */ /* 0x002fe40007f3e0ff */
[-C--:B------:R-:W-:Y:S01]  /*3f60*/  LEA.HI.X.SX32 R15, R17, R123.reuse, 0x1, P0 ;  /* 0x0000007b110f7211 */ /* 0x080fe200000f0eff */
[----:B------:R0:W2:Y:S01]  /*3f70*/  LDG.E.U8 R29, desc[UR8][R4.64] ;  /* 0x00000008041d7981 */ /* 0x0000a2000c1e1100 */
[----:B------:R-:W-:-:S03]  /*3f80*/  LEA.HI.X.SX32 R7, R19, R123, 0x1, P1 ;  /* 0x0000007b13077211 */ /* 0x000fc600008f0eff */
[----:B-----5:R-:W-:Y:S01]  /*3f90*/  STL [R1+0x234], R73 ;  /* 0x0002344901007387 */ /* 0x020fe20000100800 */
[----:B0-----:R-:W-:-:S04]  /*3fa0*/  IADD3 R4, P0, R27, R122, RZ ;  /* 0x0000007a1b047210 */ /* 0x001fc80007f1e0ff */
[----:B------:R-:W-:Y:S01]  /*3fb0*/  LEA.HI.X.SX32 R5, R27, R123, 0x1, P0 ;  /* 0x0000007b1b057211 */ /* 0x000fe200000f0eff */
[C---:B------:R-:W-:Y:S02]  /*3fc0*/  IMAD R17, R126.reuse, 0x53, RZ ;  /* 0x000000537e117824 */ /* 0x040fe400078e02ff */
[C---:B------:R-:W-:Y:S01]  /*3fd0*/  IMAD R19, R126.reuse, 0x54, RZ ;  /* 0x000000547e137824 */ /* 0x040fe200078e02ff */
[----:B------:R0:W-:Y:S04]  /*3fe0*/  STL [R1+0x22c], R20 ;  /* 0x00022c1401007387 */ /* 0x0001e80000100800 */
[----:B------:R1:W-:Y:S04]  /*3ff0*/  STL [R1+0x224], R18 ;  /* 0x0002241201007387 */ /* 0x0003e80000100800 */
[----:B------:R5:W-:Y:S04]  /*4000*/  STL [R1+0x21c], R16 ;  /* 0x00021c1001007387 */ /* 0x000be80000100800 */
[----:B0-----:R0:W2:Y:S04]  /*4010*/  LDG.E.U8 R20, desc[UR8][R14.64] ;  /* 0x000000080e147981 */ /* 0x0010a8000c1e1100 */
[----:B-1----:R1:W2:Y:S04]  /*4020*/  LDG.E.U8 R18, desc[UR8][R6.64] ;  /* 0x0000000806127981 */ /* 0x0022a8000c1e1100 */
[----:B-----5:R5:W2:Y:S01]  /*4030*/  LDG.E.U8 R16, desc[UR8][R4.64] ;  /* 0x0000000804107981 */ /* 0x020aa2000c1e1100 */
[----:B------:R-:W-:Y:S01]  /*4040*/  IMAD R27, R126, 0x55, RZ ;  /* 0x000000557e1b7824 */ /* 0x000fe200078e02ff */
[----:B0-----:R-:W-:-:S02]  /*4050*/  IADD3 R14, P1, R17, R122, RZ ;  /* 0x0000007a110e7210 */ /* 0x001fc40007f3e0ff */
[-C--:B-1----:R-:W-:Y:S02]  /*4060*/  IADD3 R6, P0, R19, R122.reuse, RZ ;  /* 0x0000007a13067210 */ /* 0x082fe40007f1e0ff */
[-C--:B------:R-:W-:Y:S02]  /*4070*/  LEA.HI.X.SX32 R15, R17, R123.reuse, 0x1, P1 ;  /* 0x0000007b110f7211 */ /* 0x080fe400008f0eff */
[----:B-----5:R-:W-:Y:S02]  /*4080*/  IADD3 R4, P1, R27, R122, RZ ;  /* 0x0000007a1b047210 */ /* 0x020fe40007f3e0ff */
[-C--:B------:R-:W-:Y:S02]  /*4090*/  LEA.HI.X.SX32 R7, R19, R123.reuse, 0x1, P0 ;  /* 0x0000007b13077211 */ /* 0x080fe400000f0eff */
[----:B------:R-:W-:Y:S01]  /*40a0*/  LEA.HI.X.SX32 R5, R27, R123, 0x1, P1 ;  /* 0x0000007b1b057211 */ /* 0x000fe200008f0eff */
[----:B----4-:R0:W-:Y:S04]  /*40b0*/  STL [R1+0x214], R65 ;  /* 0x0002144101007387 */ /* 0x0101e80000100800 */
[----:B---3--:R1:W-:Y:S01]  /*40c0*/  STL [R1+0x20c], R46 ;  /* 0x00020c2e01007387 */ /* 0x0083e20000100800 */
[----:B------:R-:W-:-:S03]  /*40d0*/  IMAD R17, R126, 0x56, RZ ;  /* 0x000000567e117824 */ /* 0x000fc600078e02ff */
[----:B------:R-:W3:Y:S04]  /*40e0*/  LDG.E.U8 R47, desc[UR8][R4.64] ;  /* 0x00000008042f7981 */ /* 0x000ee8000c1e1100 */
[----:B0-----:R0:W4:Y:S04]  /*40f0*/  LDG.E.U8 R65, desc[UR8][R14.64] ;  /* 0x000000080e417981 */ /* 0x001128000c1e1100 */
[----:B-1----:R1:W5:Y:S01]  /*4100*/  LDG.E.U8 R46, desc[UR8][R6.64] ;  /* 0x00000008062e7981 */ /* 0x002362000c1e1100 */
[----:B0-----:R-:W-:-:S03]  /*4110*/  IADD3 R14, P0, R17, R122, RZ ;  /* 0x0000007a110e7210 */ /* 0x001fc60007f1e0ff */
[----:B--2---:R-:W-:Y:S01]  /*4120*/  STL [R1+0x204], R72 ;  /* 0x0002044801007387 */ /* 0x004fe20000100800 */
[----:B------:R-:W-:-:S03]  /*4130*/  LEA.HI.X.SX32 R15, R17, R123, 0x1, P0 ;  /* 0x0000007b110f7211 */ /* 0x000fc600000f0eff */
[----:B------:R0:W-:Y:S04]  /*4140*/  STL [R1+0x1fc], R64 ;  /* 0x0001fc4001007387 */ /* 0x0001e80000100800 */
[----:B0-----:R0:W2:Y:S01]  /*4150*/  LDG.E.U8 R64, desc[UR8][R14.64] ;  /* 0x000000080e407981 */ /* 0x0010a2000c1e1100 */
[C---:B------:R-:W-:Y:S02]  /*4160*/  IMAD R19, R126.reuse, 0x57, RZ ;  /* 0x000000577e137824 */ /* 0x040fe400078e02ff */
[----:B------:R-:W-:-:S03]  /*4170*/  IMAD R27, R126, 0x58, RZ ;  /* 0x000000587e1b7824 */ /* 0x000fc600078e02ff */
[-C--:B-1----:R-:W-:Y:S01]  /*4180*/  IADD3 R6, P1, R19, R122.reuse, RZ ;  /* 0x0000007a13067210 */ /* 0x082fe20007f3e0ff */
[C---:B------:R-:W-:Y:S01]  /*4190*/  IMAD R17, R126.reuse, 0x59, RZ ;  /* 0x000000597e117824 */ /* 0x040fe200078e02ff */
[-C--:B------:R-:W-:Y:S02]  /*41a0*/  IADD3 R4, P0, R27, R122.reuse, RZ ;  /* 0x0000007a1b047210 */ /* 0x080fe40007f1e0ff */
[-C--:B------:R-:W-:Y:S01]  /*41b0*/  LEA.HI.X.SX32 R7, R19, R123.reuse, 0x1, P1 ;  /* 0x0000007b13077211 */ /* 0x080fe200008f0eff */
[----:B------:R-:W-:Y:S01]  /*41c0*/  IMAD R19, R126, 0x5a, RZ ;  /* 0x0000005a7e137824 */ /* 0x000fe200078e02ff */
[----:B------:R1:W-:Y:S01]  /*41d0*/  STL [R1+0x1f4], R29 ;  /* 0x0001f41d01007387 */ /* 0x0003e20000100800 */
[-C--:B0-----:R-:W-:Y:S02]  /*41e0*/  IADD3 R14, P1, R17, R122.reuse, RZ ;  /* 0x0000007a110e7210 */ /* 0x081fe40007f3e0ff */
[-C--:B------:R-:W-:Y:S02]  /*41f0*/  LEA.HI.X.SX32 R5, R27, R123.reuse, 0x1, P0 ;  /* 0x0000007b1b057211 */ /* 0x080fe400000f0eff */
[----:B------:R-:W-:Y:S01]  /*4200*/  LEA.HI.X.SX32 R15, R17, R123, 0x1, P1 ;  /* 0x0000007b110f7211 */ /* 0x000fe200008f0eff */
[----:B-1----:R0:W2:Y:S02]  /*4210*/  LDG.E.U8 R29, desc[UR8][R6.64] ;  /* 0x00000008061d7981 */ /* 0x0020a4000c1e1100 */
[----:B0-----:R-:W-:-:S04]  /*4220*/  IADD3 R6, P0, R19, R122, RZ ;  /* 0x0000007a13067210 */ /* 0x001fc80007f1e0ff */
[----:B------:R-:W-:Y:S01]  /*4230*/  LEA.HI.X.SX32 R7, R19, R123, 0x1, P0 ;  /* 0x0000007b13077211 */ /* 0x000fe200000f0eff */
[C---:B------:R-:W-:Y:S01]  /*4240*/  IMAD R27, R126.reuse, 0x5b, RZ ;  /* 0x0000005b7e1b7824 */ /* 0x040fe200078e02ff */
[----:B------:R0:W-:Y:S04]  /*4250*/  STL [R1+0x240], R20 ;  /* 0x0002401401007387 */ /* 0x0001e80000100800 */
[----:B------:R1:W-:Y:S04]  /*4260*/  STL [R1+0x238], R18 ;  /* 0x0002381201007387 */ /* 0x0003e80000100800 */
[----:B------:R1:W-:Y:S04]  /*4270*/  STL [R1+0x230], R16 ;  /* 0x0002301001007387 */ /* 0x0003e80000100800 */
[----:B0-----:R0:W2:Y:S04]  /*4280*/  LDG.E.U8 R20, desc[UR8][R4.64] ;  /* 0x0000000804147981 */ /* 0x0010a8000c1e1100 */
[----:B-1----:R1:W2:Y:S04]  /*4290*/  LDG.E.U8 R18, desc[UR8][R14.64] ;  /* 0x000000080e127981 */ /* 0x0022a8000c1e1100 */
[----:B------:R3:W2:Y:S01]  /*42a0*/  LDG.E.U8 R16, desc[UR8][R6.64] ;  /* 0x0000000806107981 */ /* 0x0006a2000c1e1100 */
[C---:B------:R-:W-:Y:S01]  /*42b0*/  IMAD R17, R126.reuse, 0x5c, RZ ;  /* 0x0000005c7e117824 */ /* 0x040fe200078e02ff */
[----:B0-----:R-:W-:Y:S01]  /*42c0*/  IADD3 R4, P1, R27, R122, RZ ;  /* 0x0000007a1b047210 */ /* 0x001fe20007f3e0ff */
[----:B------:R-:W-:-:S03]  /*42d0*/  IMAD R19, R126, 0x5d, RZ ;  /* 0x0000005d7e137824 */ /* 0x000fc600078e02ff */
[-C--:B-1----:R-:W-:Y:S02]  /*42e0*/  IADD3 R14, P0, R17, R122.reuse, RZ ;  /* 0x0000007a110e7210 */ /* 0x082fe40007f1e0ff */
[-C--:B------:R-:W-:Y:S02]  /*42f0*/  LEA.HI.X.SX32 R5, R27, R123.reuse, 0x1, P1 ;  /* 0x0000007b1b057211 */ /* 0x080fe400008f0eff */
[----:B---3--:R-:W-:Y:S02]  /*4300*/  IADD3 R6, P1, R19, R122, RZ ;  /* 0x0000007a13067210 */ /* 0x008fe40007f3e0ff */
[-C--:B------:R-:W-:Y:S02]  /*4310*/  LEA.HI.X.SX32 R15, R17, R123.reuse, 0x1, P0 ;  /* 0x0000007b110f7211 */ /* 0x080fe400000f0eff */
[----:B------:R-:W-:Y:S01]  /*4320*/  LEA.HI.X.SX32 R7, R19, R123, 0x1, P1 ;  /* 0x0000007b13077211 */ /* 0x000fe200008f0eff */
[----:B----4-:R0:W-:Y:S04]  /*4330*/  STL [R1+0x228], R65 ;  /* 0x0002284101007387 */ /* 0x0101e80000100800 */
[----:B-----5:R1:W-:Y:S01]  /*4340*/  STL [R1+0x220], R46 ;  /* 0x0002202e01007387 */ /* 0x0203e20000100800 */
[----:B------:R-:W-:-:S03]  /*4350*/  IMAD R27, R126, 0x5e, RZ ;  /* 0x0000005e7e1b7824 */ /* 0x000fc600078e02ff */
[----:B------:R3:W-:Y:S04]  /*4360*/  STL [R1+0x218], R47 ;  /* 0x0002182f01007387 */ /* 0x0007e80000100800 */
[----:B0-----:R0:W4:Y:S04]  /*4370*/  LDG.E.U8 R65, desc[UR8][R4.64] ;  /* 0x0000000804417981 */ /* 0x001128000c1e1100 */
[----:B-1----:R1:W5:Y:S04]  /*4380*/  LDG.E.U8 R46, desc[UR8][R14.64] ;  /* 0x000000080e2e7981 */ /* 0x002368000c1e1100 */
[----:B---3--:R3:W5:Y:S01]  /*4390*/  LDG.E.U8 R47, desc[UR8][R6.64] ;  /* 0x00000008062f7981 */ /* 0x008762000c1e1100 */
[----:B0-----:R-:W-:-:S04]  /*43a0*/  IADD3 R4, P0, R27, R122, RZ ;  /* 0x0000007a1b047210 */ /* 0x001fc80007f1e0ff */
[----:B------:R-:W-:Y:S01]  /*43b0*/  LEA.HI.X.SX32 R5, R27, R123, 0x1, P0 ;  /* 0x0000007b1b057211 */ /* 0x000fe200000f0eff */
[----:B--2---:R0:W-:Y:S04]  /*43c0*/  STL [R1+0x210], R64 ;  /* 0x0002104001007387 */ /* 0x0041e80000100800 */
[----:B0-----:R0:W2:Y:S01]  /*43d0*/  LDG.E.U8 R64, desc[UR8][R4.64] ;  /* 0x0000000804407981 */ /* 0x0010a2000c1e1100 */
[C---:B------:R-:W-:Y:S02]  /*43e0*/  IMAD R17, R126.reuse, 0x5f, RZ ;  /* 0x0000005f7e117824 */ /* 0x040fe400078e02ff */
[----:B------:R-:W-:-:S03]  /*43f0*/  IMAD R19, R126, 0xd0, RZ ;  /* 0x000000d07e137824 */ /* 0x000fc600078e02ff */
[-C--:B-1----:R-:W-:Y:S01]  /*4400*/  IADD3 R14, P1, R17, R122.reuse, RZ ;  /* 0x0000007a110e7210 */ /* 0x082fe20007f3e0ff */
[C---:B------:R-:W-:Y:S01]  /*4410*/  IMAD R27, R126.reuse, 0xd1, RZ ;  /* 0x000000d17e1b7824 */ /* 0x040fe200078e02ff */
[-C--:B---3--:R-:W-:Y:S02]  /*4420*/  IADD3 R6, P0, R19, R122.reuse, RZ ;  /* 0x0000007a13067210 */ /* 0x088fe40007f1e0ff */
[-C--:B------:R-:W-:Y:S01]  /*4430*/  LEA.HI.X.SX32 R15, R17, R123.reuse, 0x1, P1 ;  /* 0x0000007b110f7211 */ /* 0x080fe200008f0eff */
[C---:B------:R-:W-:Y:S01]  /*4440*/  IMAD R17, R126.reuse, 0xd2, RZ ;  /* 0x000000d27e117824 */ /* 0x040fe200078e02ff */
[----:B------:R1:W-:Y:S01]  /*4450*/  STL [R1+0x208], R29 ;  /* 0x0002081d01007387 */ /* 0x0003e20000100800 */
[-C--:B0-----:R-:W-:Y:S02]  /*4460*/  IADD3 R4, P1, R27, R122.reuse, RZ ;  /* 0x0000007a1b047210 */ /* 0x081fe40007f3e0ff */
[-C--:B------:R-:W-:Y:S01]  /*4470*/  LEA.HI.X.SX32 R7, R19, R123.reuse, 0x1, P0 ;  /* 0x0000007b13077211 */ /* 0x080fe200000f0eff */
[----:B------:R-:W-:Y:S01]  /*4480*/  IMAD R19, R126, 0xd3, RZ ;  /* 0x000000d37e137824 */ /* 0x000fe200078e02ff */
[----:B------:R-:W-:Y:S01]  /*4490*/  LEA.HI.X.SX32 R5, R27, R123, 0x1, P1 ;  /* 0x0000007b1b057211 */ /* 0x000fe200008f0eff */
[----:B-1----:R0:W3:Y:S02]  /*44a0*/  LDG.E.U8 R29, desc[UR8][R14.64] ;  /* 0x000000080e1d7981 */ /* 0x0020e4000c1e1100 */
[----:B0-----:R-:W-:-:S04]  /*44b0*/  IADD3 R14, P0, R17, R122, RZ ;  /* 0x0000007a110e7210 */ /* 0x001fc80007f1e0ff */
[----:B------:R-:W-:Y:S01]  /*44c0*/  LEA.HI.X.SX32 R15, R17, R123, 0x1, P0 ;  /* 0x0000007b110f7211 */ /* 0x000fe200000f0eff */
[----:B------:R-:W-:Y:S01]  /*44d0*/  IMAD R27, R126, 0xd4, RZ ;  /* 0x000000d47e1b7824 */ /* 0x000fe200078e02ff */
[----:B------:R0:W-:Y:S04]  /*44e0*/  STL [R1+0x200], R20 ;  /* 0x0002001401007387 */ /* 0x0001e80000100800 */
[----:B------:R1:W-:Y:S04]  /*44f0*/  STL [R1+0x1f8], R18 ;  /* 0x0001f81201007387 */ /* 0x0003e80000100800 */
[----:B------:R1:W-:Y:S04]  /*4500*/  STL [R1+0x1f0], R16 ;  /* 0x0001f01001007387 */ /* 0x0003e80000100800 */
[----:B0-----:R0:W3:Y:S04]  /*4510*/  LDG.E.U8 R20, desc[UR8][R6.64] ;  /* 0x0000000806147981 */ /* 0x0010e8000c1e1100 */
[----:B-1----:R1:W3:Y:S04]  /*4520*/  LDG.E.U8 R18, desc[UR8][R4.64] ;  /* 0x0000000804127981 */ /* 0x0022e8000c1e1100 */
[----:B------:R1:W3:Y:S01]  /*4530*/  LDG.E.U8 R16, desc[UR8][R14.64] ;  /* 0x000000080e107981 */ /* 0x0002e2000c1e1100 */
[----:B0-----:R-:W-:-:S04]  /*4540*/  IADD3 R6, P1, R19, R122, RZ ;  /* 0x0000007a13067210 */ /* 0x001fc80007f3e0ff */
[-C--:B------:R-:W-:Y:S01]  /*4550*/  LEA.HI.X.SX32 R7, R19, R123.reuse, 0x1, P1 ;  /* 0x0000007b13077211 */ /* 0x080fe200008f0eff */
[C---:B------:R-:W-:Y:S01]  /*4560*/  IMAD R17, R126.reuse, 0xd5, RZ ;  /* 0x000000d57e117824 */ /* 0x040fe200078e02ff */
[-C--:B-1----:R-:W-:Y:S01]  /*4570*/  IADD3 R4, P0, R27, R122.reuse, RZ ;  /* 0x0000007a1b047210 */ /* 0x082fe20007f1e0ff */
[----:B------:R-:W-:Y:S02]  /*4580*/  IMAD R19, R126, 0xd6, RZ ;  /* 0x000000d67e137824 */ /* 0x000fe400078e02ff */
[----:B------:R0:W3:Y:S01]  /*4590*/  LDG.E.U8 R72, desc[UR8][R6.64] ;  /* 0x0000000806487981 */ /* 0x0000e2000c1e1100 */
[----:B------:R-:W-:Y:S02]  /*45a0*/  IADD3 R14, P1, R17, R122, RZ ;  /* 0x0000007a110e7210 */ /* 0x000fe40007f3e0ff */
[-C--:B------:R-:W-:Y:S02]  /*45b0*/  LEA.HI.X.SX32 R5, R27, R123.reuse, 0x1, P0 ;  /* 0x0000007b1b057211 */ /* 0x080fe400000f0eff */
[----:B------:R-:W-:-:S02]  /*45c0*/  LEA.HI.X.SX32 R15, R17, R123, 0x1, P1 ;  /* 0x0000007b110f7211 */ /* 0x000fc400008f0eff */
[C---:B0-----:R-:W-:Y:S01]  /*45d0*/  IADD3 R6, P0, R19.reuse, R122, RZ ;  /* 0x0000007a13067210 */ /* 0x041fe20007f1e0ff */
[----:B----4-:R0:W-:Y:S03]  /*45e0*/  STL [R1+0x1ec], R65 ;  /* 0x0001ec4101007387 */ /* 0x0101e60000100800 */
[----:B------:R-:W-:Y:S01]  /*45f0*/  LEA.HI.X.SX32 R7, R19, R123, 0x1, P0 ;  /* 0x0000007b13077211 */ /* 0x000fe200000f0eff */
[----:B-----5:R1:W-:Y:S01]  /*4600*/  STL [R1+0x1e8], R46 ;  /* 0x0001e82e01007387 */ /* 0x0203e20000100800 */
[----:B------:R-:W-:-:S03]  /*4610*/  IMAD R27, R126, 0xd7, RZ ;  /* 0x000000d77e1b7824 */ /* 0x000fc600078e02ff */
[----:B------:R4:W-:Y:S04]  /*4620*/  STL [R1+0x1e4], R47 ;  /* 0x0001e42f01007387 */ /* 0x0009e80000100800 */
[----:B0-----:R-:W5:Y:S04]  /*4630*/  LDG.E.U8 R65, desc[UR8][R6.64] ;  /* 0x0000000806417981 */ /* 0x001f68000c1e1100 */
[----:B-1----:R0:W5:Y:S04]  /*4640*/  LDG.E.U8 R46, desc[UR8][R4.64] ;  /* 0x00000008042e7981 */ /* 0x002168000c1e1100 */
[----:B----4-:R1:W4:Y:S01]  /*4650*/  LDG.E.U8 R47, desc[UR8][R14.64] ;  /* 0x000000080e2f7981 */ /* 0x010322000c1e1100 */
[----:B0-----:R-:W-:-:S04]  /*4660*/  IADD3 R4, P1, R27, R122, RZ ;  /* 0x0000007a1b047210 */ /* 0x001fc80007f3e0ff */
[----:B------:R-:W-:Y:S01]  /*4670*/  LEA.HI.X.SX32 R5, R27, R123, 0x1, P1 ;  /* 0x0000007b1b057211 */ /* 0x000fe200008f0eff */
[----:B--2---:R0:W-:Y:S04]  /*4680*/  STL [R1+0x1e0], R64 ;  /* 0x0001e04001007387 */ /* 0x0041e80000100800 */
[----:B0-----:R0:W2:Y:S01]  /*4690*/  LDG.E.U8 R64, desc[UR8][R4.64] ;  /* 0x0000000804407981 */ /* 0x0010a2000c1e1100 */
[C---:B------:R-:W-:Y:S02]  /*46a0*/  IMAD R17, R126.reuse, 0xd8, RZ ;  /* 0x000000d87e117824 */ /* 0x040fe400078e02ff */
[C---:B------:R-:W-:Y:S02]  /*46b0*/  IMAD R19, R126.reuse, 0xd9, RZ ;  /* 0x000000d97e137824 */ /* 0x040fe400078e02ff */
[----:B------:R-:W-:Y:S01]  /*46c0*/  IMAD R27, R126, 0xda, RZ ;  /* 0x000000da7e1b7824 */ /* 0x000fe200078e02ff */
[----:B-1----:R-:W-:-:S02]  /*46d0*/  IADD3 R14, P0, R17, R122, RZ ;  /* 0x0000007a110e7210 */ /* 0x002fc40007f1e0ff */
[-C--:B------:R-:W-:Y:S02]  /*46e0*/  IADD3 R6, P1, R19, R122.reuse, RZ ;  /* 0x0000007a13067210 */ /* 0x080fe40007f3e0ff */
[-C--:B------:R-:W-:Y:S02]  /*46f0*/  LEA.HI.X.SX32 R15, R17, R123.reuse, 0x1, P0 ;  /* 0x0000007b110f7211 */ /* 0x080fe400000f0eff */
[----:B0-----:R-:W-:Y:S01]  /*4700*/  IADD3 R4, P0, R27, R122, RZ ;  /* 0x0000007a1b047210 */ /* 0x001fe20007f1e0ff */
[C---:B------:R-:W-:Y:S01]  /*4710*/  IMAD R17, R126.reuse, 0xdb, RZ ;  /* 0x000000db7e117824 */ /* 0x040fe200078e02ff */
[-C--:B------:R-:W-:Y:S01]  /*4720*/  LEA.HI.X.SX32 R7, R19, R123.reuse, 0x1, P1 ;  /* 0x0000007b13077211 */ /* 0x080fe200008f0eff */
[----:B---3--:R0:W-:Y:S01]  /*4730*/  STL [R1+0x1dc], R29 ;  /* 0x0001dc1d01007387 */ /* 0x0081e20000100800 */
[----:B------:R-:W-:Y:S01]  /*4740*/  LEA.HI.X.SX32 R5, R27, R123, 0x1, P0 ;  /* 0x0000007b1b057211 */ /* 0x000fe200000f0eff */
[C---:B------:R-:W-:Y:S02]  /*4750*/  IMAD R19, R126.reuse, 0xdc, RZ ;  /* 0x000000dc7e137824 */ /* 0x040fe400078e02ff */
[----:B------:R-:W-:-:S02]  /*4760*/  IMAD R27, R126, 0xdd, RZ ;  /* 0x000000dd7e1b7824 */ /* 0x000fc400078e02ff */
[----:B0-----:R-:W-:Y:S01]  /*4770*/  IMAD R29, R126, 0xde, RZ ;  /* 0x000000de7e1d7824 */ /* 0x001fe200078e02ff */
[----:B------:R0:W-:Y:S04]  /*4780*/  STL [R1+0x1d8], R20 ;  /* 0x0001d81401007387 */ /* 0x0001e80000100800 */
[----:B------:R1:W-:Y:S04]  /*4790*/  STL [R1+0x1d4], R18 ;  /* 0x0001d41201007387 */ /* 0x0003e80000100800 */
[----:B------:R3:W-:Y:S04]  /*47a0*/  STL [R1+0x1d0], R16 ;  /* 0x0001d01001007387 */ /* 0x0007e80000100800 */
[----:B0-----:R0:W2:Y:S04]  /*47b0*/  LDG.E.U8 R20, desc[UR8][R14.64] ;  /* 0x000000080e147981 */ /* 0x0010a8000c1e1100 */
[----:B-1----:R1:W2:Y:S04]  /*47c0*/  LDG.E.U8 R18, desc[UR8][R6.64] ;  /* 0x0000000806127981 */ /* 0x0022a8000c1e1100 */
[----:B---3--:R3:W2:Y:S01]  /*47d0*/  LDG.E.U8 R16, desc[UR8][R4.64] ;  /* 0x0000000804107981 */ /* 0x0086a2000c1e1100 */
[----:B0-----:R-:W-:-:S04]  /*47e0*/  IADD3 R14, P1, R17, R122, RZ ;  /* 0x0000007a110e7210 */ /* 0x001fc80007f3e0ff */
[-C--:B------:R-:W-:Y:S01]  /*47f0*/  LEA.HI.X.SX32 R15, R17, R123.reuse, 0x1, P1 ;  /* 0x0000007b110f7211 */ /* 0x080fe200008f0eff */
[----:B------:R0:W-:Y:S01]  /*4800*/  STL [R1+0x1cc], R72 ;  /* 0x0001cc4801007387 */ /* 0x0001e20000100800 */
[-C--:B-1----:R-:W-:Y:S02]  /*4810*/  IADD3 R6, P0, R19, R122.reuse, RZ ;  /* 0x0000007a13067210 */ /* 0x082fe40007f1e0ff */
[-C--:B---3--:R-:W-:Y:S01]  /*4820*/  IADD3 R4, P1, R27, R122.reuse, RZ ;  /* 0x0000007a1b047210 */ /* 0x088fe20007f3e0ff */
[----:B0-----:R0:W3:Y:S01]  /*4830*/  LDG.E.U8 R72, desc[UR8][R14.64] ;  /* 0x000000080e487981 */ /* 0x0010e2000c1e1100 */
[-C--:B------:R-:W-:Y:S02]  /*4840*/  LEA.HI.X.SX32 R7, R19, R123.reuse, 0x1, P0 ;  /* 0x0000007b13077211 */ /* 0x080fe400000f0eff */
[-C--:B------:R-:W-:Y:S02]  /*4850*/  LEA.HI.X.SX32 R5, R27, R123.reuse, 0x1, P1 ;  /* 0x0000007b1b057211 */ /* 0x080fe400008f0eff */
[C---:B0-----:R-:W-:Y:S01]  /*4860*/  IADD3 R14, P0, R29.reuse, R122, RZ ;  /* 0x0000007a1d0e7210 */ /* 0x041fe20007f1e0ff */
[----:B-----5:R0:W-:Y:S03]  /*4870*/  STL [R1+0x1c8], R46 ;  /* 0x0001c82e01007387 */ /* 0x0201e60000100800 */
[----:B------:R-:W-:Y:S01]  /*4880*/  LEA.HI.X.SX32 R15, R29, R123, 0x1, P0 ;  /* 0x0000007b1d0f7211 */ /* 0x000fe200000f0eff */
[----:B----4-:R1:W-:Y:S01]  /*4890*/  STL [R1+0x1c4], R47 ;  /* 0x0001c42f01007387 */ /* 0x0103e20000100800 */
[----:B------:R-:W-:-:S03]  /*48a0*/  IMAD R19, R126, 0xdf, RZ ;  /* 0x000000df7e137824 */ /* 0x000fc600078e02ff */
[----:B------:R4:W-:Y:S01]  /*48b0*/  STL [R1+0x1c0], R65 ;  /* 0x0001c04101007387 */ /* 0x0009e20000100800 */
[----:B------:R-:W-:-:S03]  /*48c0*/  IMAD R17, R126, 0x60, RZ ;  /* 0x000000607e117824 */ /* 0x000fc600078e02ff */
[----:B0-----:R0:W5:Y:S04]  /*48d0*/  LDG.E.U8 R46, desc[UR8][R6.64] ;  /* 0x00000008062e7981 */ /* 0x001168000c1e1100 */
[----:B-1----:R1:W5:Y:S04]  /*48e0*/  LDG.E.U8 R47, desc[UR8][R4.64] ;  /* 0x00000008042f7981 */ /* 0x002368000c1e1100 */
[----:B----4-:R4:W5:Y:S01]  /*48f0*/  LDG.E.U8 R65, desc[UR8][R14.64] ;  /* 0x000000080e417981 */ /* 0x010962000c1e1100 */
[-C--:B0-----:R-:W-:Y:S02]  /*4900*/  IADD3 R6, P1, R19, R122.reuse, RZ ;  /* 0x0000007a13067210 */ /* 0x081fe40007f3e0ff */
[----:B-1----:R-:W-:-:S02]  /*4910*/  IADD3 R4, P0, R17, R122, RZ ;  /* 0x0000007a11047210 */ /* 0x002fc40007f1e0ff */
[-C--:B------:R-:W-:Y:S02]  /*4920*/  LEA.HI.X.SX32 R7, R19, R123.reuse, 0x1, P1 ;  /* 0x0000007b13077211 */ /* 0x080fe400008f0eff */
[----:B------:R-:W-:-:S03]  /*4930*/  LEA.HI.X.SX32 R5, R17, R123, 0x1, P0 ;  /* 0x0000007b11057211 */ /* 0x000fc600000f0eff */
[----:B------:R-:W5:Y:S04]  /*4940*/  LDG.E.U8 R74, desc[UR8][R6.64] ;  /* 0x00000008064a7981 */ /* 0x000f68000c1e1100 */
[----:B--2---:R0:W-:Y:S04]  /*4950*/  STL [R1+0x1bc], R64 ;  /* 0x0001bc4001007387 */ /* 0x0041e80000100800 */
[----:B0-----:R0:W2:Y:S01]  /*4960*/  LDG.E.U8 R64, desc[UR8][R4.64] ;  /* 0x0000000804407981 */ /* 0x0010a2000c1e1100 */
[C---:B------:R-:W-:Y:S02]  /*4970*/  IMAD R19, R126.reuse, 0x61, RZ ;  /* 0x000000617e137824 */ /* 0x040fe400078e02ff */
[----:B------:R-:W-:-:S03]  /*4980*/  IMAD R17, R126, 0x62, RZ ;  /* 0x000000627e117824 */ /* 0x000fc600078e02ff */
[----:B----4-:R-:W-:Y:S01]  /*4990*/  IADD3 R14, P0, R19, R122, RZ ;  /* 0x0000007a130e7210 */ /* 0x010fe20007f1e0ff */
[----:B------:R-:W-:-:S03]  /*49a0*/  IMAD R27, R126, 0x63, RZ ;  /* 0x000000637e1b7824 */ /* 0x000fc600078e02ff */
[-C--:B------:R-:W-:Y:S01]  /*49b0*/  LEA.HI.X.SX32 R15, R19, R123.reuse, 0x1, P0 ;  /* 0x0000007b130f7211 */ /* 0x080fe200000f0eff */
[C---:B------:R-:W-:Y:S01]  /*49c0*/  IMAD R19, R126.reuse, 0x64, RZ ;  /* 0x000000647e137824 */ /* 0x040fe200078e02ff */
[-C--:B0-----:R-:W-:Y:S01]  /*49d0*/  IADD3 R4, P1, R17, R122.reuse, RZ ;  /* 0x0000007a11047210 */ /* 0x081fe20007f3e0ff */
[C---:B------:R-:W-:Y:S01]  /*49e0*/  IMAD R29, R126.reuse, 0x65, RZ ;  /* 0x000000657e1d7824 */ /* 0x040fe200078e02ff */
[-C--:B------:R-:W-:Y:S02]  /*49f0*/  IADD3 R6, P0, R27, R122.reuse, RZ ;  /* 0x0000007a1b067210 */ /* 0x080fe40007f1e0ff */
[-C--:B------:R-:W-:Y:S02]  /*4a00*/  LEA.HI.X.SX32 R5, R17, R123.reuse, 0x1, P1 ;  /* 0x0000007b11057211 */ /* 0x080fe400008f0eff */
[----:B------:R-:W-:Y:S02]  /*4a10*/  LEA.HI.X.SX32 R7, R27, R123, 0x1, P0 ;  /* 0x0000007b1b077211 */ /* 0x000fe400000f0eff */
[----:B------:R-:W0:Y:S01]  /*4a20*/  LDC R27, c[0x0][0x248] ;  /* 0x00009200ff1b7b82 */ /* 0x000e220000000800 */
[----:B------:R-:W4:Y:S04]  /*4a30*/  LDG.E.U8 R108, desc[UR8][R4.64] ;  /* 0x00000008046c7981 */ /* 0x000f28000c1e1100 */
[----:B------:R1:W4:Y:S04]  /*4a40*/  LDG.E.U8 R73, desc[UR8][R6.64] ;  /* 0x0000000806497981 */ /* 0x000328000c1e1100 */
[----:B------:R1:W-:Y:S04]  /*4a50*/  STL [R1+0x1b8], R20 ;  /* 0x0001b81401007387 */ /* 0x0003e80000100800 */
[----:B------:R0:W-:Y:S04]  /*4a60*/  STL [R1+0x1b4], R18 ;  /* 0x0001b41201007387 */ /* 0x0001e80000100800 */
[----:B------:R0:W-:Y:S04]  /*4a70*/  STL [R1+0x1b0], R16 ;  /* 0x0001b01001007387 */ /* 0x0001e80000100800 */
[----:B-1----:R1:W4:Y:S01]  /*4a80*/  LDG.E.U8 R20, desc[UR8][R14.64] ;  /* 0x000000080e147981 */ /* 0x002322000c1e1100 */
[----:B------:R-:W-:Y:S01]  /*4a90*/  IMAD R7, R126, 0x69, RZ ;  /* 0x000000697e077824 */ /* 0x000fe200078e02ff */
[----:B0-----:R-:W0:Y:S01]  /*4aa0*/  LDC R18, c[0x0][0x248] ;  /* 0x00009200ff127b82 */ /* 0x001e220000000800 */
[----:B------:R-:W-:-:S02]  /*4ab0*/  IADD3 R16, P2, R29, R122, RZ ;  /* 0x0000007a1d107210 */ /* 0x000fc40007f5e0ff */
[----:B-1----:R-:W-:Y:S02]  /*4ac0*/  IADD3 R14, P1, R19, R122, RZ ;  /* 0x0000007a130e7210 */ /* 0x002fe40007f3e0ff */
[-C--:B------:R-:W-:Y:S02]  /*4ad0*/  LEA.HI.X.SX32 R17, R29, R123.reuse, 0x1, P2 ;  /* 0x0000007b1d117211 */ /* 0x080fe400010f0eff */
[----:B------:R-:W-:Y:S01]  /*4ae0*/  LEA.HI.X.SX32 R15, R19, R123, 0x1, P1 ;  /* 0x0000007b130f7211 */ /* 0x000fe200008f0eff */
[----:B---3--:R1:W-:Y:S01]  /*4af0*/  STL [R1+0x1ac], R72 ;  /* 0x0001ac4801007387 */ /* 0x0083e20000100800 */
[----:B------:R-:W3:Y:S03]  /*4b00*/  LDC R29, c[0x0][0x248] ;  /* 0x00009200ff1d7b82 */ /* 0x000ee60000000800 */
[----:B------:R-:W4:Y:S04]  /*4b10*/  LDG.E.U8 R16, desc[UR8][R16.64] ;  /* 0x0000000810107981 */ /* 0x000f28000c1e1100 */
[----:B-1----:R1:W4:Y:S01]  /*4b20*/  LDG.E.U8 R72, desc[UR8][R14.64] ;  /* 0x000000080e487981 */ /* 0x002322000c1e1100 */
[----:B------:R-:W-:-:S05]  /*4b30*/  IMAD R19, R126, 0x66, RZ ;  /* 0x000000667e137824 */ /* 0x000fca00078e02ff */
[CC--:B------:R-:W-:Y:S01]  /*4b40*/  IADD3 R4, P0, R19.reuse, R122.reuse, RZ ;  /* 0x0000007a13047210 */ /* 0x0c0fe20007f1e0ff */
[----:B-----5:R5:W-:Y:S03]  /*4b50*/  STL [R1+0x1a8], R46 ;  /* 0x0001a82e01007387 */ /* 0x020be60000100800 */
[----:B------:R-:W-:Y:S02]  /*4b60*/  LEA.HI.X.SX32 R5, R19, R123, 0x1, P0 ;  /* 0x0000007b13057211 */ /* 0x000fe400000f0eff */
[----:B------:R-:W-:Y:S01]  /*4b70*/  IADD3 R6, P2, R7, R122, RZ ;  /* 0x0000007a07067210 */ /* 0x000fe20007f5e0ff */
[----:B------:R1:W-:Y:S01]  /*4b80*/  STL [R1+0x1a4], R47 ;  /* 0x0001a42f01007387 */ /* 0x0003e20000100800 */
[----:B------:R-:W3:Y:S03]  /*4b90*/  LDC R19, c[0x0][0x248] ;  /* 0x00009200ff137b82 */ /* 0x000ee60000000800 */
[----:B------:R0:W-:Y:S04]  /*4ba0*/  STL [R1+0x1a0], R65 ;  /* 0x0001a04101007387 */ /* 0x0001e80000100800 */
[----:B------:R0:W4:Y:S01]  /*4bb0*/  LDG.E.U8 R75, desc[UR8][R4.64] ;  /* 0x00000008044b7981 */ /* 0x000122000c1e1100 */
[----:B-----5:R-:W5:Y:S01]  /*4bc0*/  LDC R46, c[0x0][0x248] ;  /* 0x00009200ff2e7b82 */ /* 0x020f620000000800 */
[----:B-1----:R-:W-:-:S02]  /*4bd0*/  IMAD R47, R126, 0x67, RZ ;  /* 0x000000677e2f7824 */ /* 0x002fc400078e02ff */
[----:B0-----:R-:W-:-:S03]  /*4be0*/  IMAD R65, R126, 0x68, RZ ;  /* 0x000000687e417824 */ /* 0x001fc600078e02ff */
[-C--:B------:R-:W-:Y:S02]  /*4bf0*/  IADD3 R14, P0, R47, R122.reuse, RZ ;  /* 0x0000007a2f0e7210 */ /* 0x080fe40007f1e0ff */
[----:B------:R-:W-:Y:S02]  /*4c00*/  IADD3 R4, P1, R65, R122, RZ ;  /* 0x0000007a41047210 */ /* 0x000fe40007f3e0ff */
[-C--:B------:R-:W-:Y:S02]  /*4c10*/  LEA.HI.X.SX32 R15, R47, R123.reuse, 0x1, P0 ;  /* 0x0000007b2f0f7211 */ /* 0x080fe400000f0eff */
[-C--:B------:R-:W-:Y:S02]  /*4c20*/  LEA.HI.X.SX32 R5, R65, R123.reuse, 0x1, P1 ;  /* 0x0000007b41057211 */ /* 0x080fe400008f0eff */
[----:B------:R-:W-:Y:S01]  /*4c30*/  LEA.HI.X.SX32 R7, R7, R123, 0x1, P2 ;  /* 0x0000007b07077211 */ /* 0x000fe200010f0eff */
[----:B------:R0:W-:Y:S04]  /*4c40*/  STL [R1+0x198], R74 ;  /* 0x0001984a01007387 */ /* 0x0001e80000100800 */
[----:B------:R-:W4:Y:S04]  /*4c50*/  LDG.E.U8 R107, desc[UR8][R14.64] ;  /* 0x000000080e6b7981 */ /* 0x000f28000c1e1100 */
[----:B0-----:R0:W4:Y:S04]  /*4c60*/  LDG.E.U8 R74, desc[UR8][R4.64] ;  /* 0x00000008044a7981 */ /* 0x001128000c1e1100 */
[----:B--2---:R1:W-:Y:S04]  /*4c70*/  STL [R1+0x19c], R64 ;  /* 0x00019c4001007387 */ /* 0x0043e80000100800 */
[----:B-1----:R-:W2:Y:S01]  /*4c80*/  LDG.E.U8 R64, desc[UR8][R6.64] ;  /* 0x0000000806407981 */ /* 0x002ea2000c1e1100 */
[----:B------:R-:W-:-:S02]  /*4c90*/  IMAD R17, R18, 0x10e, RZ ;  /* 0x0000010e12117824 */ /* 0x000fc400078e02ff */
[----:B------:R-:W1:Y:S03]  /*4ca0*/  LDC R18, c[0x0][0x248] ;  /* 0x00009200ff127b82 */ /* 0x000e660000000800 */
[----:B0-----:R-:W-:-:S04]  /*4cb0*/  IADD3 R4, P0, R17, R122, RZ ;  /* 0x0000007a11047210 */ /* 0x001fc80007f1e0ff */
[-C--:B------:R-:W-:Y:S02]  /*4cc0*/  LEA.HI.X.SX32 R5, R17, R123.reuse, 0x1, P0 ;  /* 0x0000007b11057211 */ /* 0x080fe400000f0eff */
[----:B------:R-:W0:Y:S01]  /*4cd0*/  LDC R17, c[0x0][0x248] ;  /* 0x00009200ff117b82 */ /* 0x000e220000000800 */
[----:B-----5:R-:W-:Y:S02]  /*4ce0*/  IMAD R47, R46, 0x10f, RZ ;  /* 0x0000010f2e2f7824 */ /* 0x020fe400078e02ff */
[----:B---3--:R-:W-:Y:S02]  /*4cf0*/  IMAD R65, R29, 0x191, RZ ;  /* 0x000001911d417824 */ /* 0x008fe400078e02ff */
[----:B------:R3:W5:Y:S01]  /*4d00*/  LDG.E.U8 R29, desc[UR8][R4.64] ;  /* 0x00000008041d7981 */ /* 0x000762000c1e1100 */
[----:B------:R-:W-:Y:S01]  /*4d10*/  IADD3 R14, P0, R47, R122, RZ ;  /* 0x0000007a2f0e7210 */ /* 0x000fe20007f1e0ff */
[----:B------:R-:W-:Y:S01]  /*4d20*/  IMAD R19, R19, 0x192, RZ ;  /* 0x0000019213137824 */ /* 0x000fe200078e02ff */
[----:B------:R-:W1:Y:S01]  /*4d30*/  LDC R46, c[0x0][0x248] ;  /* 0x00009200ff2e7b82 */ /* 0x000e620000000800 */
[----:B------:R-:W-:Y:S01]  /*4d40*/  IMAD R27, R27, 0x190, RZ ;  /* 0x000001901b1b7824 */ /* 0x000fe200078e02ff */
[----:B------:R-:W-:-:S02]  /*4d50*/  LEA.HI.X.SX32 R15, R47, R123, 0x1, P0 ;  /* 0x0000007b2f0f7211 */ /* 0x000fc400000f0eff */
[----:B---3--:R-:W-:-:S04]  /*4d60*/  IADD3 R4, P2, R65, R122, RZ ;  /* 0x0000007a41047210 */ /* 0x008fc80007f5e0ff */
[----:B------:R-:W3:Y:S01]  /*4d70*/  LDC R47, c[0x0][0x248] ;  /* 0x00009200ff2f7b82 */ /* 0x000ee20000000800 */
[----:B----4-:R4:W-:Y:S04]  /*4d80*/  STL [R1+0x194], R20 ;  /* 0x0001941401007387 */ /* 0x0109e80000100800 */
[----:B------:R-:W-:Y:S01]  /*4d90*/  STL [R1+0x190], R108 ;  /* 0x0001906c01007387 */ /* 0x000fe20000100800 */
[----:B------:R-:W-:-:S03]  /*4da0*/  IADD3 R6, P1, R27, R122, RZ ;  /* 0x0000007a1b067210 */ /* 0x000fc60007f3e0ff */
[----:B------:R-:W5:Y:S01]  /*4db0*/  LDG.E.U8 R111, desc[UR8][R14.64] ;  /* 0x000000080e6f7981 */ /* 0x000f62000c1e1100 */
[----:B----4-:R-:W4:Y:S03]  /*4dc0*/  LDC R20, c[0x0][0x248] ;  /* 0x00009200ff147b82 */ /* 0x010f260000000800 */
[----:B------:R-:W-:Y:S04]  /*4dd0*/  STL [R1+0x18c], R73 ;  /* 0x00018c4901007387 */ /* 0x000fe80000100800 */
[----:B------:R-:W-:Y:S04]  /*4de0*/  STL [R1+0x188], R72 ;  /* 0x0001884801007387 */ /* 0x000fe80000100800 */
[----:B------:R0:W-:Y:S02]  /*4df0*/  STL [R1+0x184], R16 ;  /* 0x0001841001007387 */ /* 0x0001e40000100800 */
[----:B0-----:R-:W0:Y:S01]  /*4e00*/  LDC R16, c[0x0][0x248] ;  /* 0x00009200ff107b82 */ /* 0x001e220000000800 */
[----:B------:R-:W-:Y:S01]  /*4e10*/  LEA.HI.X.SX32 R5, R65, R123, 0x1, P2 ;  /* 0x0000007b41057211 */ /* 0x000fe200010f0eff */
[----:B----4-:R-:W-:Y:S01]  /*4e20*/  IMAD R65, R20, 0x193, RZ ;  /* 0x0000019314417824 */ /* 0x010fe200078e02ff */
[----:B------:R-:W-:-:S03]  /*4e30*/  IADD3 R72, P0, R19, R122, RZ ;  /* 0x0000007a13487210 */ /* 0x000fc60007f1e0ff */
[----:B------:R4:W5:Y:S01]  /*4e40*/  LDG.E.U8 R110, desc[UR8][R4.64] ;  /* 0x00000008046e7981 */ /* 0x000962000c1e1100 */
[----:B------:R-:W-:-:S03]  /*4e50*/  LEA.HI.X.SX32 R73, R19, R123, 0x1, P0 ;  /* 0x0000007b13497211 */ /* 0x000fc600000f0eff */
[----:B------:R3:W-:Y:S01]  /*4e60*/  STL [R1+0x180], R75 ;  /* 0x0001804b01007387 */ /* 0x0007e20000100800 */
[----:B------:R-:W-:Y:S01]  /*4e70*/  LEA.HI.X.SX32 R7, R27, R123, 0x1, P1 ;  /* 0x0000007b1b077211 */ /* 0x000fe200008f0eff */
[----:B------:R-:W-:Y:S02]  /*4e80*/  IMAD R19, R17, 0x195, RZ ;  /* 0x0000019511137824 */ /* 0x000fe400078e02ff */
[----:B------:R-:W0:Y:S01]  /*4e90*/  LDC R17, c[0x0][0x248] ;  /* 0x00009200ff117b82 */ /* 0x000e220000000800 */
[----:B-1----:R-:W-:Y:S01]  /*4ea0*/  IMAD R46, R46, 0x197, RZ ;  /* 0x000001972e2e7824 */ /* 0x002fe200078e02ff */
[----:B----4-:R-:W-:Y:S01]  /*4eb0*/  IADD3 R4, P0, R65, R122, RZ ;  /* 0x0000007a41047210 */ /* 0x010fe20007f1e0ff */
[----:B------:R-:W4:Y:S01]  /*4ec0*/  LDG.E.U8 R27, desc[UR8][R6.64] ;  /* 0x00000008061b7981 */ /* 0x000f22000c1e1100 */
[----:B---3--:R-:W-:-:S03]  /*4ed0*/  IMAD R75, R18, 0x194, RZ ;  /* 0x00000194124b7824 */ /* 0x008fc600078e02ff */
[----:B------:R-:W3:Y:S01]  /*4ee0*/  LDG.E.U8 R72, desc[UR8][R72.64] ;  /* 0x0000000848487981 */ /* 0x000ee2000c1e1100 */
[----:B------:R-:W1:Y:S01]  /*4ef0*/  LDC R18, c[0x0][0x248] ;  /* 0x00009200ff127b82 */ /* 0x000e620000000800 */
[----:B------:R-:W-:Y:S01]  /*4f00*/  LEA.HI.X.SX32 R5, R65, R123, 0x1, P0 ;  /* 0x0000007b41057211 */ /* 0x000fe200000f0eff */
[----:B0-----:R-:W-:Y:S01]  /*4f10*/  IMAD R65, R16, 0x196, RZ ;  /* 0x0000019610417824 */ /* 0x001fe200078e02ff */
[----:B------:R-:W-:-:S03]  /*4f20*/  IADD3 R14, P1, R75, R122, RZ ;  /* 0x0000007a4b0e7210 */ /* 0x000fc60007f3e0ff */
[----:B------:R0:W3:Y:S02]  /*4f30*/  LDG.E.U8 R20, desc[UR8][R4.64] ;  /* 0x0000000804147981 */ /* 0x0000e4000c1e1100 */
[----:B------:R-:W1:Y:S01]  /*4f40*/  LDC R16, c[0x0][0x248] ;  /* 0x00009200ff107b82 */ /* 0x000e620000000800 */
[----:B------:R-:W-:Y:S01]  /*4f50*/  LEA.HI.X.SX32 R15, R75, R123, 0x1, P1 ;  /* 0x0000007b4b0f7211 */ /* 0x000fe200008f0eff */
[----:B------:R0:W-:Y:S04]  /*4f60*/  STL [R1+0x17c], R107 ;  /* 0x00017c6b01007387 */ /* 0x0001e80000100800 */
[----:B------:R1:W-:Y:S01]  /*4f70*/  STL [R1+0x178], R74 ;  /* 0x0001784a01007387 */ /* 0x0003e20000100800 */
[-C--:B0-----:R-:W-:Y:S02]  /*4f80*/  IADD3 R4, P1, R65, R122.reuse, RZ ;  /* 0x0000007a41047210 */ /* 0x081fe40007f3e0ff */
[----:B------:R-:W-:-:S02]  /*4f90*/  IADD3 R6, P0, R19, R122, RZ ;  /* 0x0000007a13067210 */ /* 0x000fc40007f1e0ff */
[-C--:B------:R-:W-:Y:S01]  /*4fa0*/  LEA.HI.X.SX32 R5, R65, R123.reuse, 0x1, P1 ;  /* 0x0000007b41057211 */ /* 0x080fe200008f0eff */
[----:B------:R-:W0:Y:S01]  /*4fb0*/  LDC R107, c[0x0][0x248] ;  /* 0x00009200ff6b7b82 */ /* 0x000e220000000800 */
[----:B------:R-:W-:Y:S01]  /*4fc0*/  LEA.HI.X.SX32 R7, R19, R123, 0x1, P0 ;  /* 0x0000007b13077211 */ /* 0x000fe200000f0eff */
[----:B------:R-:W-:Y:S01]  /*4fd0*/  IMAD R47, R47, 0x198, RZ ;  /* 0x000001982f2f7824 */ /* 0x000fe200078e02ff */
[----:B------:R-:W5:Y:S04]  /*4fe0*/  LDG.E.U8 R19, desc[UR8][R14.64] ;  /* 0x000000080e137981 */ /* 0x000f68000c1e1100 */
[----:B------:R1:W4:Y:S01]  /*4ff0*/  LDG.E.U8 R109, desc[UR8][R4.64] ;  /* 0x00000008046d7981 */ /* 0x000322000c1e1100 */
[----:B------:R-:W0:Y:S03]  /*5000*/  LDC R65, c[0x0][0x248] ;  /* 0x00009200ff417b82 */ /* 0x000e260000000800 */
[----:B------:R1:W5:Y:S02]  /*5010*/  LDG.E.U8 R73, desc[UR8][R6.64] ;  /* 0x0000000806497981 */ /* 0x000364000c1e1100 */
[----:B-1----:R-:W-:Y:S01]  /*5020*/  IADD3 R4, P0, R46, R122, RZ ;  /* 0x0000007a2e047210 */ /* 0x002fe20007f1e0ff */
[----:B------:R-:W-:-:S03]  /*5030*/  IMAD R15, R18, 0x199, RZ ;  /* 0x00000199120f7824 */ /* 0x000fc600078e02ff */
[-C--:B------:R-:W-:Y:S01]  /*5040*/  LEA.HI.X.SX32 R5, R46, R123.reuse, 0x1, P0 ;  /* 0x0000007b2e057211 */ /* 0x080fe200000f0eff */
[----:B------:R-:W-:Y:S01]  /*5050*/  IMAD R7, R17, 0x19a, RZ ;  /* 0x0000019a11077824 */ /* 0x000fe200078e02ff */
[-C--:B------:R-:W-:Y:S02]  /*5060*/  IADD3 R74, P1, R47, R122.reuse, RZ ;  /* 0x0000007a2f4a7210 */ /* 0x080fe40007f3e0ff */
[-C--:B------:R-:W-:Y:S01]  /*5070*/  IADD3 R14, P0, R15, R122.reuse, RZ ;  /* 0x0000007a0f0e7210 */ /* 0x080fe20007f1e0ff */
[----:B------:R1:W4:Y:S01]  /*5080*/  LDG.E.U8 R18, desc[UR8][R4.64] ;  /* 0x0000000804127981 */ /* 0x000322000c1e1100 */
[-C--:B------:R-:W-:Y:S02]  /*5090*/  LEA.HI.X.SX32 R75, R47, R123.reuse, 0x1, P1 ;  /* 0x0000007b2f4b7211 */ /* 0x080fe400008f0eff */
[----:B------:R-:W-:Y:S02]  /*50a0*/  IADD3 R6, P1, R7, R122, RZ ;  /* 0x0000007a07067210 */ /* 0x000fe40007f3e0ff */
[----:B------:R-:W-:Y:S01]  /*50b0*/  LEA.HI.X.SX32 R15, R15, R123, 0x1, P0 ;  /* 0x0000007b0f0f7211 */ /* 0x000fe200000f0eff */
[----:B0-----:R-:W-:-:S02]  /*50c0*/  IMAD R65, R65, 0x19d, RZ ;  /* 0x0000019d41417824 */ /* 0x001fc400078e02ff */
[----:B-1----:R-:W-:Y:S01]  /*50d0*/  IMAD R5, R16, 0x19b, RZ ;  /* 0x0000019b10057824 */ /* 0x002fe200078e02ff */
[-C--:B------:R-:W-:Y:S01]  /*50e0*/  LEA.HI.X.SX32 R7, R7, R123.reuse, 0x1, P1 ;  /* 0x0000007b07077211 */ /* 0x080fe200008f0eff */
[----:B------:R-:W3:Y:S03]  /*50f0*/  LDG.E.U8 R17, desc[UR8][R14.64] ;  /* 0x000000080e117981 */ /* 0x000ee6000c1e1100 */
[CC--:B------:R-:W-:Y:S01]  /*5100*/  IADD3 R4, P0, R5.reuse, R122.reuse, RZ ;  /* 0x0000007a05047210 */ /* 0x0c0fe20007f1e0ff */
[----:B------:R0:W4:Y:S03]  /*5110*/  LDG.E.U8 R16, desc[UR8][R6.64] ;  /* 0x0000000806107981 */ /* 0x000126000c1e1100 */
[----:B------:R-:W-:Y:S01]  /*5120*/  LEA.HI.X.SX32 R5, R5, R123, 0x1, P0 ;  /* 0x0000007b05057211 */ /* 0x000fe200000f0eff */
[----:B------:R-:W-:Y:S01]  /*5130*/  IMAD R129, R126, 0x6b, RZ ;  /* 0x0000006b7e817824 */ /* 0x000fe200078e02ff */
[----:B------:R-:W3:Y:S04]  /*5140*/  LDG.E.U8 R74, desc[UR8][R74.64] ;  /* 0x000000084a4a7981 */ /* 0x000ee8000c1e1100 */
[----:B------:R1:W4:Y:S01]  /*5150*/  LDG.E.U8 R108, desc[UR8][R4.64] ;  /* 0x00000008046c7981 */ /* 0x000322000c1e1100 */
[----:B0-----:R-:W-:-:S04]  /*5160*/  IADD3 R6, P0, R65, R122, RZ ;  /* 0x0000007a41067210 */ /* 0x001fc80007f1e0ff */
[----:B------:R-:W-:Y:S01]  /*5170*/  LEA.HI.X.SX32 R7, R65, R123, 0x1, P0 ;  /* 0x0000007b41077211 */ /* 0x000fe200000f0eff */
[----:B------:R-:W-:Y:S01]  /*5180*/  IMAD R65, R126, 0x6a, RZ ;  /* 0x0000006a7e417824 */ /* 0x000fe200078e02ff */
[----:B--2---:R0:W-:Y:S02]  /*5190*/  STL [R1+0x174], R64 ;  /* 0x0001744001007387 */ /* 0x0041e40000100800 */
[----:B0-----:R-:W0:Y:S02]  /*51a0*/  LDC R64, c[0x0][0x248] ;  /* 0x00009200ff407b82 */ /* 0x001e240000000800 */
[----:B0-----:R-:W-:Y:S02]  /*51b0*/  IMAD R46, R64, 0x19c, RZ ;  /* 0x0000019c402e7824 */ /* 0x001fe400078e02ff */
[----:B------:R-:W-:-:S03]  /*51c0*/  IMAD R64, R107, 0x19e, RZ ;  /* 0x0000019e6b407824 */ /* 0x000fc600078e02ff */
[----:B------:R-:W-:-:S04]  /*51d0*/  IADD3 R14, P1, R46, R122, RZ ;  /* 0x0000007a2e0e7210 */ /* 0x000fc80007f3e0ff */
[----:B------:R-:W-:Y:S02]  /*51e0*/  LEA.HI.X.SX32 R15, R46, R123, 0x1, P1 ;  /* 0x0000007b2e0f7211 */ /* 0x000fe400008f0eff */
[----:B-1----:R-:W-:-:S03]  /*51f0*/  IADD3 R4, P1, R64, R122, RZ ;  /* 0x0000007a40047210 */ /* 0x002fc60007f3e0ff */
[----:B------:R-:W2:Y:S01]  /*5200*/  LDG.E.U8 R75, desc[UR8][R14.64] ;  /* 0x000000080e4b7981 */ /* 0x000ea2000c1e1100 */
[----:B------:R-:W-:-:S03]  /*5210*/  LEA.HI.X.SX32 R5, R64, R123, 0x1, P1 ;  /* 0x0000007b40057211 */ /* 0x000fc600008f0eff */
[----:B------:R0:W2:Y:S04]  /*5220*/  LDG.E.U8 R15, desc[UR8][R6.64] ;  /* 0x00000008060f7981 */ /* 0x0000a8000c1e1100 */
[----:B------:R1:W5:Y:S01]  /*5230*/  LDG.E.U8 R14, desc[UR8][R4.64] ;  /* 0x00000008040e7981 */ /* 0x000362000c1e1100 */
[-C--:B0-----:R-:W-:Y:S02]  /*5240*/  IADD3 R6, P0, R65, R122.reuse, RZ ;  /* 0x0000007a41067210 */ /* 0x081fe40007f1e0ff */
[----:B-1----:R-:W-:Y:S02]  /*5250*/  IADD3 R4, P1, R129, R122, RZ ;  /* 0x0000007a81047210 */ /* 0x002fe40007f3e0ff */
[-C--:B------:R-:W-:Y:S02]  /*5260*/  LEA.HI.X.SX32 R7, R65, R123.reuse, 0x1, P0 ;  /* 0x0000007b41077211 */ /* 0x080fe400000f0eff */
[----:B------:R-:W-:-:S03]  /*5270*/  LEA.HI.X.SX32 R5, R129, R123, 0x1, P1 ;  /* 0x0000007b81057211 */ /* 0x000fc600008f0eff */
[----:B------:R0:W3:Y:S04]  /*5280*/  LDG.E.U8 R131, desc[UR8][R6.64] ;  /* 0x0000000806837981 */ /* 0x0000e8000c1e1100 */
[----:B------:R-:W4:Y:S01]  /*5290*/  LDG.E.U8 R130, desc[UR8][R4.64] ;  /* 0x0000000804827981 */ /* 0x000f22000c1e1100 */
[----:B------:R-:W-:-:S05]  /*52a0*/  IMAD R47, R128, 0x19f, RZ ;  /* 0x0000019f802f7824 */ /* 0x000fca00078e02ff */
[----:B------:R-:W-:Y:S01]  /*52b0*/  IADD3 R46, P2, R47, R122, RZ ;  /* 0x0000007a2f2e7210 */ /* 0x000fe20007f5e0ff */
[----:B------:R-:W-:-:S03]  /*52c0*/  IMAD R128, R126, 0x6c, RZ ;  /* 0x0000006c7e807824 */ /* 0x000fc600078e02ff */
[----:B------:R-:W-:Y:S01]  /*52d0*/  LEA.HI.X.SX32 R47, R47, R123, 0x1, P2 ;  /* 0x0000007b2f2f7211 */ /* 0x000fe200010f0eff */
[----:B------:R-:W-:-:S04]  /*52e0*/  IMAD R64, R126, 0x6d, RZ ;  /* 0x0000006d7e407824 */ /* 0x000fc800078e02ff */
[----:B------:R1:W5:Y:S01]  /*52f0*/  LDG.E.U8 R107, desc[UR8][R46.64] ;  /* 0x000000082e6b7981 */ /* 0x000362000c1e1100 */
[----:B------:R-:W-:Y:S01]  /*5300*/  IMAD R129, R126, 0x6e, RZ ;  /* 0x0000006e7e817824 */ /* 0x000fe200078e02ff */
[-C--:B0-----:R-:W-:Y:S01]  /*5310*/  IADD3 R6, P1, R64, R122.reuse, RZ ;  /* 0x0000007a40067210 */ /* 0x081fe20007f3e0ff */
[----:B------:R-:W-:Y:S01]  /*5320*/  IMAD R65, R126, 0x6f, RZ ;  /* 0x0000006f7e417824 */ /* 0x000fe200078e02ff */
[----:B-1----:R-:W-:-:S04]  /*5330*/  IADD3 R46, P0, R128, R122, RZ ;  /* 0x0000007a802e7210 */ /* 0x002fc80007f1e0ff */
[-C--:B------:R-:W-:Y:S02]  /*5340*/  LEA.HI.X.SX32 R47, R128, R123.reuse, 0x1, P0 ;  /* 0x0000007b802f7211 */ /* 0x080fe400000f0eff */
[CC--:B------:R-:W-:Y:S02]  /*5350*/  IADD3 R4, P0, R129.reuse, R122.reuse, RZ ;  /* 0x0000007a81047210 */ /* 0x0c0fe40007f1e0ff */
[-C--:B------:R-:W-:Y:S01]  /*5360*/  LEA.HI.X.SX32 R7, R64, R123.reuse, 0x1, P1 ;  /* 0x0000007b40077211 */ /* 0x080fe200008f0eff */
[----:B------:R0:W2:Y:S01]  /*5370*/  LDG.E.U8 R140, desc[UR8][R46.64] ;  /* 0x000000082e8c7981 */ /* 0x0000a2000c1e1100 */
[C---:B------:R-:W-:Y:S01]  /*5380*/  IMAD R64, R126.reuse, 0xe0, RZ ;  /* 0x000000e07e407824 */ /* 0x040fe200078e02ff */
[----:B------:R-:W-:Y:S01]  /*5390*/  LEA.HI.X.SX32 R5, R129, R123, 0x1, P0 ;  /* 0x0000007b81057211 */ /* 0x000fe200000f0eff */
[----:B------:R-:W-:Y:S01]  /*53a0*/  IMAD R128, R126, 0xe1, RZ ;  /* 0x000000e17e807824 */ /* 0x000fe200078e02ff */
[----:B------:R1:W5:Y:S04]  /*53b0*/  LDG.E.U8 R129, desc[UR8][R6.64] ;  /* 0x0000000806817981 */ /* 0x000368000c1e1100 */
[----:B------:R1:W5:Y:S01]  /*53c0*/  LDG.E.U8 R138, desc[UR8][R4.64] ;  /* 0x00000008048a7981 */ /* 0x000362000c1e1100 */
[----:B0-----:R-:W-:-:S04]  /*53d0*/  IADD3 R46, P1, R65, R122, RZ ;  /* 0x0000007a412e7210 */ /* 0x001fc80007f3e0ff */
[-C--:B------:R-:W-:Y:S02]  /*53e0*/  LEA.HI.X.SX32 R47, R65, R123.reuse, 0x1, P1 ;  /* 0x0000007b412f7211 */ /* 0x080fe400008f0eff */
[-C--:B-1----:R-:W-:Y:S01]  /*53f0*/  IADD3 R6, P0, R64, R122.reuse, RZ ;  /* 0x0000007a40067210 */ /* 0x082fe20007f1e0ff */
[----:B------:R-:W-:Y:S01]  /*5400*/  IMAD R65, R126, 0xe2, RZ ;  /* 0x000000e27e417824 */ /* 0x000fe200078e02ff */
[----:B------:R-:W-:Y:S01]  /*5410*/  IADD3 R4, P1, R128, R122, RZ ;  /* 0x0000007a80047210 */ /* 0x000fe20007f3e0ff */
[----:B------:R0:W5:Y:S01]  /*5420*/  LDG.E.U8 R136, desc[UR8][R46.64] ;  /* 0x000000082e887981 */ /* 0x000162000c1e1100 */
[-C--:B------:R-:W-:Y:S01]  /*5430*/  LEA.HI.X.SX32 R7, R64, R123.reuse, 0x1, P0 ;  /* 0x0000007b40077211 */ /* 0x080fe200000f0eff */
[----:B------:R-:W-:Y:S01]  /*5440*/  IMAD R64, R126, 0xe3, RZ ;  /* 0x000000e37e407824 */ /* 0x000fe200078e02ff */
[----:B------:R-:W-:-:S03]  /*5450*/  LEA.HI.X.SX32 R5, R128, R123, 0x1, P1 ;  /* 0x0000007b80057211 */ /* 0x000fc600008f0eff */
[----:B------:R1:W5:Y:S01]  /*5460*/  LDG.E.U8 R141, desc[UR8][R6.64] ;  /* 0x00000008068d7981 */ /* 0x000362000c1e1100 */
[----:B0-----:R-:W-:-:S03]  /*5470*/  IADD3 R46, P0, R65, R122, RZ ;  /* 0x0000007a412e7210 */ /* 0x001fc60007f1e0ff */
[----:B------:R0:W5:Y:S01]  /*5480*/  LDG.E.U8 R134, desc[UR8][R4.64] ;  /* 0x0000000804867981 */ /* 0x000162000c1e1100 */
[C---:B-1----:R-:W-:Y:S02]  /*5490*/  IADD3 R6, P1, R64.reuse, R122, RZ ;  /* 0x0000007a40067210 */ /* 0x042fe40007f3e0ff */
[-C--:B------:R-:W-:Y:S02]  /*54a0*/  LEA.HI.X.SX32 R47, R65, R123.reuse, 0x1, P0 ;  /* 0x0000007b412f7211 */ /* 0x080fe400000f0eff */
[----:B------:R-:W-:Y:S01]  /*54b0*/  LEA.HI.X.SX32 R7, R64, R123, 0x1, P1 ;  /* 0x0000007b40077211 */ /* 0x000fe200008f0eff */
[----:B---3--:R1:W-:Y:S04]  /*54c0*/  STL [R1+0x15c], R131 ;  /* 0x00015c8301007387 */ /* 0x0083e80000100800 */
[----:B----4-:R3:W-:Y:S04]  /*54d0*/  STL [R1+0x154], R130 ;  /* 0x0001548201007387 */ /* 0x0107e80000100800 */
[----:B-1----:R1:W4:Y:S04]  /*54e0*/  LDG.E.U8 R131, desc[UR8][R46.64] ;  /* 0x000000082e837981 */ /* 0x002328000c1e1100 */
[----:B---3--:R3:W4:Y:S01]  /*54f0*/  LDG.E.U8 R130, desc[UR8][R6.64] ;  /* 0x0000000806827981 */ /* 0x008722000c1e1100 */
[----:B------:R-:W-:-:S02]  /*5500*/  IMAD R128, R126, 0xe4, RZ ;  /* 0x000000e47e807824 */ /* 0x000fc400078e02ff */
[----:B------:R-:W-:-:S03]  /*5510*/  IMAD R65, R126, 0xe5, RZ ;  /* 0x000000e57e417824 */ /* 0x000fc600078e02ff */
[-C--:B0-----:R-:W-:Y:S01]  /*5520*/  IADD3 R4, P0, R128, R122.reuse, RZ ;  /* 0x0000007a80047210 */ /* 0x081fe20007f1e0ff */
[----:B------:R-:W-:Y:S01]  /*5530*/  IMAD R64, R126, 0xe6, RZ ;  /* 0x000000e67e407824 */ /* 0x000fe200078e02ff */
[CC--:B-1----:R-:W-:Y:S02]  /*5540*/  IADD3 R46, P1, R65.reuse, R122.reuse, RZ ;  /* 0x0000007a412e7210 */ /* 0x0c2fe40007f3e0ff */
[-C--:B------:R-:W-:Y:S01]  /*5550*/  LEA.HI.X.SX32 R5, R128, R123.reuse, 0x1, P0 ;  /* 0x0000007b80057211 */ /* 0x080fe200000f0eff */
[----:B------:R-:W-:Y:S01]  /*5560*/  IMAD R128, R126, 0xe7, RZ ;  /* 0x000000e77e807824 */ /* 0x000fe200078e02ff */
[-C--:B---3--:R-:W-:Y:S02]  /*5570*/  IADD3 R6, P0, R64, R122.reuse, RZ ;  /* 0x0000007a40067210 */ /* 0x088fe40007f1e0ff */
[-C--:B------:R-:W-:Y:S01]  /*5580*/  LEA.HI.X.SX32 R47, R65, R123.reuse, 0x1, P1 ;  /* 0x0000007b412f7211 */ /* 0x080fe200008f0eff */
[----:B------:R-:W-:Y:S01]  /*5590*/  IMAD R65, R126, 0xe8, RZ ;  /* 0x000000e87e417824 */ /* 0x000fe200078e02ff */
[----:B------:R-:W-:Y:S01]  /*55a0*/  LEA.HI.X.SX32 R7, R64, R123, 0x1, P0 ;  /* 0x0000007b40077211 */ /* 0x000fe200000f0eff */
[----:B------:R-:W-:Y:S01]  /*55b0*/  IMAD R64, R126, 0xe9, RZ ;  /* 0x000000e97e407824 */ /* 0x000fe200078e02ff */
[----:B--2---:R0:W-:Y:S04]  /*55c0*/  STL [R1+0x14c], R140 ;  /* 0x00014c8c01007387 */ /* 0x0041e80000100800 */
[----:B-----5:R1:W-:Y:S04]  /*55d0*/  STL [R1+0x144], R129 ;  /* 0x0001448101007387 */ /* 0x0203e80000100800 */
[----:B0-----:R0:W2:Y:S04]  /*55e0*/  LDG.E.U8 R140, desc[UR8][R4.64] ;  /* 0x00000008048c7981 */ /* 0x0010a8000c1e1100 */
[----:B-1----:R1:W3:Y:S01]  /*55f0*/  LDG.E.U8 R129, desc[UR8][R46.64] ;  /* 0x000000082e817981 */ /* 0x0022e2000c1e1100 */
[----:B0-----:R-:W-:-:S03]  /*5600*/  IADD3 R4, P1, R128, R122, RZ ;  /* 0x0000007a80047210 */ /* 0x001fc60007f3e0ff */
[----:B------:R0:W-:Y:S01]  /*5610*/  STL [R1+0x13c], R138 ;  /* 0x00013c8a01007387 */ /* 0x0001e20000100800 */
[-C--:B------:R-:W-:Y:S02]  /*5620*/  LEA.HI.X.SX32 R5, R128, R123.reuse, 0x1, P1 ;  /* 0x0000007b80057211 */ /* 0x080fe400008f0eff */
[C---:B-1----:R-:W-:Y:S01]  /*5630*/  IADD3 R46, P0, R65.reuse, R122, RZ ;  /* 0x0000007a412e7210 */ /* 0x042fe20007f1e0ff */
[----:B------:R1:W-:Y:S01]  /*5640*/  STL [R1+0x134], R136 ;  /* 0x0001348801007387 */ /* 0x0003e20000100800 */
[C---:B------:R-:W-:Y:S02]  /*5650*/  IMAD R128, R126.reuse, 0xea, RZ ;  /* 0x000000ea7e807824 */ /* 0x040fe400078e02ff */
[----:B------:R-:W-:Y:S01]  /*5660*/  LEA.HI.X.SX32 R47, R65, R123, 0x1, P0 ;  /* 0x0000007b412f7211 */ /* 0x000fe200000f0eff */
[----:B0-----:R0:W5:Y:S01]  /*5670*/  LDG.E.U8 R138, desc[UR8][R6.64] ;  /* 0x00000008068a7981 */ /* 0x001162000c1e1100 */
[----:B------:R-:W-:-:S03]  /*5680*/  IMAD R65, R126, 0xeb, RZ ;  /* 0x000000eb7e417824 */ /* 0x000fc600078e02ff */
[----:B------:R0:W5:Y:S04]  /*5690*/  LDG.E.U8 R142, desc[UR8][R46.64] ;  /* 0x000000082e8e7981 */ /* 0x000168000c1e1100 */
[----:B-1----:R1:W5:Y:S01]  /*56a0*/  LDG.E.U8 R136, desc[UR8][R4.64] ;  /* 0x0000000804887981 */ /* 0x002362000c1e1100 */
[----:B0-----:R-:W-:-:S04]  /*56b0*/  IADD3 R6, P1, R64, R122, RZ ;  /* 0x0000007a40067210 */ /* 0x001fc80007f3e0ff */
[-C--:B------:R-:W-:Y:S02]  /*56c0*/  LEA.HI.X.SX32 R7, R64, R123.reuse, 0x1, P1 ;  /* 0x0000007b40077211 */ /* 0x080fe400008f0eff */
[CC--:B------:R-:W-:Y:S02]  /*56d0*/  IADD3 R46, P1, R65.reuse, R122.reuse, RZ ;  /* 0x0000007a412e7210 */ /* 0x0c0fe40007f3e0ff */
[C---:B-1----:R-:W-:Y:S01]  /*56e0*/  IADD3 R4, P0, R128.reuse, R122, RZ ;  /* 0x0000007a80047210 */ /* 0x042fe20007f1e0ff */
[----:B------:R-:W-:Y:S01]  /*56f0*/  STL [R1+0x170], R141 ;  /* 0x0001708d01007387 */ /* 0x000fe20000100800 */
[-C--:B------:R-:W-:Y:S02]  /*5700*/  LEA.HI.X.SX32 R47, R65, R123.reuse, 0x1, P1 ;  /* 0x0000007b412f7211 */ /* 0x080fe400008f0eff */
[----:B------:R-:W-:Y:S01]  /*5710*/  LEA.HI.X.SX32 R5, R128, R123, 0x1, P0 ;  /* 0x0000007b80057211 */ /* 0x000fe200000f0eff */
[----:B------:R0:W-:Y:S04]  /*5720*/  STL [R1+0x16c], R134 ;  /* 0x00016c8601007387 */ /* 0x0001e80000100800 */
[----:B0-----:R0:W5:Y:S04]  /*5730*/  LDG.E.U8 R134, desc[UR8][R6.64] ;  /* 0x0000000806867981 */ /* 0x001168000c1e1100 */
[----:B----4-:R1:W-:Y:S04]  /*5740*/  STL [R1+0x164], R131 ;  /* 0x0001648301007387 */ /* 0x0103e80000100800 */
[----:B------:R4:W-:Y:S04]  /*5750*/  STL [R1+0x160], R130 ;  /* 0x0001608201007387 */ /* 0x0009e80000100800 */
[----:B-1----:R1:W5:Y:S04]  /*5760*/  LDG.E.U8 R131, desc[UR8][R4.64] ;  /* 0x0000000804837981 */ /* 0x002368000c1e1100 */
[----:B----4-:R4:W5:Y:S01]  /*5770*/  LDG.E.U8 R130, desc[UR8][R46.64] ;  /* 0x000000082e827981 */ /* 0x010962000c1e1100 */
[----:B------:R-:W-:-:S02]  /*5780*/  IMAD R64, R126, 0xec, RZ ;  /* 0x000000ec7e407824 */ /* 0x000fc400078e02ff */
[----:B------:R-:W-:-:S03]  /*5790*/  IMAD R128, R126, 0xed, RZ ;  /* 0x000000ed7e807824 */ /* 0x000fc600078e02ff */
[-C--:B0-----:R-:W-:Y:S01]  /*57a0*/  IADD3 R6, P0, R64, R122.reuse, RZ ;  /* 0x0000007a40067210 */ /* 0x081fe20007f1e0ff */
[----:B------:R-:W-:Y:S01]  /*57b0*/  IMAD R65, R126, 0xee, RZ ;  /* 0x000000ee7e417824 */ /* 0x000fe200078e02ff */
[-C--:B-1----:R-:W-:Y:S02]  /*57c0*/  IADD3 R4, P1, R128, R122.reuse, RZ ;  /* 0x0000007a80047210 */ /* 0x082fe40007f3e0ff */
[-C--:B------:R-:W-:Y:S01]  /*57d0*/  LEA.HI.X.SX32 R7, R64, R123.reuse, 0x1, P0 ;  /* 0x0000007b40077211 */ /* 0x080fe200000f0eff */
[----:B------:R-:W-:Y:S01]  /*57e0*/  IMAD R64, R126, 0xef, RZ ;  /* 0x000000ef7e407824 */ /* 0x000fe200078e02ff */
[C---:B----4-:R-:W-:Y:S02]  /*57f0*/  IADD3 R46, P0, R65.reuse, R122, RZ ;  /* 0x0000007a412e7210 */ /* 0x050fe40007f1e0ff */
[-C--:B------:R-:W-:Y:S01]  /*5800*/  LEA.HI.X.SX32 R5, R128, R123.reuse, 0x1, P1 ;  /* 0x0000007b80057211 */ /* 0x080fe200008f0eff */
[----:B------:R0:W4:Y:S01]  /*5810*/  LDG.E.U8 R141, desc[UR8][R6.64] ;  /* 0x00000008068d7981 */ /* 0x000122000c1e1100 */
[----:B------:R-:W-:Y:S01]  /*5820*/  IMAD R128, R126, 0x70, RZ ;  /* 0x000000707e807824 */ /* 0x000fe200078e02ff */
[----:B------:R-:W-:-:S02]  /*5830*/  LEA.HI.X.SX32 R47, R65, R123, 0x1, P0 ;  /* 0x0000007b412f7211 */ /* 0x000fc400000f0eff */
[C---:B0-----:R-:W-:Y:S01]  /*5840*/  IADD3 R6, P1, R64.reuse, R122, RZ ;  /* 0x0000007a40067210 */ /* 0x041fe20007f3e0ff */
[----:B--2---:R0:W-:Y:S03]  /*5850*/  STL [R1+0x158], R140 ;  /* 0x0001588c01007387 */ /* 0x0041e60000100800 */
[----:B------:R-:W-:Y:S01]  /*5860*/  LEA.HI.X.SX32 R7, R64, R123, 0x1, P1 ;  /* 0x0000007b40077211 */ /* 0x000fe200008f0eff */
[----:B---3--:R1:W-:Y:S01]  /*5870*/  STL [R1+0x150], R129 ;  /* 0x0001508101007387 */ /* 0x0083e20000100800 */
[----:B------:R-:W-:-:S03]  /*5880*/  IMAD R65, R126, 0x72, RZ ;  /* 0x000000727e417824 */ /* 0x000fc600078e02ff */
[----:B0-----:R0:W2:Y:S01]  /*5890*/  LDG.E.U8 R140, desc[UR8][R4.64] ;  /* 0x00000008048c7981 */ /* 0x0010a2000c1e1100 */
[----:B-1----:R-:W-:Y:S01]  /*58a0*/  IMAD R129, R126, 0x71, RZ ;  /* 0x000000717e817824 */ /* 0x002fe200078e02ff */
[-C--:B0-----:R-:W-:Y:S02]  /*58b0*/  IADD3 R4, P0, R128, R122.reuse, RZ ;  /* 0x0000007a80047210 */ /* 0x081fe40007f1e0ff */
[----:B-----5:R0:W-:Y:S01]  /*58c0*/  STL [R1+0x148], R138 ;  /* 0x0001488a01007387 */ /* 0x0201e20000100800 */
[----:B------:R-:W-:Y:S01]  /*58d0*/  IMAD R64, R126, 0x73, RZ ;  /* 0x000000737e407824 */ /* 0x000fe200078e02ff */
[----:B------:R-:W-:Y:S02]  /*58e0*/  LEA.HI.X.SX32 R5, R128, R123, 0x1, P0 ;  /* 0x0000007b80057211 */ /* 0x000fe400000f0eff */
[----:B------:R1:W-:Y:S04]  /*58f0*/  STL [R1+0x140], R136 ;  /* 0x0001408801007387 */ /* 0x0003e80000100800 */
[----:B0-----:R0:W3:Y:S04]  /*5900*/  LDG.E.U8 R138, desc[UR8][R46.64] ;  /* 0x000000082e8a7981 */ /* 0x0010e8000c1e1100 */
[----:B-1----:R1:W5:Y:S01]  /*5910*/  LDG.E.U8 R136, desc[UR8][R6.64] ;  /* 0x0000000806887981 */ /* 0x002362000c1e1100 */
[----:B0-----:R-:W-:-:S04]  /*5920*/  IADD3 R46, P1, R129, R122, RZ ;  /* 0x0000007a812e7210 */ /* 0x001fc80007f3e0ff */
[-C--:B------:R-:W-:Y:S02]  /*5930*/  LEA.HI.X.SX32 R47, R129, R123.reuse, 0x1, P1 ;  /* 0x0000007b812f7211 */ /* 0x080fe400008f0eff */
[CC--:B-1----:R-:W-:Y:S01]  /*5940*/  IADD3 R6, P0, R65.reuse, R122.reuse, RZ ;  /* 0x0000007a41067210 */ /* 0x0c2fe20007f1e0ff */
[----:B------:R0:W5:Y:S03]  /*5950*/  LDG.E.U8 R129, desc[UR8][R4.64] ;  /* 0x0000000804817981 */ /* 0x000166000c1e1100 */
[----:B------:R-:W-:Y:S01]  /*5960*/  LEA.HI.X.SX32 R7, R65, R123, 0x1, P0 ;  /* 0x0000007b41077211 */ /* 0x000fe200000f0eff */
[----:B------:R-:W-:Y:S01]  /*5970*/  STL [R1+0x138], R142 ;  /* 0x0001388e01007387 */ /* 0x000fe20000100800 */
[----:B0-----:R-:W-:-:S03]  /*5980*/  IADD3 R4, P1, R64, R122, RZ ;  /* 0x0000007a40047210 */ /* 0x001fc60007f3e0ff */
[----:B------:R0:W-:Y:S01]  /*5990*/  STL [R1+0x130], R134 ;  /* 0x0001308601007387 */ /* 0x0001e20000100800 */
[----:B------:R-:W-:-:S03]  /*59a0*/  LEA.HI.X.SX32 R5, R64, R123, 0x1, P1 ;  /* 0x0000007b40057211 */ /* 0x000fc600008f0eff */
[----:B0-----:R0:W5:Y:S04]  /*59b0*/  LDG.E.U8 R134, desc[UR8][R46.64] ;  /* 0x000000082e867981 */ /* 0x001168000c1e1100 */
[----:B------:R1:W-:Y:S04]  /*59c0*/  STL [R1+0x12c], R131 ;  /* 0x00012c8301007387 */ /* 0x0003e80000100800 */
[----:B------:R0:W-:Y:S04]  /*59d0*/  STL [R1+0x128], R130 ;  /* 0x0001288201007387 */ /* 0x0001e80000100800 */
[----:B-1----:R1:W5:Y:S04]  /*59e0*/  LDG.E.U8 R131, desc[UR8][R6.64] ;  /* 0x0000000806837981 */ /* 0x002368000c1e1100 */
[----:B0-----:R0:W5:Y:S01]  /*59f0*/  LDG.E.U8 R130, desc[UR8][R4.64] ;  /* 0x0000000804827981 */ /* 0x001162000c1e1100 */
[----:B------:R-:W-:-:S02]  /*5a00*/  IMAD R128, R126, 0x74, RZ ;  /* 0x000000747e807824 */ /* 0x000fc400078e02ff */
[----:B------:R-:W-:-:S03]  /*5a10*/  IMAD R65, R126, 0x75, RZ ;  /* 0x000000757e417824 */ /* 0x000fc600078e02ff */
[-C--:B------:R-:W-:Y:S01]  /*5a20*/  IADD3 R46, P0, R128, R122.reuse, RZ ;  /* 0x0000007a802e7210 */ /* 0x080fe20007f1e0ff */
[----:B------:R-:W-:Y:S01]  /*5a30*/  IMAD R64, R126, 0x76, RZ ;  /* 0x000000767e407824 */ /* 0x000fe200078e02ff */
[CC--:B-1----:R-:W-:Y:S02]  /*5a40*/  IADD3 R6, P1, R65.reuse, R122.reuse, RZ ;  /* 0x0000007a41067210 */ /* 0x0c2fe40007f3e0ff */
[-C--:B------:R-:W-:Y:S01]  /*5a50*/  LEA.HI.X.SX32 R47, R128, R123.reuse, 0x1, P0 ;  /* 0x0000007b802f7211 */ /* 0x080fe200000f0eff */
[----:B------:R-:W-:Y:S01]  /*5a60*/  IMAD R128, R126, 0x77, RZ ;  /* 0x000000777e807824 */ /* 0x000fe200078e02ff */
[----:B----4-:R1:W-:Y:S01]  /*5a70*/  STL [R1+0x124], R141 ;  /* 0x0001248d01007387 */ /* 0x0103e20000100800 */
[----:B0-----:R-:W-:Y:S02]  /*5a80*/  IADD3 R4, P0, R64, R122, RZ ;  /* 0x0000007a40047210 */ /* 0x001fe40007f1e0ff */
[-C--:B------:R-:W-:Y:S01]  /*5a90*/  LEA.HI.X.SX32 R7, R65, R123.reuse, 0x1, P1 ;  /* 0x0000007b41077211 */ /* 0x080fe200008f0eff */
[----:B------:R-:W-:Y:S01]  /*5aa0*/  IMAD R65, R126, 0x78, RZ ;  /* 0x000000787e417824 */ /* 0x000fe200078e02ff */
[----:B------:R-:W-:Y:S01]  /*5ab0*/  LEA.HI.X.SX32 R5, R64, R123, 0x1, P0 ;  /* 0x0000007b40057211 */ /* 0x000fe200000f0eff */
[----:B-1----:R0:W4:Y:S01]  /*5ac0*/  LDG.E.U8 R141, desc[UR8][R46.64] ;  /* 0x000000082e8d7981 */ /* 0x002122000c1e1100 */
[----:B------:R-:W-:-:S03]  /*5ad0*/  IMAD R64, R126, 0x79, RZ ;  /* 0x000000797e407824 */ /* 0x000fc600078e02ff */
[----:B--2---:R1:W-:Y:S01]  /*5ae0*/  STL [R1+0x120], R140 ;  /* 0x0001208c01007387 */ /* 0x0043e20000100800 */
[----:B0-----:R-:W-:-:S03]  /*5af0*/  IADD3 R46, P1, R128, R122, RZ ;  /* 0x0000007a802e7210 */ /* 0x001fc60007f3e0ff */
[----:B-1----:R0:W2:Y:S01]  /*5b00*/  LDG.E.U8 R140, desc[UR8][R6.64] ;  /* 0x00000008068c7981 */ /* 0x0020a2000c1e1100 */
[-C--:B------:R-:W-:Y:S01]  /*5b10*/  LEA.HI.X.SX32 R47, R128, R123.reuse, 0x1, P1 ;  /* 0x0000007b802f7211 */ /* 0x080fe200008f0eff */
[C---:B------:R-:W-:Y:S01]  /*5b20*/  IMAD R128, R126.reuse, 0x7a, RZ ;  /* 0x0000007a7e807824 */ /* 0x040fe200078e02ff */
[CC--:B0-----:R-:W-:Y:S01]  /*5b30*/  IADD3 R6, P0, R65.reuse, R122.reuse, RZ ;  /* 0x0000007a41067210 */ /* 0x0c1fe20007f1e0ff */
[----:B---3--:R0:W-:Y:S03]  /*5b40*/  STL [R1+0x11c], R138 ;  /* 0x00011c8a01007387 */ /* 0x0081e60000100800 */
[----:B------:R-:W-:Y:S01]  /*5b50*/  LEA.HI.X.SX32 R7, R65, R123, 0x1, P0 ;  /* 0x0000007b41077211 */ /* 0x000fe200000f0eff */
[----:B------:R-:W-:Y:S01]  /*5b60*/  IMAD R65, R126, 0x7b, RZ ;  /* 0x0000007b7e417824 */ /* 0x000fe200078e02ff */
[----:B-----5:R1:W-:Y:S04]  /*5b70*/  STL [R1+0x118], R136 ;  /* 0x0001188801007387 */ /* 0x0203e80000100800 */
[----:B0-----:R0:W3:Y:S04]  /*5b80*/  LDG.E.U8 R138, desc[UR8][R4.64] ;  /* 0x00000008048a7981 */ /* 0x0010e8000c1e1100 */
[----:B-1----:R1:W5:Y:S01]  /*5b90*/  LDG.E.U8 R136, desc[UR8][R46.64] ;  /* 0x000000082e887981 */ /* 0x002362000c1e1100 */
[----:B0-----:R-:W-:-:S03]  /*5ba0*/  IADD3 R4, P1, R64, R122, RZ ;  /* 0x0000007a40047210 */ /* 0x001fc60007f3e0ff */
[----:B------:R0:W-:Y:S01]  /*5bb0*/  STL [R1+0x114], R129 ;  /* 0x0001148101007387 */ /* 0x0001e20000100800 */
[-C--:B------:R-:W-:Y:S02]  /*5bc0*/  LEA.HI.X.SX32 R5, R64, R123.reuse, 0x1, P1 ;  /* 0x0000007b40057211 */ /* 0x080fe400008f0eff */
[CC--:B-1----:R-:W-:Y:S01]  /*5bd0*/  IADD3 R46, P0, R128.reuse, R122.reuse, RZ ;  /* 0x0000007a802e7210 */ /* 0x0c2fe20007f1e0ff */
[----:B0-----:R0:W5:Y:S03]  /*5be0*/  LDG.E.U8 R129, desc[UR8][R6.64] ;  /* 0x0000000806817981 */ /* 0x001166000c1e1100 */
[-C--:B------:R-:W-:Y:S02]  /*5bf0*/  LEA.HI.X.SX32 R47, R128, R123.reuse, 0x1, P0 ;  /* 0x0000007b802f7211 */ /* 0x080fe400000f0eff */
[C---:B0-----:R-:W-:Y:S01]  /*5c00*/  IADD3 R6, P1, R65.reuse, R122, RZ ;  /* 0x0000007a41067210 */ /* 0x041fe20007f3e0ff */
[----:B------:R0:W-:Y:S03]  /*5c10*/  STL [R1+0x110], R134 ;  /* 0x0001108601007387 */ /* 0x0001e60000100800 */
[----:B------:R-:W-:Y:S01]  /*5c20*/  LEA.HI.X.SX32 R7, R65, R123, 0x1, P1 ;  /* 0x0000007b41077211 */ /* 0x000fe200008f0eff */
        /* <DEDUP_REMOVED lines=9> */
[-C--:B-1----:R-:W-:Y:S02]  /*5cc0*/  IADD3 R46, P1, R128, R122.reuse, RZ ;  /* 0x0000007a802e7210 */ /* 0x082fe40007f3e0ff */
[-C--:B------:R-:W-:Y:S01]  /*5cd0*/  LEA.HI.X.SX32 R5, R64, R123.reuse, 0x1, P0 ;  /* 0x0000007b40057211 */ /* 0x080fe200000f0eff */
[----:B------:R-:W-:Y:S01]  /*5ce0*/  IMAD R64, R126, 0x7f, RZ ;  /* 0x0000007f7e407824 */ /* 0x000fe200078e02ff */
[----:B----4-:R1:W-:Y:S01]  /*5cf0*/  STL [R1+0x100], R141 ;  /* 0x0001008d01007387 */ /* 0x0103e20000100800 */
[C---:B0-----:R-:W-:Y:S02]  /*5d00*/  IADD3 R6, P0, R65.reuse, R122, RZ ;  /* 0x0000007a41067210 */ /* 0x041fe40007f1e0ff */
[-C--:B------:R-:W-:Y:S01]  /*5d10*/  LEA.HI.X.SX32 R47, R128, R123.reuse, 0x1, P1 ;  /* 0x0000007b802f7211 */ /* 0x080fe200008f0eff */
[C---:B------:R-:W-:Y:S01]  /*5d20*/  IMAD R128, R126.reuse, 0xf0, RZ ;  /* 0x000000f07e807824 */ /* 0x040fe200078e02ff */
[----:B------:R-:W-:Y:S01]  /*5d30*/  LEA.HI.X.SX32 R7, R65, R123, 0x1, P0 ;  /* 0x0000007b41077211 */ /* 0x000fe200000f0eff */
[----:B-1----:R0:W4:Y:S01]  /*5d40*/  LDG.E.U8 R141, desc[UR8][R4.64] ;  /* 0x00000008048d7981 */ /* 0x002122000c1e1100 */
[----:B------:R-:W-:-:S03]  /*5d50*/  IMAD R65, R126, 0xf1, RZ ;  /* 0x000000f17e417824 */ /* 0x000fc600078e02ff */
[----:B--2---:R1:W-:Y:S01]  /*5d60*/  STL [R1+0xec], R140 ;  /* 0x0000ec8c01007387 */ /* 0x0043e20000100800 */
[----:B0-----:R-:W-:-:S03]  /*5d70*/  IADD3 R4, P1, R64, R122, RZ ;  /* 0x0000007a40047210 */ /* 0x001fc60007f3e0ff */
[----:B-1----:R0:W2:Y:S01]  /*5d80*/  LDG.E.U8 R140, desc[UR8][R46.64] ;  /* 0x000000082e8c7981 */ /* 0x0020a2000c1e1100 */
[-C--:B------:R-:W-:Y:S01]  /*5d90*/  LEA.HI.X.SX32 R5, R64, R123.reuse, 0x1, P1 ;  /* 0x0000007b40057211 */ /* 0x080fe200008f0eff */
[----:B------:R-:W-:Y:S01]  /*5da0*/  IMAD R64, R126, 0xf2, RZ ;  /* 0x000000f27e407824 */ /* 0x000fe200078e02ff */
        /* <DEDUP_REMOVED lines=22> */
[C---:B------:R-:W-:Y:S02]  /*5f10*/  IMAD R64, R126.reuse, 0xf5, RZ ;  /* 0x000000f57e407824 */ /* 0x040fe400078e02ff */
[----:B------:R-:W-:Y:S01]  /*5f20*/  IMAD R128, R126, 0xf6, RZ ;  /* 0x000000f67e807824 */ /* 0x000fe200078e02ff */
[CC--:B------:R-:W-:Y:S02]  /*5f30*/  IADD3 R6, P0, R65.reuse, R122.reuse, RZ ;  /* 0x0000007a41067210 */ /* 0x0c0fe40007f1e0ff */
[CC--:B-1----:R-:W-:Y:S02]  /*5f40*/  IADD3 R4, P1, R64.reuse, R122.reuse, RZ ;  /* 0x0000007a40047210 */ /* 0x0c2fe40007f3e0ff */
[-C--:B------:R-:W-:Y:S02]  /*5f50*/  LEA.HI.X.SX32 R7, R65, R123.reuse, 0x1, P0 ;  /* 0x0000007b41077211 */ /* 0x080fe400000f0eff */
[----:B------:R-:W-:Y:S01]  /*5f60*/  LEA.HI.X.SX32 R5, R64, R123, 0x1, P1 ;  /* 0x0000007b40057211 */ /* 0x000fe200008f0eff */
[----:B------:R-:W-:Y:S01]  /*5f70*/  IMAD R64, R126, 0xf8, RZ ;  /* 0x000000f87e407824 */ /* 0x000fe200078e02ff */
[----:B0-----:R-:W-:Y:S01]  /*5f80*/  IADD3 R46, P0, R128, R122, RZ ;  /* 0x0000007a802e7210 */ /* 0x001fe20007f1e0ff */
[----:B----4-:R0:W-:Y:S01]  /*5f90*/  STL [R1+0xa8], R141 ;  /* 0x0000a88d01007387 */ /* 0x0101e20000100800 */
[----:B------:R-:W-:-:S02]  /*5fa0*/  IMAD R65, R126, 0xf7, RZ ;  /* 0x000000f77e417824 */ /* 0x000fc400078e02ff */
[----:B------:R-:W-:Y:S01]  /*5fb0*/  LEA.HI.X.SX32 R47, R128, R123, 0x1, P0 ;  /* 0x0000007b802f7211 */ /* 0x000fe200000f0eff */
[----:B------:R1:W4:Y:S04]  /*5fc0*/  LDG.E.U8 R142, desc[UR8][R6.64] ;  /* 0x00000008068e7981 */ /* 0x000328000c1e1100 */
[----:B0-----:R0:W4:Y:S04]  /*5fd0*/  LDG.E.U8 R141, desc[UR8][R4.64] ;  /* 0x00000008048d7981 */ /* 0x001128000c1e1100 */
[----:B--2---:R2:W-:Y:S01]  /*5fe0*/  STL [R1+0xa4], R140 ;  /* 0x0000a48c01007387 */ /* 0x0045e20000100800 */
[----:B-1----:R-:W-:-:S02]  /*5ff0*/  IADD3 R6, P1, R65, R122, RZ ;  /* 0x0000007a41067210 */ /* 0x002fc40007f3e0ff */
[CC--:B0-----:R-:W-:Y:S01]  /*6000*/  IADD3 R4, P0, R64.reuse, R122.reuse, RZ ;  /* 0x0000007a40047210 */ /* 0x0c1fe20007f1e0ff */
[----:B--2---:R0:W2:Y:S03]  /*6010*/  LDG.E.U8 R140, desc[UR8][R46.64] ;  /* 0x000000082e8c7981 */ /* 0x0040a6000c1e1100 */
[-C--:B------:R-:W-:Y:S02]  /*6020*/  LEA.HI.X.SX32 R5, R64, R123.reuse, 0x1, P0 ;  /* 0x0000007b40057211 */ /* 0x080fe400000f0eff */
[----:B------:R-:W-:Y:S01]  /*6030*/  LEA.HI.X.SX32 R7, R65, R123, 0x1, P1 ;  /* 0x0000007b41077211 */ /* 0x000fe200008f0eff */
[----:B---3--:R1:W-:Y:S01]  /*6040*/  STL [R1+0xa0], R138 ;  /* 0x0000a08a01007387 */ /* 0x0083e20000100800 */
[C---:B0-----:R-:W-:Y:S02]  /*6050*/  IMAD R46, R126.reuse, 0xf9, RZ ;  /* 0x000000f97e2e7824 */ /* 0x041fe400078e02ff */
[C---:B------:R-:W-:Y:S01]  /*6060*/  IMAD R47, R126.reuse, 0xfb, RZ ;  /* 0x000000fb7e2f7824 */ /* 0x040fe200078e02ff */
[----:B-----5:R0:W-:Y:S04]  /*6070*/  STL [R1+0x9c], R136 ;  /* 0x00009c8801007387 */ /* 0x0201e80000100800 */
[----:B-1----:R1:W3:Y:S04]  /*6080*/  LDG.E.U8 R138, desc[UR8][R6.64] ;  /* 0x00000008068a7981 */ /* 0x0022e8000c1e1100 */
[----:B0-----:R0:W5:Y:S01]  /*6090*/  LDG.E.U8 R136, desc[UR8][R4.64] ;  /* 0x0000000804887981 */ /* 0x001162000c1e1100 */
[----:B-1----:R-:W-:Y:S01]  /*60a0*/  IMAD R7, R126, 0xfa, RZ ;  /* 0x000000fa7e077824 */ /* 0x002fe200078e02ff */
[----:B0-----:R-:W-:-:S04]  /*60b0*/  IADD3 R4, P0, R46, R122, RZ ;  /* 0x0000007a2e047210 */ /* 0x001fc80007f1e0ff */
[-C--:B------:R-:W-:Y:S02]  /*60c0*/  LEA.HI.X.SX32 R5, R46, R123.reuse, 0x1, P0 ;  /* 0x0000007b2e057211 */ /* 0x080fe400000f0eff */
[-C--:B------:R-:W-:Y:S01]  /*60d0*/  IADD3 R46, P0, R47, R122.reuse, RZ ;  /* 0x0000007a2f2e7210 */ /* 0x080fe20007f1e0ff */
[C---:B------:R-:W-:Y:S01]  /*60e0*/  IMAD R128, R126.reuse, 0xfd, RZ ;  /* 0x000000fd7e807824 */ /* 0x040fe200078e02ff */
[----:B------:R-:W-:Y:S01]  /*60f0*/  IADD3 R64, P1, R7, R122, RZ ;  /* 0x0000007a07407210 */ /* 0x000fe20007f3e0ff */
[----:B------:R0:W-:Y:S01]  /*6100*/  STL [R1+0x98], R129 ;  /* 0x0000988101007387 */ /* 0x0001e20000100800 */
[-C--:B------:R-:W-:Y:S02]  /*6110*/  LEA.HI.X.SX32 R47, R47, R123.reuse, 0x1, P0 ;  /* 0x0000007b2f2f7211 */ /* 0x080fe400000f0eff */
[----:B------:R-:W-:Y:S01]  /*6120*/  LEA.HI.X.SX32 R65, R7, R123, 0x1, P1 ;  /* 0x0000007b07417211 */ /* 0x000fe200008f0eff */
[----:B------:R1:W-:Y:S01]  /*6130*/  STL [R1+0x94], R134 ;  /* 0x0000948601007387 */ /* 0x0003e20000100800 */
[----:B0-----:R-:W-:-:S03]  /*6140*/  IMAD R129, R126, 0xfc, RZ ;  /* 0x000000fc7e817824 */ /* 0x001fc600078e02ff */
[----:B-1----:R0:W5:Y:S02]  /*6150*/  LDG.E.U8 R134, desc[UR8][R4.64] ;  /* 0x0000000804867981 */ /* 0x002164000c1e1100 */
[-C--:B------:R-:W-:Y:S02]  /*6160*/  IADD3 R6, P2, R129, R122.reuse, RZ ;  /* 0x0000007a81067210 */ /* 0x080fe40007f5e0ff */
[----:B0-----:R-:W-:-:S04]  /*6170*/  IADD3 R4, P1, R128, R122, RZ ;  /* 0x0000007a80047210 */ /* 0x001fc80007f3e0ff */
[-C--:B------:R-:W-:Y:S02]  /*6180*/  LEA.HI.X.SX32 R5, R128, R123.reuse, 0x1, P1 ;  /* 0x0000007b80057211 */ /* 0x080fe400008f0eff */
[----:B------:R-:W-:-:S03]  /*6190*/  LEA.HI.X.SX32 R7, R129, R123, 0x1, P2 ;  /* 0x0000007b81077211 */ /* 0x000fc600010f0eff */
[----:B------:R0:W5:Y:S04]  /*61a0*/  LDG.E.U8 R128, desc[UR8][R4.64] ;  /* 0x0000000804807981 */ /* 0x000168000c1e1100 */
[----:B------:R-:W5:Y:S01]  /*61b0*/  LDG.E.U8 R129, desc[UR8][R6.64] ;  /* 0x0000000806817981 */ /* 0x000f62000c1e1100 */
[----:B0-----:R-:W-:-:S04]  /*61c0*/  PRMT R4, R94, 0x3340, R87 ;  /* 0x000033405e047816 */ /* 0x001fc80000000057 */
[----:B------:R-:W-:Y:S01]  /*61d0*/  PRMT R4, R84, 0x5410, R4 ;  /* 0x0000541054047816 */ /* 0x000fe20000000004 */
[----:B------:R0:W-:Y:S04]  /*61e0*/  STL [R1+0x90], R131 ;  /* 0x0000908301007387 */ /* 0x0001e80000100800 */
[----:B------:R1:W-:Y:S04]  /*61f0*/  STL [R1+0x8c], R130 ;  /* 0x00008c8201007387 */ /* 0x0003e80000100800 */
[----:B0-----:R-:W5:Y:S04]  /*6200*/  LDG.E.U8 R131, desc[UR8][R64.64] ;  /* 0x0000000840837981 */ /* 0x001f68000c1e1100 */
[----:B-1----:R0:W5:Y:S02]  /*6210*/  LDG.E.U8 R130, desc[UR8][R46.64] ;  /* 0x000000082e827981 */ /* 0x002164000c1e1100 */
[----:B0-----:R-:W-:-:S02]  /*6220*/  IMAD R47, R126, 0xfe, RZ ;  /* 0x000000fe7e2f7824 */ /* 0x001fc400078e02ff */
[----:B------:R-:W-:-:S03]  /*6230*/  IMAD R126, R126, 0xff, RZ ;  /* 0x000000ff7e7e7824 */ /* 0x000fc600078e02ff */
[CC--:B------:R-:W-:Y:S02]  /*6240*/  IADD3 R64, P0, R47.reuse, R122.reuse, RZ ;  /* 0x0000007a2f407210 */ /* 0x0c0fe40007f1e0ff */
[C---:B------:R-:W-:Y:S02]  /*6250*/  IADD3 R46, P1, R126.reuse, R122, RZ ;  /* 0x0000007a7e2e7210 */ /* 0x040fe40007f3e0ff */
[-C--:B------:R-:W-:Y:S02]  /*6260*/  LEA.HI.X.SX32 R65, R47, R123.reuse, 0x1, P0 ;  /* 0x0000007b2f417211 */ /* 0x080fe400000f0eff */
[----:B------:R-:W-:-:S03]  /*6270*/  LEA.HI.X.SX32 R47, R126, R123, 0x1, P1 ;  /* 0x0000007b7e2f7211 */ /* 0x000fc600008f0eff */
[----:B------:R-:W5:Y:S04]  /*6280*/  LDG.E.U8 R84, desc[UR8][R64.64] ;  /* 0x0000000840547981 */ /* 0x000f68000c1e1100 */
[----:B------:R-:W5:Y:S01]  /*6290*/  LDG.E.U8 R46, desc[UR8][R46.64] ;  /* 0x000000082e2e7981 */ /* 0x000f62000c1e1100 */
[----:B------:R-:W-:Y:S02]  /*62a0*/  PRMT R5, R88, 0x3340, R93 ;  /* 0x0000334058057816 */ /* 0x000fe4000000005d */
[----:B------:R-:W-:Y:S02]  /*62b0*/  PRMT R102, R102, 0x3340, R125 ;  /* 0x0000334066667816 */ /* 0x000fe4000000007d */
[----:B------:R-:W-:Y:S02]  /*62c0*/  PRMT R6, R92, 0x3340, R127 ;  /* 0x000033405c067816 */ /* 0x000fe4000000007f */
[----:B------:R-:W-:-:S02]  /*62d0*/  PRMT R89, R91, 0x3340, R89 ;  /* 0x000033405b597816 */ /* 0x000fc40000000059 */
[----:B------:R-:W-:Y:S02]  /*62e0*/  PRMT R7, R124, 0x3340, R90 ;  /* 0x000033407c077816 */ /* 0x000fe4000000005a */
[----:B------:R-:W-:Y:S02]  /*62f0*/  PRMT R85, R86, 0x3340, R85 ;  /* 0x0000334056557816 */ /* 0x000fe40000000055 */
[----:B------:R-:W-:Y:S02]  /*6300*/  PRMT R5, R5, 0x5410, R102 ;  /* 0x0000541005057816 */ /* 0x000fe40000000066 */
[----:B------:R-:W-:Y:S02]  /*6310*/  PRMT R6, R6, 0x5410, R89 ;  /* 0x0000541006067816 */ /* 0x000fe40000000059 */
[----:B------:R-:W-:-:S05]  /*6320*/  PRMT R7, R7, 0x5410, R85 ;  /* 0x0000541007077816 */ /* 0x000fca0000000055 */
[----:B------:R0:W-:Y:S01]  /*6330*/  STS.128 [R0+UR6], R4 ;  /* 0x0000000400007988 */ /* 0x0001e20008000c06 */
[----:B------:R-:W-:Y:S02]  /*6340*/  PRMT R107, R14, 0x3340, R107 ;  /* 0x000033400e6b7816 */ /* 0x000fe4000000006b */
[----:B------:R-:W1:Y:S08]  /*6350*/  LDC R14, c[0x0][0x248] ;  /* 0x00009200ff0e7b82 */ /* 0x000e700000000800 */
[----:B0-----:R-:W0:Y:S01]  /*6360*/  LDC R5, c[0x0][0x248] ;  /* 0x00009200ff057b82 */ /* 0x001e220000000800 */
[----:B------:R-:W-:-:S07]  /*6370*/  PRMT R106, R12, 0x3340, R106 ;  /* 0x000033400c6a7816 */ /* 0x000fce000000006a */
[----:B------:R-:W4:Y:S01]  /*6380*/  LDC R7, c[0x0][0x248] ;  /* 0x00009200ff077b82 */ /* 0x000f220000000800 */
[----:B------:R-:W-:Y:S02]  /*6390*/  PRMT R73, R19, 0x3340, R73 ;  /* 0x0000334013497816 */ /* 0x000fe40000000049 */
[----:B------:R-:W-:-:S05]  /*63a0*/  PRMT R74, R74, 0x3340, R17 ;  /* 0x000033404a4a7816 */ /* 0x000fca0000000011 */
[----:B------:R-:W2:Y:S01]  /*63b0*/  LDC R12, c[0x0][0x248] ;  /* 0x00009200ff0c7b82 */ /* 0x000ea20000000800 */
[----:B------:R-:W-:-:S07]  /*63c0*/  PRMT R108, R16, 0x3340, R108 ;  /* 0x00003340106c7816 */ /* 0x000fce000000006c */
[----:B------:R-:W3:Y:S01]  /*63d0*/  LDC R19, c[0x0][0x248] ;  /* 0x00009200ff137b82 */ /* 0x000ee20000000800 */
[----:B0-----:R-:W-:-:S07]  /*63e0*/  IMAD R5, R5, 0x120, RZ ;  /* 0x0000012005057824 */ /* 0x001fce00078e02ff */
[----:B------:R-:W0:Y:S01]  /*63f0*/  LDC R17, c[0x0][0x248] ;  /* 0x00009200ff117b82 */ /* 0x000e220000000800 */
[----:B------:R-:W-:Y:S01]  /*6400*/  IADD3 R4, P0, R5, R122, RZ ;  /* 0x0000007a05047210 */ /* 0x000fe20007f1e0ff */
[----:B----4-:R-:W-:Y:S01]  /*6410*/  IMAD R7, R7, 0x121, RZ ;  /* 0x0000012107077824 */ /* 0x010fe200078e02ff */
[----:B------:R-:W-:-:S05]  /*6420*/  PRMT R79, R3, 0x3340, R79 ;  /* 0x00003340034f7816 */ /* 0x000fca000000004f */
[----:B------:R-:W4:Y:S01]  /*6430*/  LDC R16, c[0x0][0x248] ;  /* 0x00009200ff107b82 */ /* 0x000f220000000800 */
[----:B------:R-:W-:Y:S01]  /*6440*/  LEA.HI.X.SX32 R5, R5, R123, 0x1, P0 ;  /* 0x0000007b05057211 */ /* 0x000fe200000f0eff */
[----:B-1----:R-:W-:Y:S01]  /*6450*/  IMAD R3, R14, 0x122, RZ ;  /* 0x000001220e037824 */ /* 0x002fe200078e02ff */
[----:B------:R-:W-:Y:S02]  /*6460*/  PRMT R75, R75, 0x3340, R15 ;  /* 0x000033404b4b7816 */ /* 0x000fe4000000000f */
[----:B------:R-:W-:Y:S01]  /*6470*/  PRMT R76, R13, 0x3340, R76 ;  /* 0x000033400d4c7816 */ /* 0x000fe2000000004c */
[----:B------:R2:W5:Y:S02]  /*6480*/  LDG.E.U8 R94, desc[UR8][R4.64] ;  /* 0x00000008045e7981 */ /* 0x000564000c1e1100 */
[----:B------:R-:W1:Y:S01]  /*6490*/  LDC R15, c[0x0][0x248] ;  /* 0x00009200ff0f7b82 */ /* 0x000e620000000800 */
[----:B------:R-:W-:Y:S02]  /*64a0*/  PRMT R109, R109, 0x3340, R18 ;  /* 0x000033406d6d7816 */ /* 0x000fe40000000012 */
[----:B------:R-:W-:-:S02]  /*64b0*/  PRMT R103, R2, 0x3340, R103 ;  /* 0x0000334002677816 */ /* 0x000fc40000000067 */
[----:B------:R-:W-:Y:S02]  /*64c0*/  PRMT R72, R72, 0x3340, R20 ;  /* 0x0000334048487816 */ /* 0x000fe40000000014 */
[-C--:B------:R-:W-:Y:S01]  /*64d0*/  IADD3 R6, P1, R7, R122.reuse, RZ ;  /* 0x0000007a07067210 */ /* 0x080fe20007f3e0ff */
[----:B------:R-:W1:Y:S01]  /*64e0*/  LDC R13, c[0x0][0x248] ;  /* 0x00009200ff0d7b82 */ /* 0x000e620000000800 */
[----:B--2---:R-:W-:Y:S01]  /*64f0*/  IMAD R5, R12, 0x123, RZ ;  /* 0x000001230c057824 */ /* 0x004fe200078e02ff */
[----:B------:R-:W-:Y:S02]  /*6500*/  IADD3 R2, P0, R3, R122, RZ ;  /* 0x0000007a03027210 */ /* 0x000fe40007f1e0ff */
[----:B------:R-:W-:-:S04]  /*6510*/  PRMT R105, R10, 0x3340, R105 ;  /* 0x000033400a697816 */ /* 0x000fc80000000069 */
[----:B------:R-:W2:Y:S01]  /*6520*/  LDC R18, c[0x0][0x248] ;  /* 0x00009200ff127b82 */ /* 0x000ea20000000800 */
[----:B------:R-:W-:Y:S01]  /*6530*/  PRMT R104, R8, 0x3340, R104 ;  /* 0x0000334008687816 */ /* 0x000fe20000000068 */
[----:B---3--:R-:W-:Y:S01]  /*6540*/  IMAD R10, R19, 0x126, RZ ;  /* 0x00000126130a7824 */ /* 0x008fe200078e02ff */
[-C--:B------:R-:W-:Y:S02]  /*6550*/  LEA.HI.X.SX32 R7, R7, R123.reuse, 0x1, P1 ;  /* 0x0000007b07077211 */ /* 0x080fe400008f0eff */
[----:B------:R-:W-:-:S03]  /*6560*/  LEA.HI.X.SX32 R3, R3, R123, 0x1, P0 ;  /* 0x0000007b03037211 */ /* 0x000fc600000f0eff */
[----:B------:R-:W3:Y:S01]  /*6570*/  LDC R20, c[0x0][0x248] ;  /* 0x00009200ff147b82 */ /* 0x000ee20000000800 */
[----:B------:R-:W-:Y:S01]  /*6580*/  PRMT R77, R77, 0x3340, R11 ;  /* 0x000033404d4d7816 */ /* 0x000fe2000000000b */
[----:B0-----:R-:W-:Y:S01]  /*6590*/  IMAD R11, R17, 0x125, RZ ;  /* 0x00000125110b7824 */ /* 0x001fe200078e02ff */
[CC--:B------:R-:W-:Y:S01]  /*65a0*/  IADD3 R8, P1, R5.reuse, R122.reuse, RZ ;  /* 0x0000007a05087210 */ /* 0x0c0fe20007f3e0ff */
[----:B------:R0:W5:Y:S01]  /*65b0*/  LDG.E.U8 R93, desc[UR8][R2.64] ;  /* 0x00000008025d7981 */ /* 0x000162000c1e1100 */
[----:B------:R-:W-:Y:S02]  /*65c0*/  PRMT R78, R78, 0x3340, R9 ;  /* 0x000033404e4e7816 */ /* 0x000fe40000000009 */
[----:B------:R-:W-:Y:S01]  /*65d0*/  LEA.HI.X.SX32 R9, R5, R123, 0x1, P1 ;  /* 0x0000007b05097211 */ /* 0x000fe200008f0eff */
[----:B------:R-:W5:Y:S01]  /*65e0*/  LDC R12, c[0x0][0x248] ;  /* 0x00009200ff0c7b82 */ /* 0x000f620000000800 */
[----:B------:R-:W-:Y:S02]  /*65f0*/  PRMT R113, R35, 0x3340, R113 ;  /* 0x0000334023717816 */ /* 0x000fe40000000071 */
[-C--:B------:R-:W-:Y:S01]  /*6600*/  IADD3 R4, P2, R11, R122.reuse, RZ ;  /* 0x0000007a0b047210 */ /* 0x080fe20007f5e0ff */
[----:B------:R4:W5:Y:S01]  /*6610*/  LDG.E.U8 R35, desc[UR8][R6.64] ;  /* 0x0000000806237981 */ /* 0x000962000c1e1100 */
[----:B0-----:R-:W-:-:S02]  /*6620*/  IADD3 R2, P1, R10, R122, RZ ;  /* 0x0000007a0a027210 */ /* 0x001fc40007f3e0ff */
[-C--:B------:R-:W-:Y:S01]  /*6630*/  LEA.HI.X.SX32 R5, R11, R123.reuse, 0x1, P2 ;  /* 0x0000007b0b057211 */ /* 0x080fe200010f0eff */
[----:B------:R-:W5:Y:S01]  /*6640*/  LDG.E.U8 R47, desc[UR8][R8.64] ;  /* 0x00000008082f7981 */ /* 0x000f62000c1e1100 */
[----:B------:R-:W-:Y:S01]  /*6650*/  LEA.HI.X.SX32 R3, R10, R123, 0x1, P1 ;  /* 0x0000007b0a037211 */ /* 0x000fe200008f0eff */
[----:B------:R-:W0:Y:S01]  /*6660*/  LDC R11, c[0x0][0x248] ;  /* 0x00009200ff0b7b82 */ /* 0x000e220000000800 */
[----:B----4-:R-:W-:-:S03]  /*6670*/  IMAD R7, R16, 0x124, RZ ;  /* 0x0000012410077824 */ /* 0x010fc600078e02ff */
[----:B------:R1:W4:Y:S01]  /*6680*/  LDG.E.U8 R91, desc[UR8][R2.64] ;  /* 0x00000008025b7981 */ /* 0x000322000c1e1100 */
[----:B------:R-:W-:Y:S02]  /*6690*/  PRMT R114, R114, 0x3340, R36 ;  /* 0x0000334072727816 */ /* 0x000fe40000000024 */
[C---:B------:R-:W-:Y:S01]  /*66a0*/  IADD3 R6, P0, R7.reuse, R122, RZ ;  /* 0x0000007a07067210 */ /* 0x040fe20007f1e0ff */
[----:B------:R2:W4:Y:S01]  /*66b0*/  LDG.E.U8 R36, desc[UR8][R4.64] ;  /* 0x0000000804247981 */ /* 0x000522000c1e1100 */
[----:B---3--:R-:W-:Y:S01]  /*66c0*/  IMAD R10, R20, 0x12a, RZ ;  /* 0x0000012a140a7824 */ /* 0x008fe200078e02ff */
[----:B------:R-:W3:Y:S01]  /*66d0*/  LDC R14, c[0x0][0x248] ;  /* 0x00009200ff0e7b82 */ /* 0x000ee20000000800 */
[----:B------:R-:W-:Y:S01]  /*66e0*/  LEA.HI.X.SX32 R7, R7, R123, 0x1, P0 ;  /* 0x0000007b07077211 */ /* 0x000fe200000f0eff */
[----:B-1----:R-:W-:Y:S02]  /*66f0*/  IMAD R2, R15, 0x127, RZ ;  /* 0x000001270f027824 */ /* 0x002fe400078e02ff */
[----:B--2---:R-:W-:-:S02]  /*6700*/  IMAD R3, R18, 0x129, RZ ;  /* 0x0000012912037824 */ /* 0x004fc400078e02ff */
[----:B------:R1:W4:Y:S01]  /*6710*/  LDG.E.U8 R92, desc[UR8][R6.64] ;  /* 0x00000008065c7981 */ /* 0x000322000c1e1100 */
[----:B------:R-:W-:Y:S01]  /*6720*/  IMAD R5, R13, 0x128, RZ ;  /* 0x000001280d057824 */ /* 0x000fe200078e02ff */
[CC--:B------:R-:W-:Y:S01]  /*6730*/  IADD3 R8, P0, R2.reuse, R122.reuse, RZ ;  /* 0x0000007a02087210 */ /* 0x0c0fe20007f1e0ff */
[----:B------:R-:W2:Y:S01]  /*6740*/  LDC R15, c[0x0][0x248] ;  /* 0x00009200ff0f7b82 */ /* 0x000ea20000000800 */
[-C--:B------:R-:W-:Y:S02]  /*6750*/  IADD3 R4, P2, R3, R122.reuse, RZ ;  /* 0x0000007a03047210 */ /* 0x080fe40007f5e0ff */
[----:B------:R-:W-:Y:S02]  /*6760*/  LEA.HI.X.SX32 R9, R2, R123, 0x1, P0 ;  /* 0x0000007b02097211 */ /* 0x000fe400000f0eff */
[----:B-1----:R-:W-:-:S03]  /*6770*/  IADD3 R6, P1, R5, R122, RZ ;  /* 0x0000007a05067210 */ /* 0x002fc60007f3e0ff */
[----:B------:R-:W1:Y:S01]  /*6780*/  LDC R13, c[0x0][0x248] ;  /* 0x00009200ff0d7b82 */ /* 0x000e620000000800 */
[C---:B------:R-:W-:Y:S02]  /*6790*/  IADD3 R2, P0, R10.reuse, R122, RZ ;  /* 0x0000007a0a027210 */ /* 0x040fe40007f1e0ff */
[-C--:B------:R-:W-:Y:S02]  /*67a0*/  LEA.HI.X.SX32 R7, R5, R123.reuse, 0x1, P1 ;  /* 0x0000007b05077211 */ /* 0x080fe400008f0eff */
[-C--:B------:R-:W-:Y:S02]  /*67b0*/  LEA.HI.X.SX32 R5, R3, R123.reuse, 0x1, P2 ;  /* 0x0000007b03057211 */ /* 0x080fe400010f0eff */
[----:B------:R-:W-:Y:S01]  /*67c0*/  LEA.HI.X.SX32 R3, R10, R123, 0x1, P0 ;  /* 0x0000007b0a037211 */ /* 0x000fe200000f0eff */
[----:B------:R-:W-:Y:S01]  /*67d0*/  STL [R1+0x88], R142 ;  /* 0x0000888e01007387 */ /* 0x000fe20000100800 */
[----:B------:R-:W1:Y:S03]  /*67e0*/  LDC R16, c[0x0][0x248] ;  /* 0x00009200ff107b82 */ /* 0x000e660000000800 */
[----:B------:R-:W-:Y:S04]  /*67f0*/  STL [R1+0x84], R141 ;  /* 0x0000848d01007387 */ /* 0x000fe80000100800 */
[----:B------:R-:W-:Y:S01]  /*6800*/  STL [R1+0x80], R140 ;  /* 0x0000808c01007387 */ /* 0x000fe20000100800 */
[----:B------:R-:W-:Y:S01]  /*6810*/  PRMT R111, R29, 0x3340, R111 ;  /* 0x000033401d6f7816 */ /* 0x000fe2000000006f */
[----:B------:R-:W1:Y:S02]  /*6820*/  LDC R17, c[0x0][0x248] ;  /* 0x00009200ff117b82 */ /* 0x000e640000000800 */
[----:B------:R0:W4:Y:S04]  /*6830*/  LDG.E.U8 R89, desc[UR8][R2.64] ;  /* 0x0000000802597981 */ /* 0x000128000c1e1100 */
[----:B------:R-:W-:Y:S02]  /*6840*/  STL [R1+0x7c], R138 ;  /* 0x00007c8a01007387 */ /* 0x000fe40000100800 */
[----:B------:R-:W1:Y:S02]  /*6850*/  LDC R18, c[0x0][0x248] ;  /* 0x00009200ff127b82 */ /* 0x000e640000000800 */
[----:B-----5:R-:W-:Y:S01]  /*6860*/  STL [R1+0x78], R136 ;  /* 0x0000788801007387 */ /* 0x020fe20000100800 */
[----:B0-----:R-:W-:-:S03]  /*6870*/  IMAD R3, R11, 0x12b, RZ ;  /* 0x0000012b0b037824 */ /* 0x001fc600078e02ff */
[----:B------:R0:W-:Y:S02]  /*6880*/  STL [R1+0x74], R134 ;  /* 0x0000748601007387 */ /* 0x0001e40000100800 */
[----:B------:R-:W5:Y:S01]  /*6890*/  LDC R19, c[0x0][0x248] ;  /* 0x00009200ff137b82 */ /* 0x000f620000000800 */
[C---:B------:R-:W-:Y:S01]  /*68a0*/  IADD3 R2, P0, R3.reuse, R122, RZ ;  /* 0x0000007a03027210 */ /* 0x040fe20007f1e0ff */
[----:B------:R2:W4:Y:S03]  /*68b0*/  LDG.E.U8 R29, desc[UR8][R4.64] ;  /* 0x00000008041d7981 */ /* 0x000526000c1e1100 */
[----:B------:R-:W-:Y:S01]  /*68c0*/  LEA.HI.X.SX32 R3, R3, R123, 0x1, P0 ;  /* 0x0000007b03037211 */ /* 0x000fe200000f0eff */
[----:B------:R0:W4:Y:S01]  /*68d0*/  LDG.E.U8 R90, desc[UR8][R6.64] ;  /* 0x00000008065a7981 */ /* 0x000122000c1e1100 */
[----:B------:R-:W-:Y:S01]  /*68e0*/  PRMT R65, R45, 0x3340, R59 ;  /* 0x000033402d417816 */ /* 0x000fe2000000003b */
[----:B---3--:R-:W-:Y:S01]  /*68f0*/  IMAD R10, R14, 0x12d, RZ ;  /* 0x0000012d0e0a7824 */ /* 0x008fe200078e02ff */
[----:B------:R-:W3:Y:S01]  /*6900*/  LDC R11, c[0x0][0x248] ;  /* 0x00009200ff0b7b82 */ /* 0x000ee20000000800 */
[----:B------:R-:W4:Y:S01]  /*6910*/  LDG.E.U8 R45, desc[UR8][R2.64] ;  /* 0x00000008022d7981 */ /* 0x000f22000c1e1100 */
[----:B--2---:R-:W-:-:S05]  /*6920*/  IMAD R5, R12, 0x12c, RZ ;  /* 0x0000012c0c057824 */ /* 0x004fca00078e02ff */
[CC--:B0-----:R-:W-:Y:S01]  /*6930*/  IADD3 R6, P1, R5.reuse, R122.reuse, RZ ;  /* 0x0000007a05067210 */ /* 0x0c1fe20007f3e0ff */
[----:B------:R-:W0:Y:S03]  /*6940*/  LDC R12, c[0x0][0x248] ;  /* 0x00009200ff0c7b82 */ /* 0x000e260000000800 */
[----:B------:R-:W-:Y:S02]  /*6950*/  LEA.HI.X.SX32 R7, R5, R123, 0x1, P1 ;  /* 0x0000007b05077211 */ /* 0x000fe400008f0eff */
[----:B------:R-:W-:Y:S02]  /*6960*/  PRMT R116, R44, 0x3340, R116 ;  /* 0x000033402c747816 */ /* 0x000fe40000000074 */
[----:B------:R-:W-:Y:S01]  /*6970*/  PRMT R112, R30, 0x3340, R112 ;  /* 0x000033401e707816 */ /* 0x000fe20000000070 */
[----:B------:R-:W2:Y:S01]  /*6980*/  LDG.E.U8 R88, desc[UR8][R6.64] ;  /* 0x0000000806587981 */ /* 0x000ea2000c1e1100 */
[----:B------:R-:W-:Y:S01]  /*6990*/  IADD3 R30, P0, R10, R122, RZ ;  /* 0x0000007a0a1e7210 */ /* 0x000fe20007f1e0ff */
[----:B------:R-:W0:Y:S01]  /*69a0*/  LDC R14, c[0x0][0x248] ;  /* 0x00009200ff0e7b82 */ /* 0x000e220000000800 */
[----:B------:R-:W-:-:S02]  /*69b0*/  PRMT R70, R31, 0x3340, R70 ;  /* 0x000033401f467816 */ /* 0x000fc40000000046 */
[----:B------:R-:W-:Y:S01]  /*69c0*/  LEA.HI.X.SX32 R31, R10, R123, 0x1, P0 ;  /* 0x0000007b0a1f7211 */ /* 0x000fe200000f0eff */
[----:B-----5:R-:W-:Y:S01]  /*69d0*/  IMAD R10, R19, 0x1a3, RZ ;  /* 0x000001a3130a7824 */ /* 0x020fe200078e02ff */
[----:B------:R-:W-:-:S03]  /*69e0*/  PRMT R66, R66, 0x3340, R43 ;  /* 0x0000334042427816 */ /* 0x000fc6000000002b */
[----:B------:R-:W5:Y:S01]  /*69f0*/  LDC R19, c[0x0][0x248] ;  /* 0x00009200ff137b82 */ /* 0x000f620000000800 */
[----:B------:R-:W2:Y:S01]  /*6a00*/  LDG.E.U8 R30, desc[UR8][R30.64] ;  /* 0x000000081e1e7981 */ /* 0x000ea2000c1e1100 */
[----:B------:R-:W-:Y:S02]  /*6a10*/  PRMT R64, R83, 0x3340, R82 ;  /* 0x0000334053407816 */ /* 0x000fe40000000052 */
[----:B------:R-:W-:Y:S02]  /*6a20*/  PRMT R67, R42, 0x3340, R67 ;  /* 0x000033402a437816 */ /* 0x000fe40000000043 */
[----:B------:R-:W-:Y:S02]  /*6a30*/  PRMT R69, R69, 0x3340, R32 ;  /* 0x0000334045457816 */ /* 0x000fe40000000020 */
[----:B------:R-:W-:Y:S01]  /*6a40*/  PRMT R117, R117, 0x3340, R80 ;  /* 0x0000334075757816 */ /* 0x000fe20000000050 */
[----:B------:R-:W4:Y:S01]  /*6a50*/  LDC R134, c[0x0][0x248] ;  /* 0x00009200ff867b82 */ /* 0x000f220000000800 */
[----:B------:R-:W-:-:S02]  /*6a60*/  PRMT R115, R115, 0x3340, R41 ;  /* 0x0000334073737816 */ /* 0x000fc40000000029 */
[----:B------:R-:W-:Y:S02]  /*6a70*/  PRMT R110, R27, 0x3340, R110 ;  /* 0x000033401b6e7816 */ /* 0x000fe4000000006e */
[----:B------:R-:W-:Y:S02]  /*6a80*/  PRMT R71, R71, 0x3340, R28 ;  /* 0x0000334047477816 */ /* 0x000fe4000000001c */
[----:B------:R-:W-:Y:S01]  /*6a90*/  PRMT R118, R118, 0x3340, R81 ;  /* 0x0000334076767816 */ /* 0x000fe20000000051 */
[----:B------:R-:W4:Y:S01]  /*6aa0*/  LDC R138, c[0x0][0x248] ;  /* 0x00009200ff8a7b82 */ /* 0x000f220000000800 */
[----:B------:R-:W-:-:S07]  /*6ab0*/  PRMT R68, R68, 0x3340, R40 ;  /* 0x0000334044447816 */ /* 0x000fce0000000028 */
[----:B------:R-:W4:Y:S08]  /*6ac0*/  LDC R140, c[0x0][0x248] ;  /* 0x00009200ff8c7b82 */ /* 0x000f300000000800 */
[----:B------:R-:W4:Y:S01]  /*6ad0*/  LDC R136, c[0x0][0x248] ;  /* 0x00009200ff887b82 */ /* 0x000f220000000800 */
[----:B------:R1:W-:Y:S04]  /*6ae0*/  STL [R1+0x70], R131 ;  /* 0x0000708301007387 */ /* 0x0003e80000100800 */
[----:B------:R-:W-:Y:S04]  /*6af0*/  STL [R1+0x6c], R130 ;  /* 0x00006c8201007387 */ /* 0x000fe80000100800 */
[----:B------:R-:W-:Y:S01]  /*6b00*/  STL [R1+0x68], R129 ;  /* 0x0000688101007387 */ /* 0x000fe20000100800 */
[----:B-1----:R-:W1:Y:S03]  /*6b10*/  LDC R131, c[0x0][0x248] ;  /* 0x00009200ff837b82 */ /* 0x002e660000000800 */
[----:B------:R-:W-:Y:S04]  /*6b20*/  STL [R1+0x64], R128 ;  /* 0x0000648001007387 */ /* 0x000fe80000100800 */
[----:B------:R-:W-:Y:S04]  /*6b30*/  STL [R1+0x60], R84 ;  /* 0x0000605401007387 */ /* 0x000fe80000100800 */
[----:B------:R3:W-:Y:S04]  /*6b40*/  STL [R1+0x5c], R46 ;  /* 0x00005c2e01007387 */ /* 0x0007e80000100800 */
[----:B---3--:R3:W2:Y:S02]  /*6b50*/  LDG.E.U8 R46, desc[UR8][R8.64] ;  /* 0x00000008082e7981 */ /* 0x0086a4000c1e1100 */
[----:B---3--:R-:W-:-:S02]  /*6b60*/  IMAD R8, R15, 0x12f, RZ ;  /* 0x0000012f0f087824 */ /* 0x008fc400078e02ff */
[----:B------:R-:W-:Y:S01]  /*6b70*/  IMAD R9, R13, 0x12e, RZ ;  /* 0x0000012e0d097824 */ /* 0x000fe200078e02ff */
[----:B------:R-:W3:Y:S02]  /*6b80*/  LDC R15, c[0x0][0x248] ;  /* 0x00009200ff0f7b82 */ /* 0x000ee40000000800 */
[CC--:B------:R-:W-:Y:S02]  /*6b90*/  IADD3 R2, P1, R8.reuse, R122.reuse, RZ ;  /* 0x0000007a08027210 */ /* 0x0c0fe40007f3e0ff */
[C---:B------:R-:W-:Y:S02]  /*6ba0*/  IADD3 R4, P2, R9.reuse, R122, RZ ;  /* 0x0000007a09047210 */ /* 0x040fe40007f5e0ff */
[-C--:B------:R-:W-:Y:S02]  /*6bb0*/  LEA.HI.X.SX32 R3, R8, R123.reuse, 0x1, P1 ;  /* 0x0000007b08037211 */ /* 0x080fe400008f0eff */
[----:B------:R-:W-:Y:S01]  /*6bc0*/  LEA.HI.X.SX32 R5, R9, R123, 0x1, P2 ;  /* 0x0000007b09057211 */ /* 0x000fe200010f0eff */
[----:B------:R-:W1:Y:S02]  /*6bd0*/  LDC R13, c[0x0][0x248] ;  /* 0x00009200ff0d7b82 */ /* 0x000e640000000800 */
[----:B------:R0:W2:Y:S04]  /*6be0*/  LDG.E.U8 R44, desc[UR8][R2.64] ;  /* 0x00000008022c7981 */ /* 0x0000a8000c1e1100 */
[----:B------:R0:W2:Y:S02]  /*6bf0*/  LDG.E.U8 R87, desc[UR8][R4.64] ;  /* 0x0000000804577981 */ /* 0x0000a4000c1e1100 */
[----:B0-----:R-:W-:-:S02]  /*6c00*/  IMAD R2, R16, 0x1a0, RZ ;  /* 0x000001a010027824 */ /* 0x001fc400078e02ff */
[----:B------:R-:W-:Y:S01]  /*6c10*/  IMAD R3, R18, 0x1a2, RZ ;  /* 0x000001a212037824 */ /* 0x000fe200078e02ff */
[----:B------:R-:W0:Y:S01]  /*6c20*/  LDC R16, c[0x0][0x248] ;  /* 0x00009200ff107b82 */ /* 0x000e220000000800 */
[----:B------:R-:W-:Y:S01]  /*6c30*/  IMAD R5, R17, 0x1a1, RZ ;  /* 0x000001a111057824 */ /* 0x000fe200078e02ff */
[CC--:B------:R-:W-:Y:S02]  /*6c40*/  IADD3 R8, P0, R2.reuse, R122.reuse, RZ ;  /* 0x0000007a02087210 */ /* 0x0c0fe40007f1e0ff */
[-C--:B------:R-:W-:Y:S02]  /*6c50*/  IADD3 R4, P2, R3, R122.reuse, RZ ;  /* 0x0000007a03047210 */ /* 0x080fe40007f5e0ff */
[-C--:B------:R-:W-:Y:S02]  /*6c60*/  IADD3 R6, P1, R5, R122.reuse, RZ ;  /* 0x0000007a05067210 */ /* 0x080fe40007f3e0ff */
[----:B------:R-:W-:Y:S01]  /*6c70*/  LEA.HI.X.SX32 R9, R2, R123, 0x1, P0 ;  /* 0x0000007b02097211 */ /* 0x000fe200000f0eff */
[----:B------:R-:W0:Y:S01]  /*6c80*/  LDC R17, c[0x0][0x248] ;  /* 0x00009200ff117b82 */ /* 0x000e220000000800 */
[----:B------:R-:W-:-:S02]  /*6c90*/  IADD3 R2, P0, R10, R122, RZ ;  /* 0x0000007a0a027210 */ /* 0x000fc40007f1e0ff */
[-C--:B------:R-:W-:Y:S01]  /*6ca0*/  LEA.HI.X.SX32 R7, R5, R123.reuse, 0x1, P1 ;  /* 0x0000007b05077211 */ /* 0x080fe200008f0eff */
[----:B------:R-:W2:Y:S01]  /*6cb0*/  LDG.E.U8 R86, desc[UR8][R8.64] ;  /* 0x0000000808567981 */ /* 0x000ea2000c1e1100 */
[-C--:B------:R-:W-:Y:S02]  /*6cc0*/  LEA.HI.X.SX32 R5, R3, R123.reuse, 0x1, P2 ;  /* 0x0000007b03057211 */ /* 0x080fe400010f0eff */
[----:B------:R-:W-:Y:S01]  /*6cd0*/  LEA.HI.X.SX32 R3, R10, R123, 0x1, P0 ;  /* 0x0000007b0a037211 */ /* 0x000fe200000f0eff */
[----:B------:R-:W0:Y:S01]  /*6ce0*/  LDC R18, c[0x0][0x248] ;  /* 0x00009200ff127b82 */ /* 0x000e220000000800 */
[----:B------:R-:W2:Y:S04]  /*6cf0*/  LDG.E.U8 R31, desc[UR8][R6.64] ;  /* 0x00000008061f7981 */ /* 0x000ea8000c1e1100 */
[----:B------:R3:W2:Y:S04]  /*6d00*/  LDG.E.U8 R43, desc[UR8][R2.64] ;  /* 0x00000008022b7981 */ /* 0x0006a8000c1e1100 */
[----:B------:R1:W2:Y:S01]  /*6d10*/  LDG.E.U8 R85, desc[UR8][R4.64] ;  /* 0x0000000804557981 */ /* 0x0002a2000c1e1100 */
[----:B---3--:R-:W-:-:S02]  /*6d20*/  IMAD R3, R11, 0x1a4, RZ ;  /* 0x000001a40b037824 */ /* 0x008fc400078e02ff */
[----:B-1----:R-:W-:-:S03]  /*6d30*/  IMAD R5, R12, 0x1a5, RZ ;  /* 0x000001a50c057824 */ /* 0x002fc600078e02ff */
[-C--:B------:R-:W-:Y:S01]  /*6d40*/  IADD3 R2, P0, R3, R122.reuse, RZ ;  /* 0x0000007a03027210 */ /* 0x080fe20007f1e0ff */
[----:B------:R-:W-:Y:S01]  /*6d50*/  IMAD R10, R15, 0x1a8, RZ ;  /* 0x000001a80f0a7824 */ /* 0x000fe200078e02ff */
[----:B------:R-:W1:Y:S02]  /*6d60*/  LDC R12, c[0x0][0x248] ;  /* 0x00009200ff0c7b82 */ /* 0x000e640000000800 */
[----:B------:R-:W-:Y:S01]  /*6d70*/  LEA.HI.X.SX32 R3, R3, R123, 0x1, P0 ;  /* 0x0000007b03037211 */ /* 0x000fe200000f0eff */
[----:B------:R-:W-:Y:S01]  /*6d80*/  IMAD R11, R14, 0x1a7, RZ ;  /* 0x000001a70e0b7824 */ /* 0x000fe200078e02ff */
[----:B------:R-:W-:-:S03]  /*6d90*/  IADD3 R8, P1, R5, R122, RZ ;  /* 0x0000007a05087210 */ /* 0x000fc60007f3e0ff */
[----:B------:R3:W2:Y:S01]  /*6da0*/  LDG.E.U8 R84, desc[UR8][R2.64] ;  /* 0x0000000802547981 */ /* 0x0006a2000c1e1100 */
[-C--:B------:R-:W-:Y:S01]  /*6db0*/  LEA.HI.X.SX32 R9, R5, R123.reuse, 0x1, P1 ;  /* 0x0000007b05097211 */ /* 0x080fe200008f0eff */
[----:B------:R-:W-:Y:S01]  /*6dc0*/  IMAD R7, R13, 0x1a6, RZ ;  /* 0x000001a60d077824 */ /* 0x000fe200078e02ff */
[CC--:B------:R-:W-:Y:S01]  /*6dd0*/  IADD3 R4, P2, R11.reuse, R122.reuse, RZ ;  /* 0x0000007a0b047210 */ /* 0x0c0fe20007f5e0ff */
[----:B------:R-:W1:Y:S02]  /*6de0*/  LDC R14, c[0x0][0x248] ;  /* 0x00009200ff0e7b82 */ /* 0x000e640000000800 */
[----:B------:R-:W2:Y:S01]  /*6df0*/  LDG.E.U8 R32, desc[UR8][R8.64] ;  /* 0x0000000808207981 */ /* 0x000ea2000c1e1100 */
[----:B---3--:R-:W-:Y:S02]  /*6e00*/  IADD3 R2, P1, R10, R122, RZ ;  /* 0x0000007a0a027210 */ /* 0x008fe40007f3e0ff */
[----:B------:R-:W-:-:S03]  /*6e10*/  LEA.HI.X.SX32 R5, R11, R123, 0x1, P2 ;  /* 0x0000007b0b057211 */ /* 0x000fc600010f0eff */
[----:B------:R-:W3:Y:S01]  /*6e20*/  LDC R15, c[0x0][0x248] ;  /* 0x00009200ff0f7b82 */ /* 0x000ee20000000800 */
[-C--:B------:R-:W-:Y:S02]  /*6e30*/  LEA.HI.X.SX32 R3, R10, R123.reuse, 0x1, P1 ;  /* 0x0000007b0a037211 */ /* 0x080fe400008f0eff */
[C---:B------:R-:W-:Y:S01]  /*6e40*/  IADD3 R6, P0, R7.reuse, R122, RZ ;  /* 0x0000007a07067210 */ /* 0x040fe20007f1e0ff */
[----:B------:R0:W2:Y:S04]  /*6e50*/  LDG.E.U8 R42, desc[UR8][R4.64] ;  /* 0x00000008042a7981 */ /* 0x0000a8000c1e1100 */
[----:B------:R-:W1:Y:S01]  /*6e60*/  LDC R11, c[0x0][0x248] ;  /* 0x00009200ff0b7b82 */ /* 0x000e620000000800 */
[----:B------:R0:W2:Y:S01]  /*6e70*/  LDG.E.U8 R82, desc[UR8][R2.64] ;  /* 0x0000000802527981 */ /* 0x0000a2000c1e1100 */
[----:B------:R-:W-:Y:S01]  /*6e80*/  LEA.HI.X.SX32 R7, R7, R123, 0x1, P0 ;  /* 0x0000007b07077211 */ /* 0x000fe200000f0eff */
[----:B-----5:R-:W-:-:S02]  /*6e90*/  IMAD R10, R19, 0x1ac, RZ ;  /* 0x000001ac130a7824 */ /* 0x020fc400078e02ff */
[----:B0-----:R-:W-:Y:S02]  /*6ea0*/  IMAD R5, R17, 0x1aa, RZ ;  /* 0x000001aa11057824 */ /* 0x001fe400078e02ff */
[----:B------:R0:W5:Y:S01]  /*6eb0*/  LDG.E.U8 R83, desc[UR8][R6.64] ;  /* 0x0000000806537981 */ /* 0x000162000c1e1100 */
[----:B------:R-:W3:Y:S01]  /*6ec0*/  LDC R13, c[0x0][0x248] ;  /* 0x00009200ff0d7b82 */ /* 0x000ee20000000800 */
[----:B------:R-:W-:Y:S02]  /*6ed0*/  IMAD R2, R16, 0x1a9, RZ ;  /* 0x000001a910027824 */ /* 0x000fe400078e02ff */
[----:B------:R-:W-:-:S03]  /*6ee0*/  IMAD R3, R18, 0x1ab, RZ ;  /* 0x000001ab12037824 */ /* 0x000fc600078e02ff */
[CC--:B------:R-:W-:Y:S02]  /*6ef0*/  IADD3 R8, P0, R2.reuse, R122.reuse, RZ ;  /* 0x0000007a02087210 */ /* 0x0c0fe40007f1e0ff */
[----:B------:R-:W4:Y:S01]  /*6f00*/  LDC R16, c[0x0][0x248] ;  /* 0x00009200ff107b82 */ /* 0x000f220000000800 */
[-C--:B0-----:R-:W-:Y:S02]  /*6f10*/  IADD3 R6, P1, R5, R122.reuse, RZ ;  /* 0x0000007a05067210 */ /* 0x081fe40007f3e0ff */
[-C--:B------:R-:W-:Y:S02]  /*6f20*/  IADD3 R4, P2, R3, R122.reuse, RZ ;  /* 0x0000007a03047210 */ /* 0x080fe40007f5e0ff */
[-C--:B------:R-:W-:Y:S02]  /*6f30*/  LEA.HI.X.SX32 R9, R2, R123.reuse, 0x1, P0 ;  /* 0x0000007b02097211 */ /* 0x080fe400000f0eff */
[----:B------:R-:W-:Y:S01]  /*6f40*/  IADD3 R2, P0, R10, R122, RZ ;  /* 0x0000007a0a027210 */ /* 0x000fe20007f1e0ff */
[----:B------:R-:W0:Y:S01]  /*6f50*/  LDC R17, c[0x0][0x248] ;  /* 0x00009200ff117b82 */ /* 0x000e220000000800 */
[-C--:B------:R-:W-:Y:S01]  /*6f60*/  LEA.HI.X.SX32 R7, R5, R123.reuse, 0x1, P1 ;  /* 0x0000007b05077211 */ /* 0x080fe200008f0eff */
[----:B------:R-:W5:Y:S01]  /*6f70*/  LDG.E.U8 R27, desc[UR8][R8.64] ;  /* 0x00000008081b7981 */ /* 0x000f62000c1e1100 */
[----:B------:R-:W-:-:S02]  /*6f80*/  LEA.HI.X.SX32 R5, R3, R123, 0x1, P2 ;  /* 0x0000007b03057211 */ /* 0x000fc400010f0eff */
[----:B------:R-:W-:Y:S01]  /*6f90*/  LEA.HI.X.SX32 R3, R10, R123, 0x1, P0 ;  /* 0x0000007b0a037211 */ /* 0x000fe200000f0eff */
[----:B------:R-:W5:Y:S02]  /*6fa0*/  LDG.E.U8 R81, desc[UR8][R6.64] ;  /* 0x0000000806517981 */ /* 0x000f64000c1e1100 */
[----:B------:R-:W4:Y:S02]  /*6fb0*/  LDC R18, c[0x0][0x248] ;  /* 0x00009200ff127b82 */ /* 0x000f240000000800 */
[----:B------:R1:W5:Y:S04]  /*6fc0*/  LDG.E.U8 R80, desc[UR8][R2.64] ;  /* 0x0000000802507981 */ /* 0x000368000c1e1100 */
[----:B------:R1:W5:Y:S02]  /*6fd0*/  LDG.E.U8 R41, desc[UR8][R4.64] ;  /* 0x0000000804297981 */ /* 0x000364000c1e1100 */
[----:B------:R-:W4:Y:S01]  /*6fe0*/  LDC R19, c[0x0][0x248] ;  /* 0x00009200ff137b82 */ /* 0x000f220000000800 */
[----:B-1----:R-:W-:-:S02]  /*6ff0*/  IMAD R3, R11, 0x1ad, RZ ;  /* 0x000001ad0b037824 */ /* 0x002fc400078e02ff */
[----:B------:R-:W-:Y:S02]  /*7000*/  IMAD R11, R14, 0x130, RZ ;  /* 0x000001300e0b7824 */ /* 0x000fe400078e02ff */
[----:B------:R-:W-:Y:S01]  /*7010*/  IMAD R5, R12, 0x1ae, RZ ;  /* 0x000001ae0c057824 */ /* 0x000fe200078e02ff */
[-C--:B------:R-:W-:Y:S01]  /*7020*/  IADD3 R2, P0, R3, R122.reuse, RZ ;  /* 0x0000007a03027210 */ /* 0x080fe20007f1e0ff */
[----:B---3--:R-:W-:Y:S01]  /*7030*/  IMAD R10, R15, 0x131, RZ ;  /* 0x000001310f0a7824 */ /* 0x008fe200078e02ff */
[----:B------:R-:W1:Y:S02]  /*7040*/  LDC R12, c[0x0][0x248] ;  /* 0x00009200ff0c7b82 */ /* 0x000e640000000800 */
[-C--:B------:R-:W-:Y:S02]  /*7050*/  IADD3 R8, P1, R5, R122.reuse, RZ ;  /* 0x0000007a05087210 */ /* 0x080fe40007f3e0ff */
[----:B------:R-:W-:Y:S02]  /*7060*/  LEA.HI.X.SX32 R3, R3, R123, 0x1, P0 ;  /* 0x0000007b03037211 */ /* 0x000fe400000f0eff */
[----:B------:R-:W-:-:S02]  /*7070*/  IADD3 R4, P0, R11, R122, RZ ;  /* 0x0000007a0b047210 */ /* 0x000fc40007f1e0ff */
[-C--:B------:R-:W-:Y:S01]  /*7080*/  LEA.HI.X.SX32 R9, R5, R123.reuse, 0x1, P1 ;  /* 0x0000007b05097211 */ /* 0x080fe200008f0eff */
[----:B------:R3:W5:Y:S01]  /*7090*/  LDG.E.U8 R28, desc[UR8][R2.64] ;  /* 0x00000008021c7981 */ /* 0x000762000c1e1100 */
[----:B------:R-:W-:Y:S01]  /*70a0*/  LEA.HI.X.SX32 R5, R11, R123, 0x1, P0 ;  /* 0x0000007b0b057211 */ /* 0x000fe200000f0eff */
[----:B------:R-:W-:Y:S01]  /*70b0*/  IMAD R7, R13, 0x1af, RZ ;  /* 0x000001af0d077824 */ /* 0x000fe200078e02ff */
[----:B------:R-:W1:Y:S01]  /*70c0*/  LDC R11, c[0x0][0x248] ;  /* 0x00009200ff0b7b82 */ /* 0x000e620000000800 */
[----:B------:R-:W2:Y:S04]  /*70d0*/  LDG.E.U8 R59, desc[UR8][R8.64] ;  /* 0x00000008083b7981 */ /* 0x000ea8000c1e1100 */
[----:B------:R0:W5:Y:S01]  /*70e0*/  LDG.E.U8 R102, desc[UR8][R4.64] ;  /* 0x0000000804667981 */ /* 0x000162000c1e1100 */
[----:B---3--:R-:W-:-:S02]  /*70f0*/  IADD3 R2, P1, R10, R122, RZ ;  /* 0x0000007a0a027210 */ /* 0x008fc40007f3e0ff */
[----:B------:R-:W3:Y:S02]  /*7100*/  LDC R13, c[0x0][0x248] ;  /* 0x00009200ff0d7b82 */ /* 0x000ee40000000800 */
[----:B------:R-:W-:Y:S02]  /*7110*/  LEA.HI.X.SX32 R3, R10, R123, 0x1, P1 ;  /* 0x0000007b0a037211 */ /* 0x000fe400008f0eff */
[----:B------:R-:W-:-:S03]  /*7120*/  IADD3 R6, P2, R7, R122, RZ ;  /* 0x0000007a07067210 */ /* 0x000fc60007f5e0ff */
[----:B------:R4:W2:Y:S01]  /*7130*/  LDG.E.U8 R20, desc[UR8][R2.64] ;  /* 0x0000000802147981 */ /* 0x0008a2000c1e1100 */
[----:B------:R-:W-:Y:S01]  /*7140*/  LEA.HI.X.SX32 R7, R7, R123, 0x1, P2 ;  /* 0x0000007b07077211 */ /* 0x000fe200010f0eff */
[----:B0-----:R-:W-:Y:S01]  /*7150*/  IMAD R5, R17, 0x133, RZ ;  /* 0x0000013311057824 */ /* 0x001fe200078e02ff */
[----:B------:R-:W0:Y:S01]  /*7160*/  LDC R14, c[0x0][0x248] ;  /* 0x00009200ff0e7b82 */ /* 0x000e220000000800 */
[----:B----4-:R-:W-:Y:S02]  /*7170*/  IMAD R10, R19, 0x135, RZ ;  /* 0x00000135130a7824 */ /* 0x010fe400078e02ff */
[----:B------:R4:W2:Y:S01]  /*7180*/  LDG.E.U8 R40, desc[UR8][R6.64] ;  /* 0x0000000806287981 */ /* 0x0008a2000c1e1100 */
[----:B------:R-:W-:-:S04]  /*7190*/  IMAD R2, R16, 0x132, RZ ;  /* 0x0000013210027824 */ /* 0x000fc800078e02ff */
[----:B------:R-:W5:Y:S01]  /*71a0*/  LDC R15, c[0x0][0x248] ;  /* 0x00009200ff0f7b82 */ /* 0x000f620000000800 */
[----:B------:R-:W-:Y:S01]  /*71b0*/  IMAD R3, R18, 0x134, RZ ;  /* 0x0000013412037824 */ /* 0x000fe200078e02ff */
[CC--:B------:R-:W-:Y:S02]  /*71c0*/  IADD3 R8, P0, R2.reuse, R122.reuse, RZ ;  /* 0x0000007a02087210 */ /* 0x0c0fe40007f1e0ff */
[-C--:B----4-:R-:W-:Y:S02]  /*71d0*/  IADD3 R6, P1, R5, R122.reuse, RZ ;  /* 0x0000007a05067210 */ /* 0x090fe40007f3e0ff */
[-C--:B------:R-:W-:Y:S02]  /*71e0*/  IADD3 R4, P2, R3, R122.reuse, RZ ;  /* 0x0000007a03047210 */ /* 0x080fe40007f5e0ff */
[----:B------:R-:W4:Y:S01]  /*71f0*/  LDC R16, c[0x0][0x248] ;  /* 0x00009200ff107b82 */ /* 0x000f220000000800 */
[----:B------:R-:W-:Y:S02]  /*7200*/  LEA.HI.X.SX32 R9, R2, R123, 0x1, P0 ;  /* 0x0000007b02097211 */ /* 0x000fe400000f0eff */
[----:B------:R-:W-:-:S02]  /*7210*/  IADD3 R2, P0, R10, R122, RZ ;  /* 0x0000007a0a027210 */ /* 0x000fc40007f1e0ff */
[-C--:B------:R-:W-:Y:S01]  /*7220*/  LEA.HI.X.SX32 R7, R5, R123.reuse, 0x1, P1 ;  /* 0x0000007b05077211 */ /* 0x080fe200008f0eff */
[----:B------:R-:W4:Y:S01]  /*7230*/  LDG.E.U8 R130, desc[UR8][R8.64] ;  /* 0x0000000808827981 */ /* 0x000f22000c1e1100 */
[-C--:B------:R-:W-:Y:S01]  /*7240*/  LEA.HI.X.SX32 R5, R3, R123.reuse, 0x1, P2 ;  /* 0x0000007b03057211 */ /* 0x080fe200010f0eff */
[----:B------:R-:W2:Y:S01]  /*7250*/  LDC R17, c[0x0][0x248] ;  /* 0x00009200ff117b82 */ /* 0x000ea20000000800 */
[----:B------:R-:W-:Y:S01]  /*7260*/  LEA.HI.X.SX32 R3, R10, R123, 0x1, P0 ;  /* 0x0000007b0a037211 */ /* 0x000fe200000f0eff */
[----:B------:R-:W4:Y:S04]  /*7270*/  LDG.E.U8 R128, desc[UR8][R6.64] ;  /* 0x0000000806807981 */ /* 0x000f28000c1e1100 */
[----:B------:R1:W4:Y:S02]  /*7280*/  LDG.E.U8 R125, desc[UR8][R2.64] ;  /* 0x00000008027d7981 */ /* 0x000324000c1e1100 */
[----:B------:R-:W4:Y:S02]  /*7290*/  LDC R18, c[0x0][0x248] ;  /* 0x00009200ff127b82 */ /* 0x000f240000000800 */
[----:B------:R0:W4:Y:S01]  /*72a0*/  LDG.E.U8 R126, desc[UR8][R4.64] ;  /* 0x00000008047e7981 */ /* 0x000122000c1e1100 */
[----:B-1----:R-:W-:-:S05]  /*72b0*/  IMAD R3, R11, 0x136, RZ ;  /* 0x000001360b037824 */ /* 0x002fca00078e02ff */
[----:B------:R-:W1:Y:S01]  /*72c0*/  LDC R19, c[0x0][0x248] ;  /* 0x00009200ff137b82 */ /* 0x000e620000000800 */
[----:B---3--:R-:W-:Y:S02]  /*72d0*/  IMAD R7, R13, 0x138, RZ ;  /* 0x000001380d077824 */ /* 0x008fe400078e02ff */
[----:B0-----:R-:W-:Y:S01]  /*72e0*/  IMAD R5, R12, 0x137, RZ ;  /* 0x000001370c057824 */ /* 0x001fe200078e02ff */
[----:B------:R-:W-:-:S04]  /*72f0*/  IADD3 R2, P0, R3, R122, RZ ;  /* 0x0000007a03027210 */ /* 0x000fc80007f1e0ff */
[-C--:B------:R-:W-:Y:S01]  /*7300*/  IADD3 R8, P1, R5, R122.reuse, RZ ;  /* 0x0000007a05087210 */ /* 0x080fe20007f3e0ff */
[----:B------:R-:W-:Y:S01]  /*7310*/  IMAD R11, R14, 0x139, RZ ;  /* 0x000001390e0b7824 */ /* 0x000fe200078e02ff */
[-C--:B------:R-:W-:Y:S01]  /*7320*/  LEA.HI.X.SX32 R3, R3, R123.reuse, 0x1, P0 ;  /* 0x0000007b03037211 */ /* 0x080fe200000f0eff */
[----:B-----5:R0:W-:Y:S01]  /*7330*/  STL [R1+0x58], R102 ;  /* 0x0000586601007387 */ /* 0x0201e20000100800 */
[-C--:B------:R-:W-:Y:S01]  /*7340*/  IADD3 R6, P0, R7, R122.reuse, RZ ;  /* 0x0000007a07067210 */ /* 0x080fe20007f1e0ff */
[----:B------:R-:W-:Y:S01]  /*7350*/  IMAD R10, R15, 0x13a, RZ ;  /* 0x0000013a0f0a7824 */ /* 0x000fe200078e02ff */
[-C--:B------:R-:W-:Y:S01]  /*7360*/  LEA.HI.X.SX32 R9, R5, R123.reuse, 0x1, P1 ;  /* 0x0000007b05097211 */ /* 0x080fe200008f0eff */
[----:B------:R3:W5:Y:S01]  /*7370*/  LDG.E.U8 R129, desc[UR8][R2.64] ;  /* 0x0000000802817981 */ /* 0x000762000c1e1100 */
[-C--:B------:R-:W-:Y:S01]  /*7380*/  LEA.HI.X.SX32 R7, R7, R123.reuse, 0x1, P0 ;  /* 0x0000007b07077211 */ /* 0x080fe200000f0eff */
[----:B------:R-:W4:Y:S02]  /*7390*/  LDC R12, c[0x0][0x248] ;  /* 0x00009200ff0c7b82 */ /* 0x000f240000000800 */
[----:B------:R-:W5:Y:S04]  /*73a0*/  LDG.E.U8 R127, desc[UR8][R8.64] ;  /* 0x00000008087f7981 */ /* 0x000f68000c1e1100 */
[----:B------:R-:W5:Y:S01]  /*73b0*/  LDG.E.U8 R124, desc[UR8][R6.64] ;  /* 0x00000008067c7981 */ /* 0x000f62000c1e1100 */
[C---:B------:R-:W-:Y:S01]  /*73c0*/  IADD3 R4, P2, R11.reuse, R122, RZ ;  /* 0x0000007a0b047210 */ /* 0x040fe20007f5e0ff */
[----:B------:R-:W4:Y:S03]  /*73d0*/  LDC R13, c[0x0][0x248] ;  /* 0x00009200ff0d7b82 */ /* 0x000f260000000800 */
[----:B------:R-:W-:-:S05]  /*73e0*/  LEA.HI.X.SX32 R5, R11, R123, 0x1, P2 ;  /* 0x0000007b0b057211 */ /* 0x000fca00010f0eff */
[----:B0-----:R0:W5:Y:S01]  /*73f0*/  LDG.E.U8 R102, desc[UR8][R4.64] ;  /* 0x0000000804667981 */ /* 0x001162000c1e1100 */
[CC--:B---3--:R-:W-:Y:S01]  /*7400*/  IADD3 R2, P1, R10.reuse, R122.reuse, RZ ;  /* 0x0000007a0a027210 */ /* 0x0c8fe20007f3e0ff */
[----:B------:R-:W3:Y:S03]  /*7410*/  LDC R11, c[0x0][0x248] ;  /* 0x00009200ff0b7b82 */ /* 0x000ee60000000800 */
[----:B------:R-:W-:Y:S01]  /*7420*/  LEA.HI.X.SX32 R3, R10, R123, 0x1, P1 ;  /* 0x0000007b0a037211 */ /* 0x000fe200008f0eff */
[----:B--2---:R2:W-:Y:S01]  /*7430*/  STL [R1+0x54], R20 ;  /* 0x0000541401007387 */ /* 0x0045e20000100800 */
[----:B-1----:R-:W-:Y:S02]  /*7440*/  IMAD R10, R19, 0x13e, RZ ;  /* 0x0000013e130a7824 */ /* 0x002fe400078e02ff */
[----:B0-----:R-:W-:Y:S01]  /*7450*/  IMAD R5, R17, 0x13c, RZ ;  /* 0x0000013c11057824 */ /* 0x001fe200078e02ff */
[----:B------:R-:W0:Y:S01]  /*7460*/  LDC R15, c[0x0][0x248] ;  /* 0x00009200ff0f7b82 */ /* 0x000e220000000800 */
[----:B--2---:R4:W2:Y:S03]  /*7470*/  LDG.E.U8 R20, desc[UR8][R2.64] ;  /* 0x0000000802147981 */ /* 0x0048a6000c1e1100 */
[----:B------:R-:W-:-:S04]  /*7480*/  IADD3 R6, P1, R5, R122, RZ ;  /* 0x0000007a05067210 */ /* 0x000fc80007f3e0ff */
[----:B------:R-:W1:Y:S01]  /*7490*/  LDC R14, c[0x0][0x248] ;  /* 0x00009200ff0e7b82 */ /* 0x000e620000000800 */
[----:B----4-:R-:W-:Y:S01]  /*74a0*/  IMAD R2, R16, 0x13b, RZ ;  /* 0x0000013b10027824 */ /* 0x010fe200078e02ff */
[----:B------:R-:W-:Y:S01]  /*74b0*/  STL [R1+0x50], R130 ;  /* 0x0000508201007387 */ /* 0x000fe20000100800 */
[----:B------:R-:W-:Y:S01]  /*74c0*/  IMAD R3, R18, 0x13d, RZ ;  /* 0x0000013d12037824 */ /* 0x000fe200078e02ff */
[----:B------:R-:W-:-:S04]  /*74d0*/  LEA.HI.X.SX32 R7, R5, R123, 0x1, P1 ;  /* 0x0000007b05077211 */ /* 0x000fc800008f0eff */
[----:B------:R-:W4:Y:S01]  /*74e0*/  LDC R16, c[0x0][0x248] ;  /* 0x00009200ff107b82 */ /* 0x000f220000000800 */
[CC--:B------:R-:W-:Y:S02]  /*74f0*/  IADD3 R8, P0, R2.reuse, R122.reuse, RZ ;  /* 0x0000007a02087210 */ /* 0x0c0fe40007f1e0ff */
[CC--:B------:R-:W-:Y:S02]  /*7500*/  IADD3 R4, P2, R3.reuse, R122.reuse, RZ ;  /* 0x0000007a03047210 */ /* 0x0c0fe40007f5e0ff */
[-C--:B------:R-:W-:Y:S02]  /*7510*/  LEA.HI.X.SX32 R9, R2, R123.reuse, 0x1, P0 ;  /* 0x0000007b02097211 */ /* 0x080fe400000f0eff */
[C---:B------:R-:W-:Y:S01]  /*7520*/  IADD3 R2, P0, R10.reuse, R122, RZ ;  /* 0x0000007a0a027210 */ /* 0x040fe20007f1e0ff */
[----:B------:R3:W-:Y:S01]  /*7530*/  STL [R1+0x4c], R128 ;  /* 0x00004c8001007387 */ /* 0x0007e20000100800 */
[-C--:B------:R-:W-:Y:S01]  /*7540*/  LEA.HI.X.SX32 R5, R3, R123.reuse, 0x1, P2 ;  /* 0x0000007b03057211 */ /* 0x080fe200010f0eff */
[----:B------:R-:W4:Y:S01]  /*7550*/  LDC R18, c[0x0][0x248] ;  /* 0x00009200ff127b82 */ /* 0x000f220000000800 */
[----:B------:R-:W-:Y:S01]  /*7560*/  LEA.HI.X.SX32 R3, R10, R123, 0x1, P0 ;  /* 0x0000007b0a037211 */ /* 0x000fe200000f0eff */
[----:B------:R-:W-:Y:S04]  /*7570*/  STL [R1+0x48], R126 ;  /* 0x0000487e01007387 */ /* 0x000fe80000100800 */
[----:B------:R0:W-:Y:S02]  /*7580*/  STL [R1+0x44], R125 ;  /* 0x0000447d01007387 */ /* 0x0001e40000100800 */
[----:B------:R-:W4:Y:S02]  /*7590*/  LDC R17, c[0x0][0x248] ;  /* 0x00009200ff117b82 */ /* 0x000f240000000800 */
[----:B------:R0:W4:Y:S04]  /*75a0*/  LDG.E.U8 R19, desc[UR8][R2.64] ;  /* 0x0000000802137981 */ /* 0x000128000c1e1100 */
[----:B---3--:R-:W3:Y:S02]  /*75b0*/  LDG.E.U8 R128, desc[UR8][R8.64] ;  /* 0x0000000808807981 */ /* 0x008ee4000c1e1100 */
[----:B------:R-:W3:Y:S02]  /*75c0*/  LDC R130, c[0x0][0x248] ;  /* 0x00009200ff827b82 */ /* 0x000ee40000000800 */
[----:B0-----:R0:W3:Y:S01]  /*75d0*/  LDG.E.U8 R125, desc[UR8][R4.64] ;  /* 0x00000008047d7981 */ /* 0x0010e2000c1e1100 */
[----:B------:R-:W-:-:S03]  /*75e0*/  IMAD R3, R11, 0x13f, RZ ;  /* 0x0000013f0b037824 */ /* 0x000fc600078e02ff */
[----:B------:R1:W3:Y:S01]  /*75f0*/  LDG.E.U8 R126, desc[UR8][R6.64] ;  /* 0x00000008067e7981 */ /* 0x0002e2000c1e1100 */
[----:B0-----:R-:W-:Y:S01]  /*7600*/  IMAD R5, R12, 0x1b0, RZ ;  /* 0x000001b00c057824 */ /* 0x001fe200078e02ff */
[-C--:B------:R-:W-:Y:S01]  /*7610*/  IADD3 R2, P0, R3, R122.reuse, RZ ;  /* 0x0000007a03027210 */ /* 0x080fe20007f1e0ff */
[----:B------:R-:W0:Y:S03]  /*7620*/  LDC R12, c[0x0][0x248] ;  /* 0x00009200ff0c7b82 */ /* 0x000e260000000800 */
[----:B------:R-:W-:Y:S02]  /*7630*/  IADD3 R8, P1, R5, R122, RZ ;  /* 0x0000007a05087210 */ /* 0x000fe40007f3e0ff */
[-C--:B------:R-:W-:Y:S02]  /*7640*/  LEA.HI.X.SX32 R3, R3, R123.reuse, 0x1, P0 ;  /* 0x0000007b03037211 */ /* 0x080fe400000f0eff */
[----:B------:R-:W-:Y:S01]  /*7650*/  LEA.HI.X.SX32 R9, R5, R123, 0x1, P1 ;  /* 0x0000007b05097211 */ /* 0x000fe200008f0eff */
[----:B-1----:R-:W-:-:S05]  /*7660*/  IMAD R7, R13, 0x1b1, RZ ;  /* 0x000001b10d077824 */ /* 0x002fca00078e02ff */
[----:B------:R-:W-:-:S04]  /*7670*/  IADD3 R6, P0, R7, R122, RZ ;  /* 0x0000007a07067210 */ /* 0x000fc80007f1e0ff */
[----:B------:R-:W-:Y:S01]  /*7680*/  LEA.HI.X.SX32 R7, R7, R123, 0x1, P0 ;  /* 0x0000007b07077211 */ /* 0x000fe200000f0eff */
[----:B-----5:R1:W-:Y:S04]  /*7690*/  STL [R1+0x40], R129 ;  /* 0x0000408101007387 */ /* 0x0203e80000100800 */
[----:B------:R5:W-:Y:S04]  /*76a0*/  STL [R1+0x3c], R127 ;  /* 0x00003c7f01007387 */ /* 0x000be80000100800 */
[----:B------:R0:W-:Y:S01]  /*76b0*/  STL [R1+0x38], R124 ;  /* 0x0000387c01007387 */ /* 0x0001e20000100800 */
[----:B------:R-:W-:Y:S01]  /*76c0*/  IMAD R10, R15, 0x1b3, RZ ;  /* 0x000001b30f0a7824 */ /* 0x000fe200078e02ff */
[----:B-1----:R-:W1:Y:S02]  /*76d0*/  LDC R129, c[0x0][0x248] ;  /* 0x00009200ff817b82 */ /* 0x002e640000000800 */
[----:B-----5:R-:W5:Y:S04]  /*76e0*/  LDG.E.U8 R127, desc[UR8][R8.64] ;  /* 0x00000008087f7981 */ /* 0x020f68000c1e1100 */
[----:B0-----:R0:W5:Y:S01]  /*76f0*/  LDG.E.U8 R124, desc[UR8][R2.64] ;  /* 0x00000008027c7981 */ /* 0x001162000c1e1100 */
[----:B------:R-:W-:Y:S01]  /*7700*/  IMAD R11, R14, 0x1b2, RZ ;  /* 0x000001b20e0b7824 */ /* 0x000fe200078e02ff */
[----:B------:R-:W1:Y:S02]  /*7710*/  LDC R15, c[0x0][0x248] ;  /* 0x00009200ff0f7b82 */ /* 0x000e640000000800 */
[----:B------:R2:W-:Y:S01]  /*7720*/  STL [R1+0x34], R102 ;  /* 0x0000346601007387 */ /* 0x0005e20000100800 */
[----:B0-----:R-:W-:-:S05]  /*7730*/  IADD3 R2, P1, R10, R122, RZ ;  /* 0x0000007a0a027210 */ /* 0x001fca0007f3e0ff */
[----:B------:R-:W0:Y:S01]  /*7740*/  LDC R14, c[0x0][0x248] ;  /* 0x00009200ff0e7b82 */ /* 0x000e220000000800 */
[----:B--2---:R-:W2:Y:S01]  /*7750*/  LDG.E.U8 R102, desc[UR8][R6.64] ;  /* 0x0000000806667981 */ /* 0x004ea2000c1e1100 */
[C---:B------:R-:W-:Y:S02]  /*7760*/  IADD3 R4, P2, R11.reuse, R122, RZ ;  /* 0x0000007a0b047210 */ /* 0x040fe40007f5e0ff */
[-C--:B------:R-:W-:Y:S02]  /*7770*/  LEA.HI.X.SX32 R3, R10, R123.reuse, 0x1, P1 ;  /* 0x0000007b0a037211 */ /* 0x080fe400008f0eff */
[----:B------:R-:W-:Y:S02]  /*7780*/  LEA.HI.X.SX32 R5, R11, R123, 0x1, P2 ;  /* 0x0000007b0b057211 */ /* 0x000fe400010f0eff */
[----:B------:R-:W1:Y:S01]  /*7790*/  LDC R11, c[0x0][0x248] ;  /* 0x00009200ff0b7b82 */ /* 0x000e620000000800 */
[----:B------:R4:W2:Y:S01]  /*77a0*/  LDG.E.U8 R13, desc[UR8][R2.64] ;  /* 0x00000008020d7981 */ /* 0x0008a2000c1e1100 */
[----:B------:R-:W-:-:S03]  /*77b0*/  IMAD R10, R12, 0x1b7, RZ ;  /* 0x000001b70c0a7824 */ /* 0x000fc600078e02ff */
[----:B------:R4:W-:Y:S02]  /*77c0*/  STL [R1+0x30], R20 ;  /* 0x0000301401007387 */ /* 0x0009e40000100800 */
[----:B----4-:R-:W-:Y:S02]  /*77d0*/  IMAD R2, R16, 0x1b4, RZ ;  /* 0x000001b410027824 */ /* 0x010fe400078e02ff */
[----:B------:R-:W-:Y:S01]  /*77e0*/  IMAD R3, R18, 0x1b6, RZ ;  /* 0x000001b612037824 */ /* 0x000fe200078e02ff */
[----:B------:R-:W4:Y:S01]  /*77f0*/  LDC R16, c[0x0][0x248] ;  /* 0x00009200ff107b82 */ /* 0x000f220000000800 */
[----:B------:R3:W2:Y:S01]  /*7800*/  LDG.E.U8 R20, desc[UR8][R4.64] ;  /* 0x0000000804147981 */ /* 0x0006a2000c1e1100 */
[CC--:B------:R-:W-:Y:S02]  /*7810*/  IADD3 R8, P0, R2.reuse, R122.reuse, RZ ;  /* 0x0000007a02087210 */ /* 0x0c0fe40007f1e0ff */
[----:B------:R-:W-:Y:S02]  /*7820*/  IADD3 R6, P2, R3, R122, RZ ;  /* 0x0000007a03067210 */ /* 0x000fe40007f5e0ff */
[----:B------:R-:W-:Y:S01]  /*7830*/  LEA.HI.X.SX32 R9, R2, R123, 0x1, P0 ;  /* 0x0000007b02097211 */ /* 0x000fe200000f0eff */
[----:B---3--:R-:W-:-:S02]  /*7840*/  IMAD R5, R17, 0x1b5, RZ ;  /* 0x000001b511057824 */ /* 0x008fc400078e02ff */
[----:B------:R-:W3:Y:S01]  /*7850*/  LDC R17, c[0x0][0x248] ;  /* 0x00009200ff117b82 */ /* 0x000ee20000000800 */
[CC--:B------:R-:W-:Y:S02]  /*7860*/  IADD3 R2, P0, R10.reuse, R122.reuse, RZ ;  /* 0x0000007a0a027210 */ /* 0x0c0fe40007f1e0ff */
[-C--:B------:R-:W-:Y:S02]  /*7870*/  LEA.HI.X.SX32 R7, R3, R123.reuse, 0x1, P2 ;  /* 0x0000007b03077211 */ /* 0x080fe400010f0eff */
[C---:B------:R-:W-:Y:S02]  /*7880*/  IADD3 R4, P1, R5.reuse, R122, RZ ;  /* 0x0000007a05047210 */ /* 0x040fe40007f3e0ff */
[-C--:B------:R-:W-:Y:S01]  /*7890*/  LEA.HI.X.SX32 R3, R10, R123.reuse, 0x1, P0 ;  /* 0x0000007b0a037211 */ /* 0x080fe200000f0eff */
[----:B------:R0:W-:Y:S01]  /*78a0*/  STL [R1+0x2c], R128 ;  /* 0x00002c8001007387 */ /* 0x0001e20000100800 */
[----:B------:R-:W-:-:S03]  /*78b0*/  LEA.HI.X.SX32 R5, R5, R123, 0x1, P1 ;  /* 0x0000007b05057211 */ /* 0x000fc600008f0eff */
[----:B------:R1:W2:Y:S04]  /*78c0*/  LDG.E.U8 R12, desc[UR8][R2.64] ;  /* 0x00000008020c7981 */ /* 0x0002a8000c1e1100 */
[----:B------:R1:W-:Y:S01]  /*78d0*/  STL [R1+0x28], R126 ;  /* 0x0000287e01007387 */ /* 0x0003e20000100800 */
[----:B0-----:R-:W0:Y:S03]  /*78e0*/  LDC R128, c[0x0][0x248] ;  /* 0x00009200ff807b82 */ /* 0x001e260000000800 */
[----:B------:R4:W-:Y:S01]  /*78f0*/  STL [R1+0x24], R125 ;  /* 0x0000247d01007387 */ /* 0x0009e20000100800 */
[----:B-1----:R-:W-:-:S03]  /*7900*/  IMAD R3, R11, 0x1b8, RZ ;  /* 0x000001b80b037824 */ /* 0x002fc600078e02ff */
[----:B------:R1:W-:Y:S01]  /*7910*/  STL [R1+0x20], R19 ;  /* 0x0000201301007387 */ /* 0x0003e20000100800 */
[----:B------:R-:W0:Y:S01]  /*7920*/  LDC R126, c[0x0][0x248] ;  /* 0x00009200ff7e7b82 */ /* 0x000e220000000800 */
[C---:B------:R-:W-:Y:S02]  /*7930*/  IADD3 R2, P0, R3.reuse, R122, RZ ;  /* 0x0000007a03027210 */ /* 0x040fe40007f1e0ff */
[----:B------:R1:W2:Y:S04]  /*7940*/  LDG.E.U8 R5, desc[UR8][R4.64] ;  /* 0x0000000804057981 */ /* 0x0002a8000c1e1100 */
[----:B------:R-:W2:Y:S01]  /*7950*/  LDG.E.U8 R18, desc[UR8][R6.64] ;  /* 0x0000000806127981 */ /* 0x000ea2000c1e1100 */
[----:B----4-:R-:W4:Y:S03]  /*7960*/  LDC R125, c[0x0][0x248] ;  /* 0x00009200ff7d7b82 */ /* 0x010f260000000800 */
[----:B-1----:R1:W2:Y:S01]  /*7970*/  LDG.E.U8 R19, desc[UR8][R8.64] ;  /* 0x0000000808137981 */ /* 0x0022a2000c1e1100 */
[----:B------:R-:W-:Y:S01]  /*7980*/  IMAD R4, R14, 0x1b9, RZ ;  /* 0x000001b90e047824 */ /* 0x000fe200078e02ff */
[----:B------:R-:W-:Y:S01]  /*7990*/  LEA.HI.X.SX32 R3, R3, R123, 0x1, P0 ;  /* 0x0000007b03037211 */ /* 0x000fe200000f0eff */
[----:B---3--:R-:W-:-:S02]  /*79a0*/  IMAD R14, R17, 0x1bc, RZ ;  /* 0x000001bc110e7824 */ /* 0x008fc400078e02ff */
[----:B------:R-:W-:Y:S02]  /*79b0*/  IMAD R11, R15, 0x1ba, RZ ;  /* 0x000001ba0f0b7824 */ /* 0x000fe400078e02ff */
[----:B------:R3:W2:Y:S01]  /*79c0*/  LDG.E.U8 R17, desc[UR8][R2.64] ;  /* 0x0000000802117981 */ /* 0x0006a2000c1e1100 */
[----:B-1----:R-:W-:-:S04]  /*79d0*/  IADD3 R8, P1, R4, R122, RZ ;  /* 0x0000007a04087210 */ /* 0x002fc80007f3e0ff */
[-C--:B------:R-:W-:Y:S02]  /*79e0*/  LEA.HI.X.SX32 R9, R4, R123.reuse, 0x1, P1 ;  /* 0x0000007b04097211 */ /* 0x080fe400008f0eff */
[-C--:B---3--:R-:W-:Y:S01]  /*79f0*/  IADD3 R2, P1, R14, R122.reuse, RZ ;  /* 0x0000007a0e027210 */ /* 0x088fe20007f3e0ff */
[----:B------:R-:W-:Y:S01]  /*7a00*/  IMAD R7, R16, 0x1bb, RZ ;  /* 0x000001bb10077824 */ /* 0x000fe200078e02ff */
[-C--:B------:R-:W-:Y:S01]  /*7a10*/  IADD3 R10, P0, R11, R122.reuse, RZ ;  /* 0x0000007a0b0a7210 */ /* 0x080fe20007f1e0ff */
[----:B------:R-:W3:Y:S01]  /*7a20*/  LDG.E.U8 R8, desc[UR8][R8.64] ;  /* 0x0000000808087981 */ /* 0x000ee2000c1e1100 */
[-C--:B------:R-:W-:Y:S02]  /*7a30*/  LEA.HI.X.SX32 R3, R14, R123.reuse, 0x1, P1 ;  /* 0x0000007b0e037211 */ /* 0x080fe400008f0eff */
[----:B------:R-:W-:Y:S02]  /*7a40*/  IADD3 R6, P2, R7, R122, RZ ;  /* 0x0000007a07067210 */ /* 0x000fe40007f5e0ff */
[-C--:B------:R-:W-:Y:S01]  /*7a50*/  LEA.HI.X.SX32 R11, R11, R123.reuse, 0x1, P0 ;  /* 0x0000007b0b0b7211 */ /* 0x080fe200000f0eff */
[----:B------:R4:W3:Y:S01]  /*7a60*/  LDG.E.U8 R15, desc[UR8][R2.64] ;  /* 0x00000008020f7981 */ /* 0x0008e2000c1e1100 */
[----:B------:R-:W-:-:S03]  /*7a70*/  LEA.HI.X.SX32 R7, R7, R123, 0x1, P2 ;  /* 0x0000007b07077211 */ /* 0x000fc600010f0eff */
[----:B------:R-:W3:Y:S01]  /*7a80*/  LDG.E.U8 R16, desc[UR8][R10.64] ;  /* 0x000000080a107981 */ /* 0x000ee2000c1e1100 */
[----:B----4-:R-:W-:Y:S02]  /*7a90*/  IMAD R2, R125, 0x1bd, RZ ;  /* 0x000001bd7d027824 */ /* 0x010fe400078e02ff */
[----:B0-----:R-:W-:Y:S01]  /*7aa0*/  IMAD R3, R126, 0x1bf, RZ ;  /* 0x000001bf7e037824 */ /* 0x001fe200078e02ff */
[----:B------:R0:W4:Y:S02]  /*7ab0*/  LDG.E.U8 R11, desc[UR8][R6.64] ;  /* 0x00000008060b7981 */ /* 0x000124000c1e1100 */
[-C--:B------:R-:W-:Y:S02]  /*7ac0*/  IADD3 R126, P0, R2, R122.reuse, RZ ;  /* 0x0000007a027e7210 */ /* 0x080fe40007f1e0ff */
[----:B0-----:R-:W-:-:S04]  /*7ad0*/  IADD3 R6, P2, R3, R122, RZ ;  /* 0x0000007a03067210 */ /* 0x001fc80007f5e0ff */
[----:B------:R-:W-:Y:S01]  /*7ae0*/  LEA.HI.X.SX32 R7, R3, R123, 0x1, P2 ;  /* 0x0000007b03077211 */ /* 0x000fe200010f0eff */
[----:B-----5:R0:W-:Y:S04]  /*7af0*/  STL [R1+0x1c], R124 ;  /* 0x00001c7c01007387 */ /* 0x0201e80000100800 */
[----:B------:R1:W-:Y:S01]  /*7b00*/  STL [R1+0x14], R127 ;  /* 0x0000147f01007387 */ /* 0x0003e20000100800 */
[----:B0-----:R-:W0:Y:S08]  /*7b10*/  LDC R124, c[0x0][0x248] ;  /* 0x00009200ff7c7b82 */ /* 0x001e300000000800 */
[----:B-1----:R-:W1:Y:S01]  /*7b20*/  LDC R127, c[0x0][0x248] ;  /* 0x00009200ff7f7b82 */ /* 0x002e620000000800 */
[----:B--2---:R2:W-:Y:S07]  /*7b30*/  STL [R1+0x10], R102 ;  /* 0x0000106601007387 */ /* 0x0045ee0000100800 */
[----:B--2---:R-:W2:Y:S01]  /*7b40*/  LDC R102, c[0x0][0x248] ;  /* 0x00009200ff667b82 */ /* 0x004ea20000000800 */
[----:B0-----:R-:W-:-:S02]  /*7b50*/  IMAD R4, R124, 0x1be, RZ ;  /* 0x000001be7c047824 */ /* 0x001fc400078e02ff */
[----:B-1----:R-:W-:Y:S01]  /*7b60*/  IMAD R10, R127, 0x140, RZ ;  /* 0x000001407f0a7824 */ /* 0x002fe200078e02ff */
[----:B------:R-:W-:-:S04]  /*7b70*/  LEA.HI.X.SX32 R127, R2, R123, 0x1, P0 ;  /* 0x0000007b027f7211 */ /* 0x000fc800000f0eff */
[-C--:B------:R-:W-:Y:S01]  /*7b80*/  IADD3 R2, P0, R10, R122.reuse, RZ ;  /* 0x0000007a0a027210 */ /* 0x080fe20007f1e0ff */
[----:B------:R-:W5:Y:S01]  /*7b90*/  LDG.E.U8 R9, desc[UR8][R126.64] ;  /* 0x000000087e097981 */ /* 0x000f62000c1e1100 */
[----:B------:R-:W-:Y:S02]  /*7ba0*/  IADD3 R124, P1, R4, R122, RZ ;  /* 0x0000007a047c7210 */ /* 0x000fe40007f3e0ff */
[-C--:B------:R-:W-:Y:S02]  /*7bb0*/  LEA.HI.X.SX32 R3, R10, R123.reuse, 0x1, P0 ;  /* 0x0000007b0a037211 */ /* 0x080fe400000f0eff */
[----:B------:R-:W-:Y:S01]  /*7bc0*/  LEA.HI.X.SX32 R125, R4, R123, 0x1, P1 ;  /* 0x0000007b047d7211 */ /* 0x000fe200008f0eff */
[----:B------:R-:W5:Y:S04]  /*7bd0*/  LDG.E.U8 R10, desc[UR8][R6.64] ;  /* 0x00000008060a7981 */ /* 0x000f68000c1e1100 */
[----:B------:R2:W3:Y:S01]  /*7be0*/  LDG.E.U8 R145, desc[UR8][R2.64] ;  /* 0x0000000802917981 */ /* 0x0004e2000c1e1100 */
[----:B------:R-:W-:-:S02]  /*7bf0*/  IMAD R4, R128, 0x142, RZ ;  /* 0x0000014280047824 */ /* 0x000fc400078e02ff */
[----:B------:R-:W0:Y:S01]  /*7c00*/  LDC R128, c[0x0][0x248] ;  /* 0x00009200ff807b82 */ /* 0x000e220000000800 */
[----:B------:R1:W5:Y:S01]  /*7c10*/  LDG.E.U8 R14, desc[UR8][R124.64] ;  /* 0x000000087c0e7981 */ /* 0x000362000c1e1100 */
[----:B--2---:R-:W-:Y:S02]  /*7c20*/  IMAD R3, R102, 0x141, RZ ;  /* 0x0000014166037824 */ /* 0x004fe400078e02ff */
[----:B------:R-:W-:Y:S02]  /*7c30*/  IMAD R7, R129, 0x144, RZ ;  /* 0x0000014481077824 */ /* 0x000fe400078e02ff */
[----:B-1----:R-:W-:Y:S01]  /*7c40*/  IMAD R125, R130, 0x143, RZ ;  /* 0x00000143827d7824 */ /* 0x002fe200078e02ff */
[-C--:B------:R-:W-:Y:S02]  /*7c50*/  IADD3 R2, P0, R3, R122.reuse, RZ ;  /* 0x0000007a03027210 */ /* 0x080fe40007f1e0ff */
[-C--:B------:R-:W-:Y:S01]  /*7c60*/  IADD3 R126, P1, R4, R122.reuse, RZ ;  /* 0x0000007a047e7210 */ /* 0x080fe20007f3e0ff */
[----:B------:R-:W-:Y:S01]  /*7c70*/  IMAD R102, R131, 0x145, RZ ;  /* 0x0000014583667824 */ /* 0x000fe200078e02ff */
[----:B------:R-:W-:Y:S01]  /*7c80*/  LEA.HI.X.SX32 R3, R3, R123, 0x1, P0 ;  /* 0x0000007b03037211 */ /* 0x000fe200000f0eff */
[----:B------:R-:W1:Y:S01]  /*7c90*/  LDC R130, c[0x0][0x248] ;  /* 0x00009200ff827b82 */ /* 0x000e620000000800 */
[----:B------:R-:W-:-:S02]  /*7ca0*/  IADD3 R124, P0, R125, R122, RZ ;  /* 0x0000007a7d7c7210 */ /* 0x000fc40007f1e0ff */
[-C--:B------:R-:W-:Y:S01]  /*7cb0*/  IADD3 R6, P2, R7, R122.reuse, RZ ;  /* 0x0000007a07067210 */ /* 0x080fe20007f5e0ff */
[----:B------:R2:W4:Y:S01]  /*7cc0*/  LDG.E.U8 R144, desc[UR8][R2.64] ;  /* 0x0000000802907981 */ /* 0x000522000c1e1100 */
[-C--:B------:R-:W-:Y:S02]  /*7cd0*/  LEA.HI.X.SX32 R127, R4, R123.reuse, 0x1, P1 ;  /* 0x0000007b047f7211 */ /* 0x080fe400008f0eff */
[-C--:B------:R-:W-:Y:S01]  /*7ce0*/  LEA.HI.X.SX32 R125, R125, R123.reuse, 0x1, P0 ;  /* 0x0000007b7d7d7211 */ /* 0x080fe200000f0eff */
[----:B------:R-:W0:Y:S01]  /*7cf0*/  LDC R129, c[0x0][0x248] ;  /* 0x00009200ff817b82 */ /* 0x000e220000000800 */
[----:B------:R-:W-:Y:S01]  /*7d00*/  LEA.HI.X.SX32 R7, R7, R123, 0x1, P2 ;  /* 0x0000007b07077211 */ /* 0x000fe200010f0eff */
[----:B------:R2:W5:Y:S04]  /*7d10*/  LDG.E.U8 R143, desc[UR8][R126.64] ;  /* 0x000000087e8f7981 */ /* 0x000568000c1e1100 */
[----:B------:R-:W5:Y:S02]  /*7d20*/  LDG.E.U8 R142, desc[UR8][R124.64] ;  /* 0x000000087c8e7981 */ /* 0x000f64000c1e1100 */
[----:B------:R-:W0:Y:S02]  /*7d30*/  LDC R131, c[0x0][0x248] ;  /* 0x00009200ff837b82 */ /* 0x000e240000000800 */
[----:B------:R-:W5:Y:S01]  /*7d40*/  LDG.E.U8 R141, desc[UR8][R6.64] ;  /* 0x00000008068d7981 */ /* 0x000f62000c1e1100 */
[----:B--2---:R-:W-:-:S04]  /*7d50*/  IADD3 R2, P1, R102, R122, RZ ;  /* 0x0000007a66027210 */ /* 0x004fc80007f3e0ff */
[----:B------:R-:W-:Y:S01]  /*7d60*/  LEA.HI.X.SX32 R3, R102, R123, 0x1, P1 ;  /* 0x0000007b66037211 */ /* 0x000fe200008f0eff */
[----:B------:R-:W2:Y:S04]  /*7d70*/  LDC R126, c[0x0][0x248] ;  /* 0x00009200ff7e7b82 */ /* 0x000ea80000000800 */
[----:B------:R1:W5:Y:S04]  /*7d80*/  LDG.E.U8 R252, desc[UR8][R2.64] ;  /* 0x0000000802fc7981 */ /* 0x000368000c1e1100 */
[----:B------:R-:W0:Y:S01]  /*7d90*/  LDC R127, c[0x0][0x248] ;  /* 0x00009200ff7f7b82 */ /* 0x000e220000000800 */
[----:B------:R-:W-:-:S02]  /*7da0*/  IMAD R102, R140, 0x149, RZ ;  /* 0x000001498c667824 */ /* 0x000fc400078e02ff */
[----:B-1----:R-:W-:Y:S02]  /*7db0*/  IMAD R2, R134, 0x146, RZ ;  /* 0x0000014686027824 */ /* 0x002fe400078e02ff */
[----:B------:R-:W-:-:S03]  /*7dc0*/  IMAD R3, R138, 0x148, RZ ;  /* 0x000001488a037824 */ /* 0x000fc600078e02ff */
[----:B------:R-:W1:Y:S01]  /*7dd0*/  LDC R134, c[0x0][0x248] ;  /* 0x00009200ff867b82 */ /* 0x000e620000000800 */
[CC--:B------:R-:W-:Y:S02]  /*7de0*/  IADD3 R248, P0, R2.reuse, R122.reuse, RZ ;  /* 0x0000007a02f87210 */ /* 0x0c0fe40007f1e0ff */
[CC--:B------:R-:W-:Y:S02]  /*7df0*/  IADD3 R6, P2, R3.reuse, R122.reuse, RZ ;  /* 0x0000007a03067210 */ /* 0x0c0fe40007f5e0ff */
[-C--:B------:R-:W-:Y:S02]  /*7e00*/  LEA.HI.X.SX32 R249, R2, R123.reuse, 0x1, P0 ;  /* 0x0000007b02f97211 */ /* 0x080fe400000f0eff */
[-C--:B------:R-:W-:Y:S01]  /*7e10*/  IADD3 R2, P0, R102, R122.reuse, RZ ;  /* 0x0000007a66027210 */ /* 0x080fe20007f1e0ff */
[----:B------:R-:W-:Y:S01]  /*7e20*/  IMAD R4, R136, 0x147, RZ ;  /* 0x0000014788047824 */ /* 0x000fe200078e02ff */
[-C--:B------:R-:W-:Y:S01]  /*7e30*/  LEA.HI.X.SX32 R7, R3, R123.reuse, 0x1, P2 ;  /* 0x0000007b03077211 */ /* 0x080fe200010f0eff */
[----:B------:R-:W1:Y:S01]  /*7e40*/  LDC R136, c[0x0][0x248] ;  /* 0x00009200ff887b82 */ /* 0x000e620000000800 */
[----:B------:R-:W-:Y:S01]  /*7e50*/  LEA.HI.X.SX32 R3, R102, R123, 0x1, P0 ;  /* 0x0000007b66037211 */ /* 0x000fe200000f0eff */
[----:B------:R-:W5:Y:S01]  /*7e60*/  LDG.E.U8 R248, desc[UR8][R248.64] ;  /* 0x00000008f8f87981 */ /* 0x000f62000c1e1100 */
[----:B------:R-:W-:-:S03]  /*7e70*/  IADD3 R124, P1, R4, R122, RZ ;  /* 0x0000007a047c7210 */ /* 0x000fc60007f3e0ff */
[----:B------:R2:W5:Y:S01]  /*7e80*/  LDG.E.U8 R245, desc[UR8][R2.64] ;  /* 0x0000000802f57981 */ /* 0x000562000c1e1100 */
[----:B------:R-:W-:Y:S01]  /*7e90*/  LEA.HI.X.SX32 R125, R4, R123, 0x1, P1 ;  /* 0x0000007b047d7211 */ /* 0x000fe200008f0eff */
[----:B0-----:R-:W-:Y:S01]  /*7ea0*/  IMAD R4, R127, 0x14b, RZ ;  /* 0x0000014b7f047824 */ /* 0x001fe200078e02ff */
[----:B------:R-:W0:Y:S01]  /*7eb0*/  LDC R138, c[0x0][0x248] ;  /* 0x00009200ff8a7b82 */ /* 0x000e220000000800 */
[----:B------:R1:W5:Y:S01]  /*7ec0*/  LDG.E.U8 R246, desc[UR8][R6.64] ;  /* 0x0000000806f67981 */ /* 0x000362000c1e1100 */
[----:B--2---:R-:W-:Y:S02]  /*7ed0*/  IMAD R3, R126, 0x14a, RZ ;  /* 0x0000014a7e037824 */ /* 0x004fe400078e02ff */
[----:B------:R-:W-:Y:S01]  /*7ee0*/  IADD3 R238, P1, R4, R122, RZ ;  /* 0x0000007a04ee7210 */ /* 0x000fe20007f3e0ff */
[----:B------:R-:W-:-:S03]  /*7ef0*/  IMAD R102, R130, 0x14e, RZ ;  /* 0x0000014e82667824 */ /* 0x000fc600078e02ff */
[----:B------:R-:W2:Y:S01]  /*7f00*/  LDC R126, c[0x0][0x248] ;  /* 0x00009200ff7e7b82 */ /* 0x000ea20000000800 */
[----:B------:R1:W5:Y:S01]  /*7f10*/  LDG.E.U8 R247, desc[UR8][R124.64] ;  /* 0x000000087cf77981 */ /* 0x000362000c1e1100 */
[----:B------:R-:W-:Y:S01]  /*7f20*/  IADD3 R2, P0, R3, R122, RZ ;  /* 0x0000007a03027210 */ /* 0x000fe20007f1e0ff */
[----:B-1----:R-:W-:-:S03]  /*7f30*/  IMAD R7, R129, 0x14d, RZ ;  /* 0x0000014d81077824 */ /* 0x002fc600078e02ff */
[-C--:B------:R-:W-:Y:S02]  /*7f40*/  LEA.HI.X.SX32 R3, R3, R123.reuse, 0x1, P0 ;  /* 0x0000007b03037211 */ /* 0x080fe400000f0eff */
[----:B------:R-:W-:Y:S01]  /*7f50*/  LEA.HI.X.SX32 R239, R4, R123, 0x1, P1 ;  /* 0x0000007b04ef7211 */ /* 0x000fe200008f0eff */
[----:B------:R-:W1:Y:S02]  /*7f60*/  LDC R127, c[0x0][0x248] ;  /* 0x00009200ff7f7b82 */ /* 0x000e640000000800 */
[----:B------:R0:W5:Y:S01]  /*7f70*/  LDG.E.U8 R243, desc[UR8][R2.64] ;  /* 0x0000000802f37981 */ /* 0x000162000c1e1100 */
[----:B------:R-:W-:Y:S01]  /*7f80*/  IADD3 R6, P2, R7, R122, RZ ;  /* 0x0000007a07067210 */ /* 0x000fe20007f5e0ff */
[----:B------:R-:W-:-:S04]  /*7f90*/  IMAD R125, R128, 0x14c, RZ ;  /* 0x0000014c807d7824 */ /* 0x000fc800078e02ff */
[----:B------:R-:W1:Y:S01]  /*7fa0*/  LDC R129, c[0x0][0x248] ;  /* 0x00009200ff817b82 */ /* 0x000e620000000800 */
[----:B------:R-:W-:Y:S01]  /*7fb0*/  IMAD R4, R136, 0x1c1, RZ ;  /* 0x000001c188047824 */ /* 0x000fe200078e02ff */
[----:B------:R-:W5:Y:S01]  /*7fc0*/  LDG.E.U8 R238, desc[UR8][R238.64] ;  /* 0x00000008eeee7981 */ /* 0x000f62000c1e1100 */
[CC--:B0-----:R-:W-:Y:S02]  /*7fd0*/  IADD3 R2, P1, R102.reuse, R122.reuse, RZ ;  /* 0x0000007a66027210 */ /* 0x0c1fe40007f3e0ff */
[-C--:B------:R-:W-:Y:S02]  /*7fe0*/  LEA.HI.X.SX32 R7, R7, R123.reuse, 0x1, P2 ;  /* 0x0000007b07077211 */ /* 0x080fe400010f0eff */
[-C--:B------:R-:W-:Y:S01]  /*7ff0*/  LEA.HI.X.SX32 R3, R102, R123.reuse, 0x1, P1 ;  /* 0x0000007b66037211 */ /* 0x080fe200008f0eff */
[----:B------:R-:W0:Y:S01]  /*8000*/  LDC R128, c[0x0][0x248] ;  /* 0x00009200ff807b82 */ /* 0x000e220000000800 */
[C---:B------:R-:W-:Y:S01]  /*8010*/  IADD3 R124, P0, R125.reuse, R122, RZ ;  /* 0x0000007a7d7c7210 */ /* 0x040fe20007f1e0ff */
[----:B------:R2:W5:Y:S04]  /*8020*/  LDG.E.U8 R236, desc[UR8][R6.64] ;  /* 0x0000000806ec7981 */ /* 0x000568000c1e1100 */
[----:B------:R2:W5:Y:S01]  /*8030*/  LDG.E.U8 R235, desc[UR8][R2.64] ;  /* 0x0000000802eb7981 */ /* 0x000562000c1e1100 */
[----:B------:R-:W-:Y:S01]  /*8040*/  LEA.HI.X.SX32 R125, R125, R123, 0x1, P0 ;  /* 0x0000007b7d7d7211 */ /* 0x000fe200000f0eff */
[----:B------:R-:W0:Y:S01]  /*8050*/  LDC R130, c[0x0][0x248] ;  /* 0x00009200ff827b82 */ /* 0x000e220000000800 */
[----:B--2---:R-:W-:-:S03]  /*8060*/  IMAD R7, R134, 0x1c0, RZ ;  /* 0x000001c086077824 */ /* 0x004fc600078e02ff */
[----:B------:R2:W5:Y:S01]  /*8070*/  LDG.E.U8 R237, desc[UR8][R124.64] ;  /* 0x000000087ced7981 */ /* 0x000562000c1e1100 */
[----:B------:R-:W-:Y:S01]  /*8080*/  IMAD R3, R131, 0x14f, RZ ;  /* 0x0000014f83037824 */ /* 0x000fe200078e02ff */
[-C--:B------:R-:W-:Y:S01]  /*8090*/  IADD3 R2, P1, R7, R122.reuse, RZ ;  /* 0x0000007a07027210 */ /* 0x080fe20007f3e0ff */
[----:B------:R-:W-:Y:S01]  /*80a0*/  IMAD R102, R138, 0x1c2, RZ ;  /* 0x000001c28a667824 */ /* 0x000fe200078e02ff */
[----:B------:R-:W0:Y:S02]  /*80b0*/  LDC R131, c[0x0][0x248] ;  /* 0x00009200ff837b82 */ /* 0x000e240000000800 */
[----:B------:R-:W-:-:S04]  /*80c0*/  IADD3 R230, P0, R3, R122, RZ ;  /* 0x0000007a03e67210 */ /* 0x000fc80007f1e0ff */
[-C--:B------:R-:W-:Y:S02]  /*80d0*/  LEA.HI.X.SX32 R231, R3, R123.reuse, 0x1, P0 ;  /* 0x0000007b03e77211 */ /* 0x080fe400000f0eff */
[----:B------:R-:W-:Y:S01]  /*80e0*/  LEA.HI.X.SX32 R3, R7, R123, 0x1, P1 ;  /* 0x0000007b07037211 */ /* 0x000fe200008f0eff */
[----:B------:R-:W0:Y:S01]  /*80f0*/  LDC R134, c[0x0][0x248] ;  /* 0x00009200ff867b82 */ /* 0x000e220000000800 */
[-C--:B------:R-:W-:Y:S01]  /*8100*/  IADD3 R6, P2, R4, R122.reuse, RZ ;  /* 0x0000007a04067210 */ /* 0x080fe20007f5e0ff */
[----:B------:R-:W5:Y:S01]  /*8110*/  LDG.E.U8 R230, desc[UR8][R230.64] ;  /* 0x00000008e6e67981 */ /* 0x000f62000c1e1100 */
[----:B--2---:R-:W-:-:S03]  /*8120*/  IADD3 R124, P0, R102, R122, RZ ;  /* 0x0000007a667c7210 */ /* 0x004fc60007f1e0ff */
[----:B------:R2:W5:Y:S02]  /*8130*/  LDG.E.U8 R251, desc[UR8][R2.64] ;  /* 0x0000000802fb7981 */ /* 0x000564000c1e1100 */
[----:B------:R-:W0:Y:S01]  /*8140*/  LDC R138, c[0x0][0x248] ;  /* 0x00009200ff8a7b82 */ /* 0x000e220000000800 */
[-C--:B------:R-:W-:Y:S02]  /*8150*/  LEA.HI.X.SX32 R7, R4, R123.reuse, 0x1, P2 ;  /* 0x0000007b04077211 */ /* 0x080fe400010f0eff */
[-C--:B------:R-:W-:Y:S01]  /*8160*/  LEA.HI.X.SX32 R125, R102, R123.reuse, 0x1, P0 ;  /* 0x0000007b667d7211 */ /* 0x080fe200000f0eff */
[----:B--2---:R-:W-:Y:S02]  /*8170*/  IMAD R2, R126, 0x1c3, RZ ;  /* 0x000001c37e027824 */ /* 0x004fe400078e02ff */
[----:B------:R0:W2:Y:S01]  /*8180*/  LDG.E.U8 R250, desc[UR8][R6.64] ;  /* 0x0000000806fa7981 */ /* 0x0000a2000c1e1100 */
[----:B-1----:R-:W-:Y:S01]  /*8190*/  IMAD R3, R127, 0x1c4, RZ ;  /* 0x000001c47f037824 */ /* 0x002fe200078e02ff */
[----:B------:R-:W1:Y:S01]  /*81a0*/  LDC R136, c[0x0][0x248] ;  /* 0x00009200ff887b82 */ /* 0x000e620000000800 */
[----:B------:R-:W-:Y:S01]  /*81b0*/  IMAD R102, R129, 0x1c6, RZ ;  /* 0x000001c681667824 */ /* 0x000fe200078e02ff */
[CC--:B------:R-:W-:Y:S01]  /*81c0*/  IADD3 R126, P0, R2.reuse, R122.reuse, RZ ;  /* 0x0000007a027e7210 */ /* 0x0c0fe20007f1e0ff */
[----:B------:R0:W2:Y:S03]  /*81d0*/  LDG.E.U8 R249, desc[UR8][R124.64] ;  /* 0x000000087cf97981 */ /* 0x0000a6000c1e1100 */
[----:B------:R-:W-:Y:S01]  /*81e0*/  LEA.HI.X.SX32 R127, R2, R123, 0x1, P0 ;  /* 0x0000007b027f7211 */ /* 0x000fe200000f0eff */
[----:B0-----:R-:W-:Y:S01]  /*81f0*/  IMAD R7, R128, 0x1c5, RZ ;  /* 0x000001c580077824 */ /* 0x001fe200078e02ff */
[----:B------:R-:W-:Y:S01]  /*8200*/  IADD3 R2, P2, R102, R122, RZ ;  /* 0x0000007a66027210 */ /* 0x000fe20007f5e0ff */
[----:B------:R-:W-:-:S02]  /*8210*/  IMAD R4, R130, 0x1c7, RZ ;  /* 0x000001c782047824 */ /* 0x000fc400078e02ff */
[----:B------:R0:W2:Y:S01]  /*8220*/  LDG.E.U8 R244, desc[UR8][R126.64] ;  /* 0x000000087ef47981 */ /* 0x0000a2000c1e1100 */
[----:B------:R-:W1:Y:S01]  /*8230*/  LDC R128, c[0x0][0x248] ;  /* 0x00009200ff807b82 */ /* 0x000e620000000800 */
[-C--:B------:R-:W-:Y:S02]  /*8240*/  IADD3 R124, P1, R3, R122.reuse, RZ ;  /* 0x0000007a037c7210 */ /* 0x080fe40007f3e0ff */
[-C--:B------:R-:W-:Y:S02]  /*8250*/  IADD3 R6, P0, R7, R122.reuse, RZ ;  /* 0x0000007a07067210 */ /* 0x080fe40007f1e0ff */
[-C--:B------:R-:W-:Y:S02]  /*8260*/  LEA.HI.X.SX32 R125, R3, R123.reuse, 0x1, P1 ;  /* 0x0000007b037d7211 */ /* 0x080fe400008f0eff */
[-C--:B------:R-:W-:Y:S01]  /*8270*/  LEA.HI.X.SX32 R3, R102, R123.reuse, 0x1, P2 ;  /* 0x0000007b66037211 */ /* 0x080fe200010f0eff */
[----:B------:R-:W1:Y:S01]  /*8280*/  LDC R129, c[0x0][0x248] ;  /* 0x00009200ff817b82 */ /* 0x000e620000000800 */
[----:B------:R-:W-:Y:S01]  /*8290*/  LEA.HI.X.SX32 R7, R7, R123, 0x1, P0 ;  /* 0x0000007b07077211 */ /* 0x000fe200000f0eff */
[----:B------:R-:W2:Y:S01]  /*82a0*/  LDG.E.U8 R242, desc[UR8][R124.64] ;  /* 0x000000087cf27981 */ /* 0x000ea2000c1e1100 */
[----:B0-----:R-:W-:-:S03]  /*82b0*/  IADD3 R126, P1, R4, R122, RZ ;  /* 0x0000007a047e7210 */ /* 0x001fc60007f3e0ff */
[----:B------:R0:W2:Y:S01]  /*82c0*/  LDG.E.U8 R240, desc[UR8][R2.64] ;  /* 0x0000000802f07981 */ /* 0x0000a2000c1e1100 */
[----:B------:R-:W-:Y:S01]  /*82d0*/  LEA.HI.X.SX32 R127, R4, R123, 0x1, P1 ;  /* 0x0000007b047f7211 */ /* 0x000fe200008f0eff */
[----:B------:R-:W-:Y:S01]  /*82e0*/  IMAD R102, R138, 0x1cb, RZ ;  /* 0x000001cb8a667824 */ /* 0x000fe200078e02ff */
[----:B------:R-:W3:Y:S01]  /*82f0*/  LDC R130, c[0x0][0x248] ;  /* 0x00009200ff827b82 */ /* 0x000ee20000000800 */
[----:B------:R0:W2:Y:S04]  /*8300*/  LDG.E.U8 R241, desc[UR8][R6.64] ;  /* 0x0000000806f17981 */ /* 0x0000a8000c1e1100 */
[----:B------:R1:W2:Y:S01]  /*8310*/  LDG.E.U8 R239, desc[UR8][R126.64] ;  /* 0x000000087eef7981 */ /* 0x0002a2000c1e1100 */
[----:B0-----:R-:W-:Y:S02]  /*8320*/  IMAD R3, R131, 0x1c8, RZ ;  /* 0x000001c883037824 */ /* 0x001fe400078e02ff */
[----:B------:R-:W0:Y:S01]  /*8330*/  LDC R138, c[0x0][0x248] ;  /* 0x00009200ff8a7b82 */ /* 0x000e220000000800 */
[----:B------:R-:W-:-:S02]  /*8340*/  IMAD R7, R134, 0x1c9, RZ ;  /* 0x000001c986077824 */ /* 0x000fc400078e02ff */
[----:B------:R-:W-:-:S05]  /*8350*/  IADD3 R2, P0, R3, R122, RZ ;  /* 0x0000007a03027210 */ /* 0x000fca0007f1e0ff */
[----:B------:R-:W0:Y:S01]  /*8360*/  LDC R134, c[0x0][0x248] ;  /* 0x00009200ff867b82 */ /* 0x000e220000000800 */
[-C--:B------:R-:W-:Y:S02]  /*8370*/  LEA.HI.X.SX32 R3, R3, R123.reuse, 0x1, P0 ;  /* 0x0000007b03037211 */ /* 0x080fe400000f0eff */
[-C--:B-1----:R-:W-:Y:S01]  /*8380*/  IADD3 R126, P0, R102, R122.reuse, RZ ;  /* 0x0000007a667e7210 */ /* 0x082fe20007f1e0ff */
[----:B------:R-:W-:Y:S02]  /*8390*/  IMAD R4, R136, 0x1ca, RZ ;  /* 0x000001ca88047824 */ /* 0x000fe400078e02ff */
[----:B------:R1:W2:Y:S01]  /*83a0*/  LDG.E.U8 R234, desc[UR8][R2.64] ;  /* 0x0000000802ea7981 */ /* 0x0002a2000c1e1100 */
[----:B------:R-:W-:Y:S01]  /*83b0*/  LEA.HI.X.SX32 R127, R102, R123, 0x1, P0 ;  /* 0x0000007b667f7211 */ /* 0x000fe200000f0eff */
[----:B------:R-:W3:Y:S04]  /*83c0*/  LDC R131, c[0x0][0x248] ;  /* 0x00009200ff837b82 */ /* 0x000ee80000000800 */
[----:B------:R1:W2:Y:S01]  /*83d0*/  LDG.E.U8 R231, desc[UR8][R126.64] ;  /* 0x000000087ee77981 */ /* 0x0002a2000c1e1100 */
[----:B------:R-:W-:Y:S01]  /*83e0*/  IADD3 R6, P1, R7, R122, RZ ;  /* 0x0000007a07067210 */ /* 0x000fe20007f3e0ff */
[----:B-1----:R-:W-:-:S02]  /*83f0*/  IMAD R2, R128, 0x1cc, RZ ;  /* 0x000001cc80027824 */ /* 0x002fc400078e02ff */
[----:B------:R-:W1:Y:S08]  /*8400*/  LDC R136, c[0x0][0x248] ;  /* 0x00009200ff887b82 */ /* 0x000e700000000800 */
[----:B------:R-:W1:Y:S01]  /*8410*/  LDC R126, c[0x0][0x248] ;  /* 0x00009200ff7e7b82 */ /* 0x000e620000000800 */
[----:B------:R-:W-:Y:S01]  /*8420*/  IMAD R3, R129, 0x1cd, RZ ;  /* 0x000001cd81037824 */ /* 0x000fe200078e02ff */
[----:B------:R-:W-:Y:S01]  /*8430*/  IADD3 R228, P0, R2, R122, RZ ;  /* 0x0000007a02e47210 */ /* 0x000fe20007f1e0ff */
[----:B0-----:R-:W-:Y:S01]  /*8440*/  IMAD R102, R134, 0x150, RZ ;  /* 0x0000015086667824 */ /* 0x001fe200078e02ff */
[----:B------:R-:W-:-:S04]  /*8450*/  LEA.HI.X.SX32 R7, R7, R123, 0x1, P1 ;  /* 0x0000007b07077211 */ /* 0x000fc800008f0eff */
[----:B------:R-:W0:Y:S01]  /*8460*/  LDC R127, c[0x0][0x248] ;  /* 0x00009200ff7f7b82 */ /* 0x000e220000000800 */
[-C--:B------:R-:W-:Y:S01]  /*8470*/  IADD3 R124, P2, R4, R122.reuse, RZ ;  /* 0x0000007a047c7210 */ /* 0x080fe20007f5e0ff */
[----:B------:R3:W2:Y:S01]  /*8480*/  LDG.E.U8 R233, desc[UR8][R6.64] ;  /* 0x0000000806e97981 */ /* 0x0006a2000c1e1100 */
[-C--:B------:R-:W-:Y:S02]  /*8490*/  IADD3 R226, P1, R3, R122.reuse, RZ ;  /* 0x0000007a03e27210 */ /* 0x080fe40007f3e0ff */
[-C--:B------:R-:W-:Y:S02]  /*84a0*/  LEA.HI.X.SX32 R229, R2, R123.reuse, 0x1, P0 ;  /* 0x0000007b02e57211 */ /* 0x080fe400000f0eff */
[-C--:B------:R-:W-:Y:S01]  /*84b0*/  IADD3 R2, P0, R102, R122.reuse, RZ ;  /* 0x0000007a66027210 */ /* 0x080fe20007f1e0ff */
[----:B------:R-:W4:Y:S01]  /*84c0*/  LDC R128, c[0x0][0x248] ;  /* 0x00009200ff807b82 */ /* 0x000f220000000800 */
[-C--:B------:R-:W-:Y:S01]  /*84d0*/  LEA.HI.X.SX32 R125, R4, R123.reuse, 0x1, P2 ;  /* 0x0000007b047d7211 */ /* 0x080fe200010f0eff */
[----:B---3--:R-:W-:Y:S01]  /*84e0*/  IMAD R4, R131, 0x1cf, RZ ;  /* 0x000001cf83047824 */ /* 0x008fe200078e02ff */
[-C--:B------:R-:W-:Y:S01]  /*84f0*/  LEA.HI.X.SX32 R227, R3, R123.reuse, 0x1, P1 ;  /* 0x0000007b03e37211 */ /* 0x080fe200008f0eff */
[----:B------:R-:W-:Y:S01]  /*8500*/  IMAD R7, R130, 0x1ce, RZ ;  /* 0x000001ce82077824 */ /* 0x000fe200078e02ff */
[-C--:B------:R-:W-:Y:S01]  /*8510*/  LEA.HI.X.SX32 R3, R102, R123.reuse, 0x1, P0 ;  /* 0x0000007b66037211 */ /* 0x080fe200000f0eff */
[----:B------:R3:W2:Y:S02]  /*8520*/  LDG.E.U8 R232, desc[UR8][R124.64] ;  /* 0x000000087ce87981 */ /* 0x0006a4000c1e1100 */
[----:B------:R-:W4:Y:S01]  /*8530*/  LDC R129, c[0x0][0x248] ;  /* 0x00009200ff817b82 */ /* 0x000f220000000800 */
[-C--:B------:R-:W-:Y:S01]  /*8540*/  IADD3 R6, P3, R4, R122.reuse, RZ ;  /* 0x0000007a04067210 */ /* 0x080fe20007f7e0ff */
[----:B------:R-:W2:Y:S04]  /*8550*/  LDG.E.U8 R226, desc[UR8][R226.64] ;  /* 0x00000008e2e27981 */ /* 0x000ea8000c1e1100 */
[----:B------:R-:W2:Y:S01]  /*8560*/  LDG.E.U8 R228, desc[UR8][R228.64] ;  /* 0x00000008e4e47981 */ /* 0x000ea2000c1e1100 */
[C---:B---3--:R-:W-:Y:S01]  /*8570*/  IADD3 R124, P2, R7.reuse, R122, RZ ;  /* 0x0000007a077c7210 */ /* 0x048fe20007f5e0ff */
[----:B------:R-:W3:Y:S02]  /*8580*/  LDC R134, c[0x0][0x248] ;  /* 0x00009200ff867b82 */ /* 0x000ee40000000800 */
[----:B------:R1:W2:Y:S01]  /*8590*/  LDG.E.U8 R227, desc[UR8][R2.64] ;  /* 0x0000000802e37981 */ /* 0x0002a2000c1e1100 */
[----:B------:R-:W-:-:S02]  /*85a0*/  LEA.HI.X.SX32 R125, R7, R123, 0x1, P2 ;  /* 0x0000007b077d7211 */ /* 0x000fc400010f0eff */
[----:B------:R-:W-:Y:S01]  /*85b0*/  LEA.HI.X.SX32 R7, R4, R123, 0x1, P3 ;  /* 0x0000007b04077211 */ /* 0x000fe200018f0eff */
[----:B------:R-:W-:Y:S02]  /*85c0*/  IMAD R102, R138, 0x154, RZ ;  /* 0x000001548a667824 */ /* 0x000fe400078e02ff */
[----:B------:R-:W4:Y:S01]  /*85d0*/  LDC R131, c[0x0][0x248] ;  /* 0x00009200ff837b82 */ /* 0x000f220000000800 */
[----:B-1----:R-:W-:Y:S01]  /*85e0*/  IMAD R2, R126, 0x151, RZ ;  /* 0x000001517e027824 */ /* 0x002fe200078e02ff */
[----:B------:R1:W2:Y:S01]  /*85f0*/  LDG.E.U8 R224, desc[UR8][R6.64] ;  /* 0x0000000806e07981 */ /* 0x0002a2000c1e1100 */
[----:B------:R-:W-:-:S05]  /*8600*/  IMAD R3, R136, 0x153, RZ ;  /* 0x0000015388037824 */ /* 0x000fca00078e02ff */
[----:B------:R-:W4:Y:S01]  /*8610*/  LDC R130, c[0x0][0x248] ;  /* 0x00009200ff827b82 */ /* 0x000f220000000800 */
[CC--:B------:R-:W-:Y:S01]  /*8620*/  IADD3 R126, P0, R2.reuse, R122.reuse, RZ ;  /* 0x0000007a027e7210 */ /* 0x0c0fe20007f1e0ff */
[----:B0-----:R-:W-:Y:S01]  /*8630*/  IMAD R4, R127, 0x152, RZ ;  /* 0x000001527f047824 */ /* 0x001fe200078e02ff */
[----:B------:R0:W2:Y:S02]  /*8640*/  LDG.E.U8 R225, desc[UR8][R124.64] ;  /* 0x000000087ce17981 */ /* 0x0000a4000c1e1100 */
[-C--:B------:R-:W-:Y:S02]  /*8650*/  LEA.HI.X.SX32 R127, R2, R123.reuse, 0x1, P0 ;  /* 0x0000007b027f7211 */ /* 0x080fe400000f0eff */
[CC--:B-1----:R-:W-:Y:S01]  /*8660*/  IADD3 R6, P2, R3.reuse, R122.reuse, RZ ;  /* 0x0000007a03067210 */ /* 0x0c2fe20007f5e0ff */
[----:B------:R-:W1:Y:S01]  /*8670*/  LDC R136, c[0x0][0x248] ;  /* 0x00009200ff887b82 */ /* 0x000e620000000800 */
[----:B------:R-:W-:Y:S01]  /*8680*/  IADD3 R2, P0, R102, R122, RZ ;  /* 0x0000007a66027210 */ /* 0x000fe20007f1e0ff */
[----:B------:R-:W2:Y:S01]  /*8690*/  LDG.E.U8 R223, desc[UR8][R126.64] ;  /* 0x000000087edf7981 */ /* 0x000ea2000c1e1100 */
[----:B------:R-:W-:-:S02]  /*86a0*/  LEA.HI.X.SX32 R7, R3, R123, 0x1, P2 ;  /* 0x0000007b03077211 */ /* 0x000fc400010f0eff */
[-C--:B------:R-:W-:Y:S01]  /*86b0*/  LEA.HI.X.SX32 R3, R102, R123.reuse, 0x1, P0 ;  /* 0x0000007b66037211 */ /* 0x080fe200000f0eff */
[----:B------:R4:W-:Y:S01]  /*86c0*/  STL [R1+0x18], R145 ;  /* 0x0000189101007387 */ /* 0x0009e20000100800 */
[C---:B0-----:R-:W-:Y:S01]  /*86d0*/  IADD3 R124, P1, R4.reuse, R122, RZ ;  /* 0x0000007a047c7210 */ /* 0x041fe20007f3e0ff */
[----:B------:R-:W0:Y:S02]  /*86e0*/  LDC R140, c[0x0][0x248] ;  /* 0x00009200ff8c7b82 */ /* 0x000e240000000800 */
[----:B------:R4:W2:Y:S01]  /*86f0*/  LDG.E.U8 R220, desc[UR8][R2.64] ;  /* 0x0000000802dc7981 */ /* 0x0008a2000c1e1100 */
[----:B------:R-:W-:Y:S01]  /*8700*/  LEA.HI.X.SX32 R125, R4, R123, 0x1, P1 ;  /* 0x0000007b047d7211 */ /* 0x000fe200008f0eff */
[----:B---3--:R-:W-:Y:S02]  /*8710*/  IMAD R4, R134, 0x159, RZ ;  /* 0x0000015986047824 */ /* 0x008fe400078e02ff */
[----:B------:R3:W2:Y:S02]  /*8720*/  LDG.E.U8 R221, desc[UR8][R6.64] ;  /* 0x0000000806dd7981 */ /* 0x0006a4000c1e1100 */
[----:B------:R-:W0:Y:S01]  /*8730*/  LDC R138, c[0x0][0x248] ;  /* 0x00009200ff8a7b82 */ /* 0x000e220000000800 */
[----:B----4-:R-:W-:Y:S01]  /*8740*/  IMAD R102, R130, 0x157, RZ ;  /* 0x0000015782667824 */ /* 0x010fe200078e02ff */
[----:B------:R4:W2:Y:S01]  /*8750*/  LDG.E.U8 R222, desc[UR8][R124.64] ;  /* 0x000000087cde7981 */ /* 0x0008a2000c1e1100 */
[----:B------:R-:W-:-:S02]  /*8760*/  IMAD R2, R128, 0x155, RZ ;  /* 0x0000015580027824 */ /* 0x000fc400078e02ff */
[----:B------:R-:W-:-:S03]  /*8770*/  IMAD R3, R129, 0x156, RZ ;  /* 0x0000015681037824 */ /* 0x000fc600078e02ff */
[----:B------:R-:W2:Y:S01]  /*8780*/  LDC R145, c[0x0][0x248] ;  /* 0x00009200ff917b82 */ /* 0x000ea20000000800 */
[----:B------:R-:W-:Y:S01]  /*8790*/  STL [R1+0xc], R144 ;  /* 0x00000c9001007387 */ /* 0x000fe20000100800 */
[-C--:B------:R-:W-:Y:S01]  /*87a0*/  IADD3 R218, P0, R2, R122.reuse, RZ ;  /* 0x0000007a02da7210 */ /* 0x080fe20007f1e0ff */
[----:B---3--:R-:W-:Y:S01]  /*87b0*/  IMAD R7, R131, 0x158, RZ ;  /* 0x0000015883077824 */ /* 0x008fe200078e02ff */
[----:B------:R-:W-:-:S04]  /*87c0*/  IADD3 R126, P1, R3, R122, RZ ;  /* 0x0000007a037e7210 */ /* 0x000fc80007f3e0ff */
[----:B------:R-:W3:Y:S01]  /*87d0*/  LDC R128, c[0x0][0x248] ;  /* 0x00009200ff807b82 */ /* 0x000ee20000000800 */
[----:B-----5:R-:W-:Y:S04]  /*87e0*/  STL [R1+0x8], R143 ;  /* 0x0000088f01007387 */ /* 0x020fe80000100800 */
[----:B------:R-:W-:Y:S01]  /*87f0*/  STL [R1+0x4], R142 ;  /* 0x0000048e01007387 */ /* 0x000fe20000100800 */
[-C--:B------:R-:W-:Y:S02]  /*8800*/  LEA.HI.X.SX32 R219, R2, R123.reuse, 0x1, P0 ;  /* 0x0000007b02db7211 */ /* 0x080fe400000f0eff */
[----:B------:R-:W5:Y:S01]  /*8810*/  LDC R129, c[0x0][0x248] ;  /* 0x00009200ff817b82 */ /* 0x000f620000000800 */
[----:B------:R1:W-:Y:S01]  /*8820*/  STL [R1], R141 ;  /* 0x0000008d01007387 */ /* 0x0003e20000100800 */
[----:B------:R-:W-:-:S02]  /*8830*/  LEA.HI.X.SX32 R127, R3, R123, 0x1, P1 ;  /* 0x0000007b037f7211 */ /* 0x000fc400008f0eff */
[-C--:B------:R-:W-:Y:S01]  /*8840*/  IADD3 R6, P2, R7, R122.reuse, RZ ;  /* 0x0000007a07067210 */ /* 0x080fe20007f5e0ff */
[----:B------:R-:W2:Y:S03]  /*8850*/  LDG.E.U8 R218, desc[UR8][R218.64] ;  /* 0x00000008dada7981 */ /* 0x000ea6000c1e1100 */
[----:B------:R-:W3:Y:S08]  /*8860*/  LDC R134, c[0x0][0x248] ;  /* 0x00009200ff867b82 */ /* 0x000ef00000000800 */
[----:B-1----:R-:W1:Y:S01]  /*8870*/  LDC R141, c[0x0][0x248] ;  /* 0x00009200ff8d7b82 */ /* 0x002e620000000800 */
[C---:B------:R-:W-:Y:S01]  /*8880*/  IADD3 R2, P1, R4.reuse, R122, RZ ;  /* 0x0000007a04027210 */ /* 0x040fe20007f3e0ff */
[----:B------:R-:W2:Y:S03]  /*8890*/  LDG.E.U8 R217, desc[UR8][R126.64] ;  /* 0x000000087ed97981 */ /* 0x000ea6000c1e1100 */
[----:B------:R-:W-:-:S02]  /*88a0*/  LEA.HI.X.SX32 R3, R4, R123, 0x1, P1 ;  /* 0x0000007b04037211 */ /* 0x000fc400008f0eff */
[C---:B----4-:R-:W-:Y:S01]  /*88b0*/  IADD3 R124, P0, R102.reuse, R122, RZ ;  /* 0x0000007a667c7210 */ /* 0x050fe20007f1e0ff */
[----:B------:R-:W4:Y:S02]  /*88c0*/  LDC R131, c[0x0][0x248] ;  /* 0x00009200ff837b82 */ /* 0x000f240000000800 */
[----:B------:R0:W2:Y:S01]  /*88d0*/  LDG.E.U8 R214, desc[UR8][R2.64] ;  /* 0x0000000802d67981 */ /* 0x0000a2000c1e1100 */
[-C--:B------:R-:W-:Y:S02]  /*88e0*/  LEA.HI.X.SX32 R7, R7, R123.reuse, 0x1, P2 ;  /* 0x0000007b07077211 */ /* 0x080fe400010f0eff */
[----:B------:R-:W-:-:S03]  /*88f0*/  LEA.HI.X.SX32 R125, R102, R123, 0x1, P0 ;  /* 0x0000007b667d7211 */ /* 0x000fc600000f0eff */
[----:B------:R1:W2:Y:S01]  /*8900*/  LDG.E.U8 R215, desc[UR8][R6.64] ;  /* 0x0000000806d77981 */ /* 0x0002a2000c1e1100 */
[----:B------:R-:W4:Y:S01]  /*8910*/  LDC R130, c[0x0][0x248] ;  /* 0x00009200ff827b82 */ /* 0x000f220000000800 */
[----:B0-----:R-:W-:Y:S02]  /*8920*/  IMAD R2, R136, 0x15a, RZ ;  /* 0x0000015a88027824 */ /* 0x001fe400078e02ff */
[----:B------:R0:W2:Y:S01]  /*8930*/  LDG.E.U8 R216, desc[UR8][R124.64] ;  /* 0x000000087cd87981 */ /* 0x0000a2000c1e1100 */
[----:B------:R-:W-:Y:S02]  /*8940*/  IMAD R3, R140, 0x15c, RZ ;  /* 0x0000015c8c037824 */ /* 0x000fe400078e02ff */
[----:B-1----:R-:W-:Y:S01]  /*8950*/  IMAD R102, R141, 0x15d, RZ ;  /* 0x0000015d8d667824 */ /* 0x002fe200078e02ff */
[-C--:B------:R-:W-:Y:S01]  /*8960*/  IADD3 R126, P0, R2, R122.reuse, RZ ;  /* 0x0000007a027e7210 */ /* 0x080fe20007f1e0ff */
[----:B------:R-:W-:Y:S01]  /*8970*/  IMAD R4, R138, 0x15b, RZ ;  /* 0x0000015b8a047824 */ /* 0x000fe200078e02ff */
[----:B------:R-:W-:Y:S01]  /*8980*/  IADD3 R6, P2, R3, R122, RZ ;  /* 0x0000007a03067210 */ /* 0x000fe20007f5e0ff */
[----:B------:R-:W1:Y:S01]  /*8990*/  LDC R136, c[0x0][0x248] ;  /* 0x00009200ff887b82 */ /* 0x000e620000000800 */
[----:B------:R-:W-:-:S02]  /*89a0*/  LEA.HI.X.SX32 R127, R2, R123, 0x1, P0 ;  /* 0x0000007b027f7211 */ /* 0x000fc400000f0eff */
[CC--:B------:R-:W-:Y:S02]  /*89b0*/  IADD3 R2, P0, R102.reuse, R122.reuse, RZ ;  /* 0x0000007a66027210 */ /* 0x0c0fe40007f1e0ff */
[-C--:B------:R-:W-:Y:S01]  /*89c0*/  LEA.HI.X.SX32 R7, R3, R123.reuse, 0x1, P2 ;  /* 0x0000007b03077211 */ /* 0x080fe200010f0eff */
[----:B------:R3:W2:Y:S01]  /*89d0*/  LDG.E.U8 R213, desc[UR8][R126.64] ;  /* 0x000000087ed57981 */ /* 0x0006a2000c1e1100 */
[-C--:B------:R-:W-:Y:S01]  /*89e0*/  LEA.HI.X.SX32 R3, R102, R123.reuse, 0x1, P0 ;  /* 0x0000007b66037211 */ /* 0x080fe200000f0eff */
[----:B------:R-:W1:Y:S01]  /*89f0*/  LDC R138, c[0x0][0x248] ;  /* 0x00009200ff8a7b82 */ /* 0x000e620000000800 */
[C---:B0-----:R-:W-:Y:S01]  /*8a00*/  IADD3 R124, P1, R4.reuse, R122, RZ ;  /* 0x0000007a047c7210 */ /* 0x041fe20007f3e0ff */
[----:B------:R-:W2:Y:S04]  /*8a10*/  LDG.E.U8 R211, desc[UR8][R6.64] ;  /* 0x0000000806d37981 */ /* 0x000ea8000c1e1100 */
[----:B------:R0:W2:Y:S02]  /*8a20*/  LDG.E.U8 R210, desc[UR8][R2.64] ;  /* 0x0000000802d27981 */ /* 0x0000a4000c1e1100 */
[----:B---3--:R-:W3:Y:S01]  /*8a30*/  LDC R126, c[0x0][0x248] ;  /* 0x00009200ff7e7b82 */ /* 0x008ee20000000800 */
[----:B------:R-:W-:Y:S01]  /*8a40*/  LEA.HI.X.SX32 R125, R4, R123, 0x1, P1 ;  /* 0x0000007b047d7211 */ /* 0x000fe200008f0eff */
[----:B------:R-:W-:-:S06]  /*8a50*/  IMAD R4, R134, 0x1d2, RZ ;  /* 0x000001d286047824 */ /* 0x000fcc00078e02ff */
[----:B------:R-:W1:Y:S01]  /*8a60*/  LDC R127, c[0x0][0x248] ;  /* 0x00009200ff7f7b82 */ /* 0x000e620000000800 */
[----:B0-----:R-:W-:Y:S01]  /*8a70*/  IMAD R2, R128, 0x15e, RZ ;  /* 0x0000015e80027824 */ /* 0x001fe200078e02ff */
[----:B------:R0:W2:Y:S01]  /*8a80*/  LDG.E.U8 R212, desc[UR8][R124.64] ;  /* 0x000000087cd47981 */ /* 0x0000a2000c1e1100 */
[----:B-----5:R-:W-:-:S03]  /*8a90*/  IMAD R3, R129, 0x15f, RZ ;  /* 0x0000015f81037824 */ /* 0x020fc600078e02ff */
[CC--:B------:R-:W-:Y:S02]  /*8aa0*/  IADD3 R208, P0, R2.reuse, R122.reuse, RZ ;  /* 0x0000007a02d07210 */ /* 0x0c0fe40007f1e0ff */
[-C--:B------:R-:W-:Y:S01]  /*8ab0*/  IADD3 R206, P1, R3, R122.reuse, RZ ;  /* 0x0000007a03ce7210 */ /* 0x080fe20007f3e0ff */
[----:B----4-:R-:W-:Y:S01]  /*8ac0*/  IMAD R7, R131, 0x1d1, RZ ;  /* 0x000001d183077824 */ /* 0x010fe200078e02ff */
[-C--:B------:R-:W-:Y:S01]  /*8ad0*/  LEA.HI.X.SX32 R209, R2, R123.reuse, 0x1, P0 ;  /* 0x0000007b02d17211 */ /* 0x080fe200000f0eff */
[----:B------:R-:W-:Y:S01]  /*8ae0*/  IMAD R102, R130, 0x1d0, RZ ;  /* 0x000001d082667824 */ /* 0x000fe200078e02ff */
[-C--:B------:R-:W-:Y:S01]  /*8af0*/  LEA.HI.X.SX32 R207, R3, R123.reuse, 0x1, P1 ;  /* 0x0000007b03cf7211 */ /* 0x080fe200008f0eff */
[----:B------:R-:W4:Y:S01]  /*8b00*/  LDC R128, c[0x0][0x248] ;  /* 0x00009200ff807b82 */ /* 0x000f220000000800 */
[CC--:B------:R-:W-:Y:S01]  /*8b10*/  IADD3 R2, P1, R4.reuse, R122.reuse, RZ ;  /* 0x0000007a04027210 */ /* 0x0c0fe20007f3e0ff */
[----:B------:R-:W5:Y:S03]  /*8b20*/  LDG.E.U8 R208, desc[UR8][R208.64] ;  /* 0x00000008d0d07981 */ /* 0x000f66000c1e1100 */
[----:B------:R-:W-:Y:S01]  /*8b30*/  LEA.HI.X.SX32 R3, R4, R123, 0x1, P1 ;  /* 0x0000007b04037211 */ /* 0x000fe200008f0eff */
[----:B------:R-:W5:Y:S02]  /*8b40*/  LDG.E.U8 R206, desc[UR8][R206.64] ;  /* 0x00000008cece7981 */ /* 0x000f64000c1e1100 */
[----:B------:R-:W4:Y:S01]  /*8b50*/  LDC R129, c[0x0][0x248] ;  /* 0x00009200ff817b82 */ /* 0x000f220000000800 */
[-C--:B------:R-:W-:Y:S01]  /*8b60*/  IADD3 R6, P2, R7, R122.reuse, RZ ;  /* 0x0000007a07067210 */ /* 0x080fe20007f5e0ff */
[----:B------:R3:W5:Y:S01]  /*8b70*/  LDG.E.U8 R203, desc[UR8][R2.64] ;  /* 0x0000000802cb7981 */ /* 0x000762000c1e1100 */
[----:B0-----:R-:W-:-:S02]  /*8b80*/  IADD3 R124, P0, R102, R122, RZ ;  /* 0x0000007a667c7210 */ /* 0x001fc40007f1e0ff */
[----:B------:R-:W-:-:S03]  /*8b90*/  LEA.HI.X.SX32 R7, R7, R123, 0x1, P2 ;  /* 0x0000007b07077211 */ /* 0x000fc600010f0eff */
[----:B------:R-:W0:Y:S01]  /*8ba0*/  LDC R134, c[0x0][0x248] ;  /* 0x00009200ff867b82 */ /* 0x000e220000000800 */
[----:B---3--:R-:W-:Y:S01]  /*8bb0*/  IMAD R2, R126, 0x1d3, RZ ;  /* 0x000001d37e027824 */ /* 0x008fe200078e02ff */
[-C--:B------:R-:W-:Y:S01]  /*8bc0*/  LEA.HI.X.SX32 R125, R102, R123.reuse, 0x1, P0 ;  /* 0x0000007b667d7211 */ /* 0x080fe200000f0eff */
[----:B-1----:R-:W-:Y:S01]  /*8bd0*/  IMAD R3, R136, 0x1d5, RZ ;  /* 0x000001d588037824 */ /* 0x002fe200078e02ff */
[----:B------:R1:W3:Y:S01]  /*8be0*/  LDG.E.U8 R204, desc[UR8][R6.64] ;  /* 0x0000000806cc7981 */ /* 0x0002e2000c1e1100 */
[----:B------:R-:W-:Y:S01]  /*8bf0*/  IMAD R102, R138, 0x1d6, RZ ;  /* 0x000001d68a667824 */ /* 0x000fe200078e02ff */
[C---:B------:R-:W-:Y:S02]  /*8c00*/  IADD3 R126, P0, R2.reuse, R122, RZ ;  /* 0x0000007a027e7210 */ /* 0x040fe40007f1e0ff */
[----:B------:R-:W4:Y:S01]  /*8c10*/  LDC R131, c[0x0][0x248] ;  /* 0x00009200ff837b82 */ /* 0x000f220000000800 */
[----:B------:R-:W-:Y:S01]  /*8c20*/  IMAD R4, R127, 0x1d4, RZ ;  /* 0x000001d47f047824 */ /* 0x000fe200078e02ff */
[----:B------:R1:W3:Y:S01]  /*8c30*/  LDG.E.U8 R205, desc[UR8][R124.64] ;  /* 0x000000087ccd7981 */ /* 0x0002e2000c1e1100 */
[----:B------:R-:W-:-:S02]  /*8c40*/  LEA.HI.X.SX32 R127, R2, R123, 0x1, P0 ;  /* 0x0000007b027f7211 */ /* 0x000fc400000f0eff */
[----:B------:R-:W-:-:S03]  /*8c50*/  IADD3 R2, P0, R102, R122, RZ ;  /* 0x0000007a66027210 */ /* 0x000fc60007f1e0ff */
[----:B------:R-:W4:Y:S01]  /*8c60*/  LDC R130, c[0x0][0x248] ;  /* 0x00009200ff827b82 */ /* 0x000f220000000800 */
[CC--:B-1----:R-:W-:Y:S01]  /*8c70*/  IADD3 R6, P2, R3.reuse, R122.reuse, RZ ;  /* 0x0000007a03067210 */ /* 0x0c2fe20007f5e0ff */
[----:B------:R-:W3:Y:S03]  /*8c80*/  LDG.E.U8 R201, desc[UR8][R126.64] ;  /* 0x000000087ec97981 */ /* 0x000ee6000c1e1100 */
[-C--:B------:R-:W-:Y:S02]  /*8c90*/  LEA.HI.X.SX32 R7, R3, R123.reuse, 0x1, P2 ;  /* 0x0000007b03077211 */ /* 0x080fe400010f0eff */
[-C--:B------:R-:W-:Y:S01]  /*8ca0*/  LEA.HI.X.SX32 R3, R102, R123.reuse, 0x1, P0 ;  /* 0x0000007b66037211 */ /* 0x080fe200000f0eff */
[----:B------:R-:W1:Y:S01]  /*8cb0*/  LDC R138, c[0x0][0x248] ;  /* 0x00009200ff8a7b82 */ /* 0x000e620000000800 */
[C---:B------:R-:W-:Y:S01]  /*8cc0*/  IADD3 R124, P1, R4.reuse, R122, RZ ;  /* 0x0000007a047c7210 */ /* 0x040fe20007f3e0ff */
[----:B------:R4:W3:Y:S04]  /*8cd0*/  LDG.E.U8 R199, desc[UR8][R6.64] ;  /* 0x0000000806c77981 */ /* 0x0008e8000c1e1100 */
[----:B------:R4:W3:Y:S02]  /*8ce0*/  LDG.E.U8 R198, desc[UR8][R2.64] ;  /* 0x0000000802c67981 */ /* 0x0008e4000c1e1100 */
[----:B------:R-:W1:Y:S01]  /*8cf0*/  LDC R136, c[0x0][0x248] ;  /* 0x00009200ff887b82 */ /* 0x000e620000000800 */
[----:B------:R-:W-:Y:S01]  /*8d00*/  LEA.HI.X.SX32 R125, R4, R123, 0x1, P1 ;  /* 0x0000007b047d7211 */ /* 0x000fe200008f0eff */
[----:B0-----:R-:W-:-:S02]  /*8d10*/  IMAD R4, R134, 0x1db, RZ ;  /* 0x000001db86047824 */ /* 0x001fc400078e02ff */
[----:B----4-:R-:W-:Y:S02]  /*8d20*/  IMAD R7, R131, 0x1da, RZ ;  /* 0x000001da83077824 */ /* 0x010fe400078e02ff */
[----:B------:R0:W4:Y:S01]  /*8d30*/  LDG.E.U8 R200, desc[UR8][R124.64] ;  /* 0x000000087cc87981 */ /* 0x000122000c1e1100 */
[----:B------:R-:W-:Y:S01]  /*8d40*/  IMAD R2, R128, 0x1d7, RZ ;  /* 0x000001d780027824 */ /* 0x000fe200078e02ff */
[----:B------:R-:W1:Y:S01]  /*8d50*/  LDC R141, c[0x0][0x248] ;  /* 0x00009200ff8d7b82 */ /* 0x000e620000000800 */
[----:B------:R-:W-:-:S03]  /*8d60*/  IMAD R3, R129, 0x1d8, RZ ;  /* 0x000001d881037824 */ /* 0x000fc600078e02ff */
[CC--:B------:R-:W-:Y:S02]  /*8d70*/  IADD3 R196, P0, R2.reuse, R122.reuse, RZ ;  /* 0x0000007a02c47210 */ /* 0x0c0fe40007f1e0ff */
[CC--:B------:R-:W-:Y:S02]  /*8d80*/  IADD3 R126, P1, R3.reuse, R122.reuse, RZ ;  /* 0x0000007a037e7210 */ /* 0x0c0fe40007f3e0ff */
[----:B------:R-:W1:Y:S01]  /*8d90*/  LDC R140, c[0x0][0x248] ;  /* 0x00009200ff8c7b82 */ /* 0x000e620000000800 */
[-C--:B------:R-:W-:Y:S02]  /*8da0*/  LEA.HI.X.SX32 R197, R2, R123.reuse, 0x1, P0 ;  /* 0x0000007b02c57211 */ /* 0x080fe400000f0eff */
[-C--:B------:R-:W-:Y:S01]  /*8db0*/  LEA.HI.X.SX32 R127, R3, R123.reuse, 0x1, P1 ;  /* 0x0000007b037f7211 */ /* 0x080fe200008f0eff */
[----:B------:R-:W-:Y:S01]  /*8dc0*/  IMAD R102, R130, 0x1d9, RZ ;  /* 0x000001d982667824 */ /* 0x000fe200078e02ff */
[CC--:B------:R-:W-:Y:S01]  /*8dd0*/  IADD3 R2, P1, R4.reuse, R122.reuse, RZ ;  /* 0x0000007a04027210 */ /* 0x0c0fe20007f3e0ff */
[----:B------:R-:W4:Y:S02]  /*8de0*/  LDG.E.U8 R196, desc[UR8][R196.64] ;  /* 0x00000008c4c47981 */ /* 0x000f24000c1e1100 */
[----:B------:R-:W1:Y:S01]  /*8df0*/  LDC R128, c[0x0][0x248] ;  /* 0x00009200ff807b82 */ /* 0x000e620000000800 */
[----:B------:R-:W-:Y:S01]  /*8e00*/  LEA.HI.X.SX32 R3, R4, R123, 0x1, P1 ;  /* 0x0000007b04037211 */ /* 0x000fe200008f0eff */
[----:B------:R-:W4:Y:S01]  /*8e10*/  LDG.E.U8 R191, desc[UR8][R126.64] ;  /* 0x000000087ebf7981 */ /* 0x000f22000c1e1100 */
[----:B------:R-:W-:-:S02]  /*8e20*/  IADD3 R6, P2, R7, R122, RZ ;  /* 0x0000007a07067210 */ /* 0x000fc40007f5e0ff */
[C---:B0-----:R-:W-:Y:S01]  /*8e30*/  IADD3 R124, P0, R102.reuse, R122, RZ ;  /* 0x0000007a667c7210 */ /* 0x041fe20007f1e0ff */
[----:B------:R0:W4:Y:S01]  /*8e40*/  LDG.E.U8 R188, desc[UR8][R2.64] ;  /* 0x0000000802bc7981 */ /* 0x000122000c1e1100 */
[-C--:B------:R-:W-:Y:S01]  /*8e50*/  LEA.HI.X.SX32 R7, R7, R123.reuse, 0x1, P2 ;  /* 0x0000007b07077211 */ /* 0x080fe200010f0eff */
[----:B------:R-:W0:Y:S01]  /*8e60*/  LDC R129, c[0x0][0x248] ;  /* 0x00009200ff817b82 */ /* 0x000e220000000800 */
[----:B------:R-:W-:Y:S01]  /*8e70*/  LEA.HI.X.SX32 R125, R102, R123, 0x1, P0 ;  /* 0x0000007b667d7211 */ /* 0x000fe200000f0eff */
[----:B-1----:R-:W-:Y:S02]  /*8e80*/  IMAD R102, R136, 0x1dd, RZ ;  /* 0x000001dd88667824 */ /* 0x002fe400078e02ff */
[----:B------:R1:W4:Y:S01]  /*8e90*/  LDG.E.U8 R189, desc[UR8][R6.64] ;  /* 0x0000000806bd7981 */ /* 0x000322000c1e1100 */
[----:B0-----:R-:W-:-:S03]  /*8ea0*/  IMAD R3, R138, 0x1dc, RZ ;  /* 0x000001dc8a037824 */ /* 0x001fc600078e02ff */
[----:B------:R-:W0:Y:S01]  /*8eb0*/  LDC R131, c[0x0][0x248] ;  /* 0x00009200ff837b82 */ /* 0x000e220000000800 */
[-C--:B------:R-:W-:Y:S01]  /*8ec0*/  IADD3 R2, P1, R102, R122.reuse, RZ ;  /* 0x0000007a66027210 */ /* 0x080fe20007f3e0ff */
[----:B------:R1:W4:Y:S02]  /*8ed0*/  LDG.E.U8 R190, desc[UR8][R124.64] ;  /* 0x000000087cbe7981 */ /* 0x000324000c1e1100 */
[----:B-1----:R-:W-:-:S04]  /*8ee0*/  IADD3 R6, P0, R3, R122, RZ ;  /* 0x0000007a03067210 */ /* 0x002fc80007f1e0ff */
[----:B------:R-:W1:Y:S01]  /*8ef0*/  LDC R134, c[0x0][0x248] ;  /* 0x00009200ff867b82 */ /* 0x000e620000000800 */
[----:B------:R-:W-:-:S07]  /*8f00*/  LEA.HI.X.SX32 R7, R3, R123, 0x1, P0 ;  /* 0x0000007b03077211 */ /* 0x000fce00000f0eff */
[----:B------:R-:W1:Y:S01]  /*8f10*/  LDC R136, c[0x0][0x248] ;  /* 0x00009200ff887b82 */ /* 0x000e620000000800 */
[----:B------:R-:W-:Y:S01]  /*8f20*/  IMAD R125, R141, 0x1df, RZ ;  /* 0x000001df8d7d7824 */ /* 0x000fe200078e02ff */
[----:B------:R-:W-:Y:S01]  /*8f30*/  LEA.HI.X.SX32 R3, R102, R123, 0x1, P1 ;  /* 0x0000007b66037211 */ /* 0x000fe200008f0eff */
[----:B------:R-:W-:Y:S01]  /*8f40*/  IMAD R4, R140, 0x1de, RZ ;  /* 0x000001de8c047824 */ /* 0x000fe200078e02ff */
[----:B------:R-:W5:Y:S02]  /*8f50*/  LDG.E.U8 R7, desc[UR8][R6.64] ;  /* 0x0000000806077981 */ /* 0x000f64000c1e1100 */
[-C--:B------:R-:W-:Y:S02]  /*8f60*/  IADD3 R124, P0, R125, R122.reuse, RZ ;  /* 0x0000007a7d7c7210 */ /* 0x080fe40007f1e0ff */
[----:B------:R-:W1:Y:S01]  /*8f70*/  LDC R138, c[0x0][0x248] ;  /* 0x00009200ff8a7b82 */ /* 0x000e620000000800 */
[----:B------:R0:W5:Y:S01]  /*8f80*/  LDG.E.U8 R3, desc[UR8][R2.64] ;  /* 0x0000000802037981 */ /* 0x000162000c1e1100 */
[----:B------:R-:W-:-:S06]  /*8f90*/  IADD3 R126, P2, R4, R122, RZ ;  /* 0x0000007a047e7210 */ /* 0x000fcc0007f5e0ff */
[----:B------:R-:W1:Y:S01]  /*8fa0*/  LDC R141, c[0x0][0x248] ;  /* 0x00009200ff8d7b82 */ /* 0x000e620000000800 */
[-C--:B------:R-:W-:Y:S01]  /*8fb0*/  LEA.HI.X.SX32 R125, R125, R123.reuse, 0x1, P0 ;  /* 0x0000007b7d7d7211 */ /* 0x080fe200000f0eff */
[----:B0-----:R-:W-:Y:S01]  /*8fc0*/  IMAD R2, R128, 0x160, RZ ;  /* 0x0000016080027824 */ /* 0x001fe200078e02ff */
[----:B------:R-:W-:-:S05]  /*8fd0*/  LEA.HI.X.SX32 R127, R4, R123, 0x1, P2 ;  /* 0x0000007b047f7211 */ /* 0x000fca00010f0eff */
[----:B------:R-:W0:Y:S01]  /*8fe0*/  LDC R142, c[0x0][0x248] ;  /* 0x00009200ff8e7b82 */ /* 0x000e220000000800 */
[----:B------:R-:W-:Y:S01]  /*8ff0*/  IMAD R102, R129, 0x161, RZ ;  /* 0x0000016181667824 */ /* 0x000fe200078e02ff */
[-C--:B------:R-:W-:Y:S01]  /*9000*/  IADD3 R130, P0, R2, R122.reuse, RZ ;  /* 0x0000007a02827210 */ /* 0x080fe20007f1e0ff */
[----:B------:R1:W3:Y:S05]  /*9010*/  LDG.E.U8 R4, desc[UR8][R124.64] ;  /* 0x000000087c047981 */ /* 0x0002ea000c1e1100 */
[----:B------:R-:W0:Y:S01]  /*9020*/  LDC R140, c[0x0][0x248] ;  /* 0x00009200ff8c7b82 */ /* 0x000e220000000800 */
[----:B------:R1:W3:Y:S01]  /*9030*/  LDG.E.U8 R6, desc[UR8][R126.64] ;  /* 0x000000087e067981 */ /* 0x0002e2000c1e1100 */
[----:B------:R-:W-:Y:S01]  /*9040*/  IADD3 R128, P1, R102, R122, RZ ;  /* 0x0000007a66807210 */ /* 0x000fe20007f3e0ff */
[----:B-1----:R-:W-:Y:S01]  /*9050*/  IMAD R125, R131, 0x163, RZ ;  /* 0x00000163837d7824 */ /* 0x002fe200078e02ff */
[----:B------:R-:W-:Y:S01]  /*9060*/  LEA.HI.X.SX32 R131, R2, R123, 0x1, P0 ;  /* 0x0000007b02837211 */ /* 0x000fe200000f0eff */
[----:B------:R-:W-:-:S03]  /*9070*/  IMAD R2, R136, 0x164, RZ ;  /* 0x0000016488027824 */ /* 0x000fc600078e02ff */
[----:B------:R-:W1:Y:S01]  /*9080*/  LDC R143, c[0x0][0x248] ;  /* 0x00009200ff8f7b82 */ /* 0x000e620000000800 */
[----:B------:R-:W-:Y:S01]  /*9090*/  IMAD R127, R134, 0x162, RZ ;  /* 0x00000162867f7824 */ /* 0x000fe200078e02ff */
[----:B------:R-:W-:Y:S01]  /*90a0*/  LEA.HI.X.SX32 R129, R102, R123, 0x1, P1 ;  /* 0x0000007b66817211 */ /* 0x000fe200008f0eff */
[----:B------:R0:W4:Y:S05]  /*90b0*/  LDG.E.U8 R202, desc[UR8][R130.64] ;  /* 0x0000000882ca7981 */ /* 0x00012a000c1e1100 */
[----:B------:R-:W1:Y:S01]  /*90c0*/  LDC R134, c[0x0][0x248] ;  /* 0x00009200ff867b82 */ /* 0x000e620000000800 */
[-C--:B------:R-:W-:Y:S01]  /*90d0*/  IADD3 R124, P2, R125, R122.reuse, RZ ;  /* 0x0000007a7d7c7210 */ /* 0x080fe20007f5e0ff */
[----:B------:R-:W-:Y:S01]  /*90e0*/  IMAD R102, R141, 0x167, RZ ;  /* 0x000001678d667824 */ /* 0x000fe200078e02ff */
[-C--:B------:R-:W-:Y:S01]  /*90f0*/  IADD3 R126, P0, R127, R122.reuse, RZ ;  /* 0x0000007a7f7e7210 */ /* 0x080fe20007f1e0ff */
[----:B------:R0:W4:Y:S02]  /*9100*/  LDG.E.U8 R197, desc[UR8][R128.64] ;  /* 0x0000000880c57981 */ /* 0x000124000c1e1100 */
[----:B0-----:R-:W-:-:S02]  /*9110*/  IADD3 R130, P1, R2, R122, RZ ;  /* 0x0000007a02827210 */ /* 0x001fc40007f3e0ff */
[----:B------:R-:W0:Y:S01]  /*9120*/  LDC R136, c[0x0][0x248] ;  /* 0x00009200ff887b82 */ /* 0x000e220000000800 */
[-C--:B------:R-:W-:Y:S02]  /*9130*/  LEA.HI.X.SX32 R125, R125, R123.reuse, 0x1, P2 ;  /* 0x0000007b7d7d7211 */ /* 0x080fe400010f0eff */
[-C--:B------:R-:W-:Y:S01]  /*9140*/  LEA.HI.X.SX32 R131, R2, R123.reuse, 0x1, P1 ;  /* 0x0000007b02837211 */ /* 0x080fe200008f0eff */
[----:B------:R-:W-:Y:S01]  /*9150*/  IMAD R2, R138, 0x165, RZ ;  /* 0x000001658a027824 */ /* 0x000fe200078e02ff */
[----:B------:R-:W-:Y:S01]  /*9160*/  LEA.HI.X.SX32 R127, R127, R123, 0x1, P0 ;  /* 0x0000007b7f7f7211 */ /* 0x000fe200000f0eff */
[----:B------:R1:W4:Y:S02]  /*9170*/  LDG.E.U8 R194, desc[UR8][R124.64] ;  /* 0x000000087cc27981 */ /* 0x000324000c1e1100 */
[----:B------:R-:W0:Y:S02]  /*9180*/  LDC R141, c[0x0][0x248] ;  /* 0x00009200ff8d7b82 */ /* 0x000e240000000800 */
[----:B------:R1:W4:Y:S01]  /*9190*/  LDG.E.U8 R193, desc[UR8][R130.64] ;  /* 0x0000000882c17981 */ /* 0x000322000c1e1100 */
[----:B------:R-:W-:-:S03]  /*91a0*/  IADD3 R128, P2, R102, R122, RZ ;  /* 0x0000007a66807210 */ /* 0x000fc60007f5e0ff */
[----:B------:R1:W4:Y:S02]  /*91b0*/  LDG.E.U8 R195, desc[UR8][R126.64] ;  /* 0x000000087ec37981 */ /* 0x000324000c1e1100 */
[-C--:B-1----:R-:W-:Y:S01]  /*91c0*/  IADD3 R124, P0, R2, R122.reuse, RZ ;  /* 0x0000007a027c7210 */ /* 0x082fe20007f1e0ff */
[----:B------:R-:W1:Y:S01]  /*91d0*/  LDC R138, c[0x0][0x248] ;  /* 0x00009200ff8a7b82 */ /* 0x000e620000000800 */
[----:B------:R-:W-:Y:S02]  /*91e0*/  IMAD R131, R142, 0x168, RZ ;  /* 0x000001688e837824 */ /* 0x000fe400078e02ff */
[-C--:B------:R-:W-:Y:S01]  /*91f0*/  LEA.HI.X.SX32 R125, R2, R123.reuse, 0x1, P0 ;  /* 0x0000007b027d7211 */ /* 0x080fe200000f0eff */
[----:B------:R-:W-:Y:S02]  /*9200*/  IMAD R127, R140, 0x166, RZ ;  /* 0x000001668c7f7824 */ /* 0x000fe400078e02ff */
[CC--:B------:R-:W-:Y:S02]  /*9210*/  IADD3 R130, P0, R131.reuse, R122.reuse, RZ ;  /* 0x0000007a83827210 */ /* 0x0c0fe40007f1e0ff */
[----:B------:R-:W1:Y:S01]  /*9220*/  LDC R140, c[0x0][0x248] ;  /* 0x00009200ff8c7b82 */ /* 0x000e620000000800 */
[-C--:B------:R-:W-:Y:S01]  /*9230*/  LEA.HI.X.SX32 R129, R102, R123.reuse, 0x1, P2 ;  /* 0x0000007b66817211 */ /* 0x080fe200010f0eff */
[----:B------:R-:W-:Y:S01]  /*9240*/  IMAD R102, R134, 0x169, RZ ;  /* 0x0000016986667824 */ /* 0x000fe200078e02ff */
[----:B------:R-:W-:Y:S01]  /*9250*/  LEA.HI.X.SX32 R131, R131, R123, 0x1, P0 ;  /* 0x0000007b83837211 */ /* 0x000fe200000f0eff */
[----:B------:R0:W4:Y:S04]  /*9260*/  LDG.E.U8 R192, desc[UR8][R124.64] ;  /* 0x000000087cc07981 */ /* 0x000128000c1e1100 */
[----:B------:R-:W2:Y:S01]  /*9270*/  LDC R142, c[0x0][0x248] ;  /* 0x00009200ff8e7b82 */ /* 0x000ea20000000800 */
[----:B------:R0:W4:Y:S01]  /*9280*/  LDG.E.U8 R2, desc[UR8][R130.64] ;  /* 0x0000000882027981 */ /* 0x000122000c1e1100 */
[----:B------:R-:W-:-:S03]  /*9290*/  IADD3 R126, P1, R127, R122, RZ ;  /* 0x0000007a7f7e7210 */ /* 0x000fc60007f3e0ff */
[----:B------:R1:W4:Y:S01]  /*92a0*/  LDG.E.U8 R186, desc[UR8][R128.64] ;  /* 0x0000000880ba7981 */ /* 0x000322000c1e1100 */
[----:B0-----:R-:W-:Y:S01]  /*92b0*/  IMAD R125, R136, 0x16a, RZ ;  /* 0x0000016a887d7824 */ /* 0x001fe200078e02ff */
[-C--:B------:R-:W-:Y:S01]  /*92c0*/  LEA.HI.X.SX32 R127, R127, R123.reuse, 0x1, P1 ;  /* 0x0000007b7f7f7211 */ /* 0x080fe200008f0eff */
[----:B------:R-:W0:Y:S01]  /*92d0*/  LDC R144, c[0x0][0x248] ;  /* 0x00009200ff907b82 */ /* 0x000e220000000800 */
[CC--:B------:R-:W-:Y:S01]  /*92e0*/  IADD3 R130, P0, R102.reuse, R122.reuse, RZ ;  /* 0x0000007a66827210 */ /* 0x0c0fe20007f1e0ff */
[----:B------:R-:W-:Y:S01]  /*92f0*/  IMAD R136, R141, 0x16d, RZ ;  /* 0x0000016d8d887824 */ /* 0x000fe200078e02ff */
[----:B------:R-:W-:Y:S01]  /*9300*/  IADD3 R124, P1, R125, R122, RZ ;  /* 0x0000007a7d7c7210 */ /* 0x000fe20007f3e0ff */
[----:B------:R1:W4:Y:S01]  /*9310*/  LDG.E.U8 R187, desc[UR8][R126.64] ;  /* 0x000000087ebb7981 */ /* 0x000322000c1e1100 */
[----:B------:R-:W-:-:S03]  /*9320*/  LEA.HI.X.SX32 R131, R102, R123, 0x1, P0 ;  /* 0x0000007b66837211 */ /* 0x000fc600000f0eff */
[----:B------:R-:W5:Y:S01]  /*9330*/  LDC R207, c[0x0][0x248] ;  /* 0x00009200ffcf7b82 */ /* 0x000f620000000800 */
[----:B------:R-:W-:Y:S01]  /*9340*/  LEA.HI.X.SX32 R125, R125, R123, 0x1, P1 ;  /* 0x0000007b7d7d7211 */ /* 0x000fe200008f0eff */
[----:B------:R1:W4:Y:S02]  /*9350*/  LDG.E.U8 R102, desc[UR8][R130.64] ;  /* 0x0000000882667981 */ /* 0x000324000c1e1100 */
[----:B-1----:R-:W-:Y:S02]  /*9360*/  IMAD R129, R140, 0x16c, RZ ;  /* 0x0000016c8c817824 */ /* 0x002fe400078e02ff */
[----:B------:R-:W-:Y:S01]  /*9370*/  IMAD R127, R138, 0x16b, RZ ;  /* 0x0000016b8a7f7824 */ /* 0x000fe200078e02ff */
[----:B------:R2:W4:Y:S01]  /*9380*/  LDG.E.U8 R134, desc[UR8][R124.64] ;  /* 0x000000087c867981 */ /* 0x000522000c1e1100 */
[----:B------:R-:W1:Y:S01]  /*9390*/  LDC R209, c[0x0][0x248] ;  /* 0x00009200ffd17b82 */ /* 0x000e620000000800 */
[----:B------:R-:W-:-:S04]  /*93a0*/  IADD3 R130, P1, R136, R122, RZ ;  /* 0x0000007a88827210 */ /* 0x000fc80007f3e0ff */
[-C--:B------:R-:W-:Y:S01]  /*93b0*/  LEA.HI.X.SX32 R131, R136, R123.reuse, 0x1, P1 ;  /* 0x0000007b88837211 */ /* 0x080fe200008f0eff */
[----:B--2---:R-:W-:Y:S01]  /*93c0*/  IMAD R125, R142, 0x16e, RZ ;  /* 0x0000016e8e7d7824 */ /* 0x004fe200078e02ff */
[-C--:B------:R-:W-:Y:S01]  /*93d0*/  IADD3 R126, P0, R127, R122.reuse, RZ ;  /* 0x0000007a7f7e7210 */ /* 0x080fe20007f1e0ff */
[----:B------:R-:W2:Y:S01]  /*93e0*/  LDC R219, c[0x0][0x248] ;  /* 0x00009200ffdb7b82 */ /* 0x000ea20000000800 */
[-C--:B------:R-:W-:Y:S01]  /*93f0*/  IADD3 R128, P2, R129, R122.reuse, RZ ;  /* 0x0000007a81807210 */ /* 0x080fe20007f5e0ff */
[----:B------:R0:W4:Y:S01]  /*9400*/  LDG.E.U8 R140, desc[UR8][R130.64] ;  /* 0x00000008828c7981 */ /* 0x000122000c1e1100 */
[-C--:B------:R-:W-:Y:S02]  /*9410*/  LEA.HI.X.SX32 R127, R127, R123.reuse, 0x1, P0 ;  /* 0x0000007b7f7f7211 */ /* 0x080fe400000f0eff */
[----:B------:R-:W-:Y:S02]  /*9420*/  LEA.HI.X.SX32 R129, R129, R123, 0x1, P2 ;  /* 0x0000007b81817211 */ /* 0x000fe400010f0eff */
[----:B------:R-:W-:Y:S01]  /*9430*/  IADD3 R124, P0, R125, R122, RZ ;  /* 0x0000007a7d7c7210 */ /* 0x000fe20007f1e0ff */
[----:B------:R0:W4:Y:S01]  /*9440*/  LDG.E.U8 R136, desc[UR8][R126.64] ;  /* 0x000000087e887981 */ /* 0x000122000c1e1100 */
[----:B------:R-:W1:Y:S01]  /*9450*/  LDC R229, c[0x0][0x248] ;  /* 0x00009200ffe57b82 */ /* 0x000e620000000800 */
[----:B0-----:R-:W-:-:S02]  /*9460*/  IMAD R131, R149, 0x1e1, RZ ;  /* 0x000001e195837824 */ /* 0x001fc400078e02ff */
[----:B------:R0:W4:Y:S05]  /*9470*/  LDG.E.U8 R138, desc[UR8][R128.64] ;  /* 0x00000008808a7981 */ /* 0x00012a000c1e1100 */
[----:B------:R-:W2:Y:S01]  /*9480*/  LDC R149, c[0x0][0x248] ;  /* 0x00009200ff957b82 */ /* 0x000ea20000000800 */
[----:B------:R-:W-:Y:S01]  /*9490*/  IMAD R127, R143, 0x16f, RZ ;  /* 0x0000016f8f7f7824 */ /* 0x000fe200078e02ff */
[-C--:B------:R-:W-:Y:S02]  /*94a0*/  LEA.HI.X.SX32 R125, R125, R123.reuse, 0x1, P0 ;  /* 0x0000007b7d7d7211 */ /* 0x080fe400000f0eff */
[-C--:B------:R-:W-:Y:S01]  /*94b0*/  IADD3 R130, P0, R131, R122.reuse, RZ ;  /* 0x0000007a83827210 */ /* 0x080fe20007f1e0ff */
[----:B0-----:R-:W-:Y:S01]  /*94c0*/  IMAD R129, R144, 0x1e0, RZ ;  /* 0x000001e090817824 */ /* 0x001fe200078e02ff */
[----:B------:R-:W-:Y:S01]  /*94d0*/  IADD3 R126, P1, R127, R122, RZ ;  /* 0x0000007a7f7e7210 */ /* 0x000fe20007f3e0ff */
[----:B------:R0:W4:Y:S01]  /*94e0*/  LDG.E.U8 R141, desc[UR8][R124.64] ;  /* 0x000000087c8d7981 */ /* 0x000122000c1e1100 */
[----:B------:R-:W-:-:S02]  /*94f0*/  LEA.HI.X.SX32 R131, R131, R123, 0x1, P0 ;  /* 0x0000007b83837211 */ /* 0x000fc400000f0eff */
[-C--:B------:R-:W-:Y:S02]  /*9500*/  IADD3 R128, P2, R129, R122.reuse, RZ ;  /* 0x0000007a81807210 */ /* 0x080fe40007f5e0ff */
[-C--:B------:R-:W-:Y:S01]  /*9510*/  LEA.HI.X.SX32 R127, R127, R123.reuse, 0x1, P1 ;  /* 0x0000007b7f7f7211 */ /* 0x080fe200008f0eff */
[----:B------:R0:W4:Y:S01]  /*9520*/  LDG.E.U8 R144, desc[UR8][R130.64] ;  /* 0x0000000882907981 */ /* 0x000122000c1e1100 */
[----:B------:R-:W-:Y:S01]  /*9530*/  LEA.HI.X.SX32 R129, R129, R123, 0x1, P2 ;  /* 0x0000007b81817211 */ /* 0x000fe200010f0eff */
[----:B0-----:R-:W-:Y:S02]  /*9540*/  IMAD R124, R145, 0x1e2, RZ ;  /* 0x000001e2917c7824 */ /* 0x001fe400078e02ff */
[----:B------:R0:W4:Y:S01]  /*9550*/  LDG.E.U8 R142, desc[UR8][R126.64] ;  /* 0x000000087e8e7981 */ /* 0x000122000c1e1100 */
[----:B------:R-:W-:Y:S02]  /*9560*/  IMAD R125, R146, 0x1e3, RZ ;  /* 0x000001e3927d7824 */ /* 0x000fe400078e02ff */
[----:B------:R-:W-:Y:S01]  /*9570*/  IMAD R146, R148, 0x1e5, RZ ;  /* 0x000001e594927824 */ /* 0x000fe200078e02ff */
[----:B------:R2:W4:Y:S01]  /*9580*/  LDG.E.U8 R143, desc[UR8][R128.64] ;  /* 0x00000008808f7981 */ /* 0x000522000c1e1100 */
[----:B------:R-:W-:-:S04]  /*9590*/  IADD3 R130, P0, R124, R122, RZ ;  /* 0x0000007a7c827210 */ /* 0x000fc80007f1e0ff */
[-C--:B------:R-:W-:Y:S01]  /*95a0*/  LEA.HI.X.SX32 R131, R124, R123.reuse, 0x1, P0 ;  /* 0x0000007b7c837211 */ /* 0x080fe200000f0eff */
[----:B0-----:R-:W-:Y:S01]  /*95b0*/  IMAD R127, R147, 0x1e4, RZ ;  /* 0x000001e4937f7824 */ /* 0x001fe200078e02ff */
[CC--:B------:R-:W-:Y:S01]  /*95c0*/  IADD3 R124, P2, R146.reuse, R122.reuse, RZ ;  /* 0x0000007a927c7210 */ /* 0x0c0fe20007f5e0ff */
[----:B--2---:R-:W-:Y:S01]  /*95d0*/  IMAD R147, R149, 0x1e6, RZ ;  /* 0x000001e695937824 */ /* 0x004fe200078e02ff */
[C---:B------:R-:W-:Y:S01]  /*95e0*/  IADD3 R128, P1, R125.reuse, R122, RZ ;  /* 0x0000007a7d807210 */ /* 0x040fe20007f3e0ff */
[----:B------:R0:W2:Y:S03]  /*95f0*/  LDG.E.U8 R145, desc[UR8][R130.64] ;  /* 0x0000000882917981 */ /* 0x0000a6000c1e1100 */
[-C--:B------:R-:W-:Y:S02]  /*9600*/  LEA.HI.X.SX32 R129, R125, R123.reuse, 0x1, P1 ;  /* 0x0000007b7d817211 */ /* 0x080fe400008f0eff */
[----:B------:R-:W-:-:S02]  /*9610*/  LEA.HI.X.SX32 R125, R146, R123, 0x1, P2 ;  /* 0x0000007b927d7211 */ /* 0x000fc400010f0eff */
[-C--:B------:R-:W-:Y:S01]  /*9620*/  IADD3 R126, P0, R127, R122.reuse, RZ ;  /* 0x0000007a7f7e7210 */ /* 0x080fe20007f1e0ff */
[----:B------:R-:W2:Y:S01]  /*9630*/  LDG.E.U8 R146, desc[UR8][R128.64] ;  /* 0x0000000880927981 */ /* 0x000ea2000c1e1100 */
[----:B0-----:R-:W-:-:S03]  /*9640*/  IADD3 R130, P1, R147, R122, RZ ;  /* 0x0000007a93827210 */ /* 0x001fc60007f3e0ff */
[----:B------:R0:W2:Y:S01]  /*9650*/  LDG.E.U8 R148, desc[UR8][R124.64] ;  /* 0x000000087c947981 */ /* 0x0000a2000c1e1100 */
[-C--:B------:R-:W-:Y:S02]  /*9660*/  LEA.HI.X.SX32 R131, R147, R123.reuse, 0x1, P1 ;  /* 0x0000007b93837211 */ /* 0x080fe400008f0eff */
[----:B------:R-:W-:-:S03]  /*9670*/  LEA.HI.X.SX32 R127, R127, R123, 0x1, P0 ;  /* 0x0000007b7f7f7211 */ /* 0x000fc600000f0eff */
[----:B------:R1:W2:Y:S01]  /*9680*/  LDG.E.U8 R149, desc[UR8][R130.64] ;  /* 0x0000000882957981 */ /* 0x0002a2000c1e1100 */
[----:B0-----:R-:W-:-:S03]  /*9690*/  IMAD R125, R150, 0x1e7, RZ ;  /* 0x000001e7967d7824 */ /* 0x001fc600078e02ff */
[----:B------:R0:W2:Y:S02]  /*96a0*/  LDG.E.U8 R147, desc[UR8][R126.64] ;  /* 0x000000087e937981 */ /* 0x0000a4000c1e1100 */
[-C--:B------:R-:W-:Y:S01]  /*96b0*/  IADD3 R124, P0, R125, R122.reuse, RZ ;  /* 0x0000007a7d7c7210 */ /* 0x080fe20007f1e0ff */
[----:B-1----:R-:W-:Y:S02]  /*96c0*/  IMAD R131, R153, 0x1ea, RZ ;  /* 0x000001ea99837824 */ /* 0x002fe400078e02ff */
[----:B------:R-:W-:Y:S01]  /*96d0*/  IMAD R129, R152, 0x1e9, RZ ;  /* 0x000001e998817824 */ /* 0x000fe200078e02ff */
[----:B------:R-:W-:Y:S01]  /*96e0*/  LEA.HI.X.SX32 R125, R125, R123, 0x1, P0 ;  /* 0x0000007b7d7d7211 */ /* 0x000fe200000f0eff */
[----:B0-----:R-:W-:Y:S01]  /*96f0*/  IMAD R127, R151, 0x1e8, RZ ;  /* 0x000001e8977f7824 */ /* 0x001fe200078e02ff */
[-C--:B------:R-:W-:Y:S02]  /*9700*/  IADD3 R130, P0, R131, R122.reuse, RZ ;  /* 0x0000007a83827210 */ /* 0x080fe40007f1e0ff */
[-C--:B------:R-:W-:Y:S01]  /*9710*/  IADD3 R128, P2, R129, R122.reuse, RZ ;  /* 0x0000007a81807210 */ /* 0x080fe20007f5e0ff */
[----:B------:R0:W2:Y:S01]  /*9720*/  LDG.E.U8 R150, desc[UR8][R124.64] ;  /* 0x000000087c967981 */ /* 0x0000a2000c1e1100 */
[----:B------:R-:W-:-:S02]  /*9730*/  IADD3 R126, P1, R127, R122, RZ ;  /* 0x0000007a7f7e7210 */ /* 0x000fc40007f3e0ff */
[-C--:B------:R-:W-:Y:S02]  /*9740*/  LEA.HI.X.SX32 R131, R131, R123.reuse, 0x1, P0 ;  /* 0x0000007b83837211 */ /* 0x080fe400000f0eff */
[-C--:B------:R-:W-:Y:S02]  /*9750*/  LEA.HI.X.SX32 R127, R127, R123.reuse, 0x1, P1 ;  /* 0x0000007b7f7f7211 */ /* 0x080fe400008f0eff */
[----:B------:R-:W-:Y:S01]  /*9760*/  LEA.HI.X.SX32 R129, R129, R123, 0x1, P2 ;  /* 0x0000007b81817211 */ /* 0x000fe200010f0eff */
[----:B------:R1:W2:Y:S01]  /*9770*/  LDG.E.U8 R153, desc[UR8][R130.64] ;  /* 0x0000000882997981 */ /* 0x0002a2000c1e1100 */
[----:B0-----:R-:W-:Y:S02]  /*9780*/  IMAD R124, R154, 0x1eb, RZ ;  /* 0x000001eb9a7c7824 */ /* 0x001fe400078e02ff */
[----:B------:R-:W-:Y:S01]  /*9790*/  IMAD R125, R155, 0x1ec, RZ ;  /* 0x000001ec9b7d7824 */ /* 0x000fe200078e02ff */
[----:B------:R0:W2:Y:S01]  /*97a0*/  LDG.E.U8 R151, desc[UR8][R126.64] ;  /* 0x000000087e977981 */ /* 0x0000a2000c1e1100 */
[----:B------:R-:W-:-:S03]  /*97b0*/  IMAD R155, R157, 0x1ee, RZ ;  /* 0x000001ee9d9b7824 */ /* 0x000fc600078e02ff */
[----:B------:R0:W2:Y:S01]  /*97c0*/  LDG.E.U8 R152, desc[UR8][R128.64] ;  /* 0x0000000880987981 */ /* 0x0000a2000c1e1100 */
[----:B-1----:R-:W-:-:S04]  /*97d0*/  IADD3 R130, P0, R124, R122, RZ ;  /* 0x0000007a7c827210 */ /* 0x002fc80007f1e0ff */
[-C--:B------:R-:W-:Y:S01]  /*97e0*/  LEA.HI.X.SX32 R131, R124, R123.reuse, 0x1, P0 ;  /* 0x0000007b7c837211 */ /* 0x080fe200000f0eff */
[----:B0-----:R-:W-:Y:S01]  /*97f0*/  IMAD R127, R156, 0x1ed, RZ ;  /* 0x000001ed9c7f7824 */ /* 0x001fe200078e02ff */
[-C--:B------:R-:W-:Y:S01]  /*9800*/  IADD3 R124, P2, R155, R122.reuse, RZ ;  /* 0x0000007a9b7c7210 */ /* 0x080fe20007f5e0ff */
[----:B------:R-:W-:Y:S01]  /*9810*/  IMAD R156, R158, 0x1ef, RZ ;  /* 0x000001ef9e9c7824 */ /* 0x000fe200078e02ff */
        /* <DEDUP_REMOVED lines=34> */
[CC--:B------:R-:W-:Y:S01]  /*9a40*/  IADD3 R124, P2, R164.reuse, R122.reuse, RZ ;  /* 0x0000007aa47c7210 */ /* 0x0c0fe20007f5e0ff */
[----:B------:R-:W-:Y:S01]  /*9a50*/  IMAD R165, R167, 0x178, RZ ;  /* 0x00000178a7a57824 */ /* 0x000fe200078e02ff */
[C---:B-----5:R-:W-:Y:S01]  /*9a60*/  IADD3 R128, P1, R125.reuse, R122, RZ ;  /* 0x0000007a7d807210 */ /* 0x060fe20007f3e0ff */
[----:B------:R0:W5:Y:S03]  /*9a70*/  LDG.E.U8 R163, desc[UR8][R130.64] ;  /* 0x0000000882a37981 */ /* 0x000166000c1e1100 */
[-C--:B------:R-:W-:Y:S02]  /*9a80*/  LEA.HI.X.SX32 R129, R125, R123.reuse, 0x1, P1 ;  /* 0x0000007b7d817211 */ /* 0x080fe400008f0eff */
[----:B------:R-:W-:-:S02]  /*9a90*/  LEA.HI.X.SX32 R125, R164, R123, 0x1, P2 ;  /* 0x0000007ba47d7211 */ /* 0x000fc400010f0eff */
[-C--:B------:R-:W-:Y:S01]  /*9aa0*/  IADD3 R126, P0, R127, R122.reuse, RZ ;  /* 0x0000007a7f7e7210 */ /* 0x080fe20007f1e0ff */
[----:B------:R-:W5:Y:S01]  /*9ab0*/  LDG.E.U8 R164, desc[UR8][R128.64] ;  /* 0x0000000880a47981 */ /* 0x000f62000c1e1100 */
[----:B0-----:R-:W-:-:S03]  /*9ac0*/  IADD3 R130, P1, R165, R122, RZ ;  /* 0x0000007aa5827210 */ /* 0x001fc60007f3e0ff */
[----:B------:R0:W5:Y:S01]  /*9ad0*/  LDG.E.U8 R166, desc[UR8][R124.64] ;  /* 0x000000087ca67981 */ /* 0x000162000c1e1100 */
[-C--:B------:R-:W-:Y:S02]  /*9ae0*/  LEA.HI.X.SX32 R131, R165, R123.reuse, 0x1, P1 ;  /* 0x0000007ba5837211 */ /* 0x080fe400008f0eff */
[----:B------:R-:W-:-:S03]  /*9af0*/  LEA.HI.X.SX32 R127, R127, R123, 0x1, P0 ;  /* 0x0000007b7f7f7211 */ /* 0x000fc600000f0eff */
[----:B------:R1:W5:Y:S01]  /*9b00*/  LDG.E.U8 R167, desc[UR8][R130.64] ;  /* 0x0000000882a77981 */ /* 0x000362000c1e1100 */
[----:B0-----:R-:W-:-:S03]  /*9b10*/  IMAD R125, R168, 0x179, RZ ;  /* 0x00000179a87d7824 */ /* 0x001fc600078e02ff */
[----:B------:R0:W5:Y:S02]  /*9b20*/  LDG.E.U8 R165, desc[UR8][R126.64] ;  /* 0x000000087ea57981 */ /* 0x000164000c1e1100 */
[-C--:B------:R-:W-:Y:S01]  /*9b30*/  IADD3 R124, P0, R125, R122.reuse, RZ ;  /* 0x0000007a7d7c7210 */ /* 0x080fe20007f1e0ff */
[----:B-1----:R-:W-:Y:S02]  /*9b40*/  IMAD R131, R171, 0x17c, RZ ;  /* 0x0000017cab837824 */ /* 0x002fe400078e02ff */
[----:B------:R-:W-:Y:S02]  /*9b50*/  IMAD R129, R170, 0x17b, RZ ;  /* 0x0000017baa817824 */ /* 0x000fe400078e02ff */
[----:B0-----:R-:W-:Y:S01]  /*9b60*/  IMAD R127, R169, 0x17a, RZ ;  /* 0x0000017aa97f7824 */ /* 0x001fe200078e02ff */
[----:B------:R-:W-:Y:S02]  /*9b70*/  LEA.HI.X.SX32 R125, R125, R123, 0x1, P0 ;  /* 0x0000007b7d7d7211 */ /* 0x000fe400000f0eff */
[----:B------:R-:W-:-:S02]  /*9b80*/  IADD3 R130, P0, R131, R122, RZ ;  /* 0x0000007a83827210 */ /* 0x000fc40007f1e0ff */
[-C--:B------:R-:W-:Y:S01]  /*9b90*/  IADD3 R126, P1, R127, R122.reuse, RZ ;  /* 0x0000007a7f7e7210 */ /* 0x080fe20007f3e0ff */
[----:B------:R0:W5:Y:S01]  /*9ba0*/  LDG.E.U8 R168, desc[UR8][R124.64] ;  /* 0x000000087ca87981 */ /* 0x000162000c1e1100 */
[----:B------:R-:W-:Y:S02]  /*9bb0*/  IADD3 R128, P2, R129, R122, RZ ;  /* 0x0000007a81807210 */ /* 0x000fe40007f5e0ff */
[-C--:B------:R-:W-:Y:S02]  /*9bc0*/  LEA.HI.X.SX32 R131, R131, R123.reuse, 0x1, P0 ;  /* 0x0000007b83837211 */ /* 0x080fe400000f0eff */
[-C--:B------:R-:W-:Y:S02]  /*9bd0*/  LEA.HI.X.SX32 R127, R127, R123.reuse, 0x1, P1 ;  /* 0x0000007b7f7f7211 */ /* 0x080fe400008f0eff */
[----:B------:R-:W-:Y:S01]  /*9be0*/  LEA.HI.X.SX32 R129, R129, R123, 0x1, P2 ;  /* 0x0000007b81817211 */ /* 0x000fe200010f0eff */
[----:B------:R1:W5:Y:S01]  /*9bf0*/  LDG.E.U8 R171, desc[UR8][R130.64] ;  /* 0x0000000882ab7981 */ /* 0x000362000c1e1100 */
[----:B0-----:R-:W-:-:S02]  /*9c00*/  IMAD R124, R172, 0x17d, RZ ;  /* 0x0000017dac7c7824 */ /* 0x001fc400078e02ff */
[----:B------:R-:W-:Y:S01]  /*9c10*/  IMAD R125, R173, 0x17e, RZ ;  /* 0x0000017ead7d7824 */ /* 0x000fe200078e02ff */
[----:B------:R0:W5:Y:S01]  /*9c20*/  LDG.E.U8 R169, desc[UR8][R126.64] ;  /* 0x000000087ea97981 */ /* 0x000162000c1e1100 */
[----:B------:R-:W-:-:S03]  /*9c30*/  IMAD R173, R175, 0x1f0, RZ ;  /* 0x000001f0afad7824 */ /* 0x000fc600078e02ff */
[----:B------:R3:W5:Y:S01]  /*9c40*/  LDG.E.U8 R170, desc[UR8][R128.64] ;  /* 0x0000000880aa7981 */ /* 0x000762000c1e1100 */
[----:B-1----:R-:W-:Y:S01]  /*9c50*/  IADD3 R130, P0, R124, R122, RZ ;  /* 0x0000007a7c827210 */ /* 0x002fe20007f1e0ff */
[----:B0-----:R-:W-:-:S03]  /*9c60*/  IMAD R127, R174, 0x17f, RZ ;  /* 0x0000017fae7f7824 */ /* 0x001fc600078e02ff */
[-C--:B------:R-:W-:Y:S01]  /*9c70*/  LEA.HI.X.SX32 R131, R124, R123.reuse, 0x1, P0 ;  /* 0x0000007b7c837211 */ /* 0x080fe200000f0eff */
[----:B------:R-:W-:Y:S01]  /*9c80*/  IMAD R174, R176, 0x1f1, RZ ;  /* 0x000001f1b0ae7824 */ /* 0x000fe200078e02ff */
[-C--:B------:R-:W-:Y:S02]  /*9c90*/  IADD3 R124, P2, R173, R122.reuse, RZ ;  /* 0x0000007aad7c7210 */ /* 0x080fe40007f5e0ff */
[-C--:B---3--:R-:W-:Y:S01]  /*9ca0*/  IADD3 R128, P1, R125, R122.reuse, RZ ;  /* 0x0000007a7d807210 */ /* 0x088fe20007f3e0ff */
[----:B------:R0:W3:Y:S01]  /*9cb0*/  LDG.E.U8 R172, desc[UR8][R130.64] ;  /* 0x0000000882ac7981 */ /* 0x0000e2000c1e1100 */
[----:B------:R-:W-:Y:S02]  /*9cc0*/  IADD3 R126, P0, R127, R122, RZ ;  /* 0x0000007a7f7e7210 */ /* 0x000fe40007f1e0ff */
[-C--:B------:R-:W-:Y:S02]  /*9cd0*/  LEA.HI.X.SX32 R129, R125, R123.reuse, 0x1, P1 ;  /* 0x0000007b7d817211 */ /* 0x080fe400008f0eff */
[----:B------:R-:W-:-:S02]  /*9ce0*/  LEA.HI.X.SX32 R125, R173, R123, 0x1, P2 ;  /* 0x0000007bad7d7211 */ /* 0x000fc400010f0eff */
[----:B------:R-:W-:Y:S01]  /*9cf0*/  LEA.HI.X.SX32 R127, R127, R123, 0x1, P0 ;  /* 0x0000007b7f7f7211 */ /* 0x000fe200000f0eff */
[----:B------:R1:W3:Y:S01]  /*9d00*/  LDG.E.U8 R173, desc[UR8][R128.64] ;  /* 0x0000000880ad7981 */ /* 0x0002e2000c1e1100 */
[----:B0-----:R-:W-:-:S03]  /*9d10*/  IADD3 R130, P1, R174, R122, RZ ;  /* 0x0000007aae827210 */ /* 0x001fc60007f3e0ff */
[----:B------:R0:W3:Y:S01]  /*9d20*/  LDG.E.U8 R175, desc[UR8][R124.64] ;  /* 0x000000087caf7981 */ /* 0x0000e2000c1e1100 */
[----:B------:R-:W-:-:S03]  /*9d30*/  LEA.HI.X.SX32 R131, R174, R123, 0x1, P1 ;  /* 0x0000007bae837211 */ /* 0x000fc600008f0eff */
[----:B------:R0:W3:Y:S01]  /*9d40*/  LDG.E.U8 R174, desc[UR8][R126.64] ;  /* 0x000000087eae7981 */ /* 0x0000e2000c1e1100 */
[----:B-1----:R-:W-:-:S03]  /*9d50*/  IMAD R129, R180, 0x1f4, RZ ;  /* 0x000001f4b4817824 */ /* 0x002fc600078e02ff */
[----:B------:R1:W3:Y:S01]  /*9d60*/  LDG.E.U8 R176, desc[UR8][R130.64] ;  /* 0x0000000882b07981 */ /* 0x0002e2000c1e1100 */
[----:B0-----:R-:W-:Y:S02]  /*9d70*/  IMAD R125, R177, 0x1f2, RZ ;  /* 0x000001f2b17d7824 */ /* 0x001fe400078e02ff */
[----:B------:R-:W-:-:S03]  /*9d80*/  IMAD R127, R178, 0x1f3, RZ ;  /* 0x000001f3b27f7824 */ /* 0x000fc600078e02ff */
[-C--:B------:R-:W-:Y:S01]  /*9d90*/  IADD3 R124, P0, R125, R122.reuse, RZ ;  /* 0x0000007a7d7c7210 */ /* 0x080fe20007f1e0ff */
[----:B-1----:R-:W-:Y:S01]  /*9da0*/  IMAD R131, R179, 0x1f5, RZ ;  /* 0x000001f5b3837824 */ /* 0x002fe200078e02ff */
[-C--:B------:R-:W-:Y:S02]  /*9db0*/  IADD3 R126, P1, R127, R122.reuse, RZ ;  /* 0x0000007a7f7e7210 */ /* 0x080fe40007f3e0ff */
[-C--:B------:R-:W-:Y:S02]  /*9dc0*/  LEA.HI.X.SX32 R125, R125, R123.reuse, 0x1, P0 ;  /* 0x0000007b7d7d7211 */ /* 0x080fe400000f0eff */
[-C--:B------:R-:W-:Y:S02]  /*9dd0*/  IADD3 R128, P0, R129, R122.reuse, RZ ;  /* 0x0000007a81807210 */ /* 0x080fe40007f1e0ff */
[----:B------:R-:W-:Y:S01]  /*9de0*/  IADD3 R130, P2, R131, R122, RZ ;  /* 0x0000007a83827210 */ /* 0x000fe20007f5e0ff */
[----:B------:R0:W3:Y:S01]  /*9df0*/  LDG.E.U8 R177, desc[UR8][R124.64] ;  /* 0x000000087cb17981 */ /* 0x0000e2000c1e1100 */
[----:B------:R-:W-:-:S02]  /*9e00*/  LEA.HI.X.SX32 R127, R127, R123, 0x1, P1 ;  /* 0x0000007b7f7f7211 */ /* 0x000fc400008f0eff */
[-C--:B------:R-:W-:Y:S02]  /*9e10*/  LEA.HI.X.SX32 R129, R129, R123.reuse, 0x1, P0 ;  /* 0x0000007b81817211 */ /* 0x080fe400000f0eff */
[----:B------:R-:W-:Y:S01]  /*9e20*/  LEA.HI.X.SX32 R131, R131, R123, 0x1, P2 ;  /* 0x0000007b83837211 */ /* 0x000fe200010f0eff */
[----:B------:R1:W3:Y:S01]  /*9e30*/  LDG.E.U8 R178, desc[UR8][R126.64] ;  /* 0x000000087eb27981 */ /* 0x0002e2000c1e1100 */
[----:B0-----:R-:W-:-:S03]  /*9e40*/  IMAD R125, R181, 0x1f6, RZ ;  /* 0x000001f6b57d7824 */ /* 0x001fc600078e02ff */
[----:B------:R0:W3:Y:S04]  /*9e50*/  LDG.E.U8 R179, desc[UR8][R128.64] ;  /* 0x0000000880b37981 */ /* 0x0000e8000c1e1100 */
[----:B------:R4:W3:Y:S01]  /*9e60*/  LDG.E.U8 R180, desc[UR8][R130.64] ;  /* 0x0000000882b47981 */ /* 0x0008e2000c1e1100 */
[----:B-1----:R-:W-:Y:S01]  /*9e70*/  IMAD R127, R182, 0x1f7, RZ ;  /* 0x000001f7b67f7824 */ /* 0x002fe200078e02ff */
[----:B0-----:R-:W-:-:S04]  /*9e80*/  IADD3 R128, P0, R125, R122, RZ ;  /* 0x0000007a7d807210 */ /* 0x001fc80007f1e0ff */
[-C--:B------:R-:W-:Y:S01]  /*9e90*/  IADD3 R124, P1, R127, R122.reuse, RZ ;  /* 0x0000007a7f7c7210 */ /* 0x080fe20007f3e0ff */
[----:B----4-:R-:W-:Y:S02]  /*9ea0*/  IMAD R131, R183, 0x1f8, RZ ;  /* 0x000001f8b7837824 */ /* 0x010fe400078e02ff */
[----:B------:R-:W-:Y:S02]  /*9eb0*/  IMAD R183, R207, 0x1f9, RZ ;  /* 0x000001f9cfb77824 */ /* 0x000fe400078e02ff */
[----:B------:R-:W0:Y:S01]  /*9ec0*/  LDC R207, c[0x0][0x248] ;  /* 0x00009200ffcf7b82 */ /* 0x000e220000000800 */
[-C--:B------:R-:W-:Y:S01]  /*9ed0*/  LEA.HI.X.SX32 R129, R125, R123.reuse, 0x1, P0 ;  /* 0x0000007b7d817211 */ /* 0x080fe200000f0eff */
[----:B------:R-:W-:Y:S01]  /*9ee0*/  IMAD R130, R185, 0x1fa, RZ ;  /* 0x000001fab9827824 */ /* 0x000fe200078e02ff */
[-C--:B------:R-:W-:Y:S02]  /*9ef0*/  LEA.HI.X.SX32 R125, R127, R123.reuse, 0x1, P1 ;  /* 0x0000007b7f7d7211 */ /* 0x080fe400008f0eff */
[CC--:B------:R-:W-:Y:S01]  /*9f00*/  IADD3 R126, P0, R131.reuse, R122.reuse, RZ ;  /* 0x0000007a837e7210 */ /* 0x0c0fe20007f1e0ff */
[----:B------:R1:W4:Y:S03]  /*9f10*/  LDG.E.U8 R181, desc[UR8][R128.64] ;  /* 0x0000000880b57981 */ /* 0x000326000c1e1100 */
[----:B------:R-:W-:Y:S01]  /*9f20*/  LEA.HI.X.SX32 R127, R131, R123, 0x1, P0 ;  /* 0x0000007b837f7211 */ /* 0x000fe200000f0eff */
[----:B------:R1:W4:Y:S02]  /*9f30*/  LDG.E.U8 R182, desc[UR8][R124.64] ;  /* 0x000000087cb67981 */ /* 0x000324000c1e1100 */
[----:B-1----:R-:W-:-:S02]  /*9f40*/  IADD3 R128, P1, R183, R122, RZ ;  /* 0x0000007ab7807210 */ /* 0x002fc40007f3e0ff */
[C---:B------:R-:W-:Y:S02]  /*9f50*/  IADD3 R124, P0, R130.reuse, R122, RZ ;  /* 0x0000007a827c7210 */ /* 0x040fe40007f1e0ff */
[-C--:B------:R-:W-:Y:S02]  /*9f60*/  LEA.HI.X.SX32 R129, R183, R123.reuse, 0x1, P1 ;  /* 0x0000007bb7817211 */ /* 0x080fe400008f0eff */
[----:B------:R1:W4:Y:S01]  /*9f70*/  LDG.E.U8 R183, desc[UR8][R126.64] ;  /* 0x000000087eb77981 */ /* 0x000322000c1e1100 */
[----:B------:R-:W-:Y:S01]  /*9f80*/  LEA.HI.X.SX32 R125, R130, R123, 0x1, P0 ;  /* 0x0000007b827d7211 */ /* 0x000fe200000f0eff */
[----:B------:R-:W-:Y:S02]  /*9f90*/  IMAD R131, R229, 0x1fe, RZ ;  /* 0x000001fee5837824 */ /* 0x000fe400078e02ff */
[----:B0-----:R-:W-:Y:S01]  /*9fa0*/  IMAD R207, R207, 0x1ff, RZ ;  /* 0x000001ffcfcf7824 */ /* 0x001fe200078e02ff */
[----:B------:R-:W2:Y:S04]  /*9fb0*/  LDL.LU R229, [R1+0xb8] ;  /* 0x0000b80001e57983 */ /* 0x000ea80000300800 */
[----:B------:R0:W4:Y:S01]  /*9fc0*/  LDG.E.U8 R185, desc[UR8][R124.64] ;  /* 0x000000087cb97981 */ /* 0x000122000c1e1100 */
[----:B-1----:R-:W-:-:S03]  /*9fd0*/  IMAD R127, R184, 0x1fb, RZ ;  /* 0x000001fbb87f7824 */ /* 0x002fc600078e02ff */
[----:B------:R1:W4:Y:S02]  /*9fe0*/  LDG.E.U8 R184, desc[UR8][R128.64] ;  /* 0x0000000880b87981 */ /* 0x000324000c1e1100 */
[-C--:B0-----:R-:W-:Y:S01]  /*9ff0*/  IADD3 R124, P0, R127, R122.reuse, RZ ;  /* 0x0000007a7f7c7210 */ /* 0x081fe20007f1e0ff */
[----:B-1----:R-:W-:Y:S02]  /*a000*/  IMAD R129, R209, 0x1fc, RZ ;  /* 0x000001fcd1817824 */ /* 0x002fe400078e02ff */
[----:B------:R-:W-:Y:S01]  /*a010*/  IMAD R209, R219, 0x1fd, RZ ;  /* 0x000001fddbd17824 */ /* 0x000fe200078e02ff */
[----:B------:R-:W-:Y:S01]  /*a020*/  LEA.HI.X.SX32 R125, R127, R123, 0x1, P0 ;  /* 0x0000007b7f7d7211 */ /* 0x000fe200000f0eff */
[----:B------:R-:W5:Y:S01]  /*a030*/  LDL.LU R219, [R1+0xfc] ;  /* 0x0000fc0001db7983 */ /* 0x000f620000300800 */
[-C--:B------:R-:W-:Y:S02]  /*a040*/  IADD3 R126, P1, R129, R122.reuse, RZ ;  /* 0x0000007a817e7210 */ /* 0x080fe40007f3e0ff */
[-C--:B------:R-:W-:Y:S01]  /*a050*/  IADD3 R128, P0, R209, R122.reuse, RZ ;  /* 0x0000007ad1807210 */ /* 0x080fe20007f1e0ff */
[----:B------:R-:W4:Y:S01]  /*a060*/  LDG.E.U8 R124, desc[UR8][R124.64] ;  /* 0x000000087c7c7981 */ /* 0x000f22000c1e1100 */
[----:B------:R-:W-:-:S02]  /*a070*/  IADD3 R130, P2, R131, R122, RZ ;  /* 0x0000007a83827210 */ /* 0x000fc40007f5e0ff */
[-C--:B------:R-:W-:Y:S02]  /*a080*/  LEA.HI.X.SX32 R127, R129, R123.reuse, 0x1, P1 ;  /* 0x0000007b817f7211 */ /* 0x080fe400008f0eff */
[----:B------:R-:W-:Y:S02]  /*a090*/  IADD3 R122, P1, R207, R122, RZ ;  /* 0x0000007acf7a7210 */ /* 0x000fe40007f3e0ff */
[-C--:B------:R-:W-:Y:S01]  /*a0a0*/  LEA.HI.X.SX32 R129, R209, R123.reuse, 0x1, P0 ;  /* 0x0000007bd1817211 */ /* 0x080fe200000f0eff */
[----:B------:R-:W4:Y:S01]  /*a0b0*/  LDG.E.U8 R126, desc[UR8][R126.64] ;  /* 0x000000087e7e7981 */ /* 0x000f22000c1e1100 */
[----:B------:R-:W-:-:S03]  /*a0c0*/  LEA.HI.X.SX32 R131, R131, R123, 0x1, P2 ;  /* 0x0000007b83837211 */ /* 0x000fc600010f0eff */
[----:B------:R-:W3:Y:S01]  /*a0d0*/  LDL.LU R125, [R1+0xf8] ;  /* 0x0000f800017d7983 */ /* 0x000ee20000300800 */
[----:B------:R-:W-:-:S03]  /*a0e0*/  LEA.HI.X.SX32 R123, R207, R123, 0x1, P1 ;  /* 0x0000007bcf7b7211 */ /* 0x000fc600008f0eff */
[----:B------:R-:W3:Y:S04]  /*a0f0*/  LDL.LU R209, [R1+0xbc] ;  /* 0x0000bc0001d17983 */ /* 0x000ee80000300800 */
[----:B------:R-:W4:Y:S04]  /*a100*/  LDL.LU R127, [R1+0xc4] ;  /* 0x0000c400017f7983 */ /* 0x000f280000300800 */
[----:B------:R-:W4:Y:S04]  /*a110*/  LDL.LU R207, [R1+0xc0] ;  /* 0x0000c00001cf7983 */ /* 0x000f280000300800 */
[----:B------:R-:W4:Y:S04]  /*a120*/  LDG.E.U8 R128, desc[UR8][R128.64] ;  /* 0x0000000880807981 */ /* 0x000f28000c1e1100 */
[----:B------:R-:W4:Y:S01]  /*a130*/  LDG.E.U8 R130, desc[UR8][R130.64] ;  /* 0x0000000882827981 */ /* 0x000f22000c1e1100 */
[----:B------:R-:W-:-:S03]  /*a140*/  PRMT R60, R60, 0x5410, R132 ;  /* 0x000054103c3c7816 */ /* 0x000fc60000000084 */
[----:B------:R-:W4:Y:S04]  /*a150*/  LDG.E.U8 R122, desc[UR8][R122.64] ;  /* 0x000000087a7a7981 */ /* 0x000f28000c1e1100 */
[----:B------:R-:W4:Y:S04]  /*a160*/  LDL.LU R129, [R1+0xf4] ;  /* 0x0000f40001817983 */ /* 0x000f280000300800 */
[----:B------:R-:W4:Y:S01]  /*a170*/  LDL.LU R131, [R1+0xc8] ;  /* 0x0000c80001837983 */ /* 0x000f220000300800 */
[----:B------:R-:W-:-:S03]  /*a180*/  PRMT R61, R61, 0x5410, R121 ;  /* 0x000054103d3d7816 */ /* 0x000fc60000000079 */
[----:B------:R-:W4:Y:S01]  /*a190*/  LDL.LU R123, [R1+0x10c] ;  /* 0x00010c00017b7983 */ /* 0x000f220000300800 */
[----:B------:R-:W-:-:S03]  /*a1a0*/  PRMT R62, R120, 0x5410, R62 ;  /* 0x00005410783e7816 */ /* 0x000fc6000000003e */
[----:B------:R-:W4:Y:S01]  /*a1b0*/  LDL.LU R132, [R1+0xd0] ;  /* 0x0000d00001847983 */ /* 0x000f220000300800 */
[----:B------:R-:W-:-:S03]  /*a1c0*/  PRMT R63, R63, 0x5410, R119 ;  /* 0x000054103f3f7816 */ /* 0x000fc60000000077 */
[----:B------:R-:W4:Y:S01]  /*a1d0*/  LDL.LU R121, [R1+0xcc] ;  /* 0x0000cc0001797983 */ /* 0x000f220000300800 */
[----:B------:R-:W-:Y:S02]  /*a1e0*/  PRMT R64, R64, 0x5410, R118 ;  /* 0x0000541040407816 */ /* 0x000fe40000000076 */
[----:B------:R-:W-:Y:S01]  /*a1f0*/  PRMT R65, R117, 0x5410, R65 ;  /* 0x0000541075417816 */ /* 0x000fe20000000041 */
[----:B------:R-:W4:Y:S01]  /*a200*/  LDL.LU R120, [R1+0xf0] ;  /* 0x0000f00001787983 */ /* 0x000f220000300800 */
[----:B------:R-:W-:Y:S02]  /*a210*/  PRMT R66, R116, 0x5410, R66 ;  /* 0x0000541074427816 */ /* 0x000fe40000000042 */
[----:B------:R-:W-:Y:S01]  /*a220*/  PRMT R67, R67, 0x5410, R115 ;  /* 0x0000541043437816 */ /* 0x000fe20000000073 */
[----:B------:R-:W4:Y:S01]  /*a230*/  LDL.LU R119, [R1+0xd8] ;  /* 0x0000d80001777983 */ /* 0x000f220000300800 */
[----:B------:R-:W-:Y:S02]  /*a240*/  PRMT R68, R68, 0x5410, R114 ;  /* 0x0000541044447816 */ /* 0x000fe40000000072 */
[----:B------:R-:W-:Y:S01]  /*a250*/  PRMT R69, R113, 0x5410, R69 ;  /* 0x0000541071457816 */ /* 0x000fe20000000045 */
[----:B------:R-:W4:Y:S01]  /*a260*/  LDL.LU R118, [R1+0xe0] ;  /* 0x0000e00001767983 */ /* 0x000f220000300800 */
[----:B------:R-:W-:-:S02]  /*a270*/  PRMT R70, R70, 0x5410, R112 ;  /* 0x0000541046467816 */ /* 0x000fc40000000070 */
[----:B------:R-:W-:Y:S01]  /*a280*/  PRMT R71, R71, 0x5410, R111 ;  /* 0x0000541047477816 */ /* 0x000fe2000000006f */
[----:B------:R-:W4:Y:S01]  /*a290*/  LDL.LU R117, [R1+0xdc] ;  /* 0x0000dc0001757983 */ /* 0x000f220000300800 */
[----:B------:R-:W-:Y:S02]  /*a2a0*/  PRMT R77, R77, 0x5410, R105 ;  /* 0x000054104d4d7816 */ /* 0x000fe40000000069 */
[----:B------:R-:W-:Y:S01]  /*a2b0*/  LOP3.LUT R105, R0, 0x10, RZ, 0x3c, !PT ;  /* 0x0000001000697812 */ /* 0x000fe200078e3cff */
[----:B------:R3:W-:Y:S04]  /*a2c0*/  STS.128 [R0+UR6+0x8000], R64 ;  /* 0x0080004000007988 */ /* 0x0007e80008000c06 */
[----:B------:R-:W-:Y:S04]  /*a2d0*/  STS.128 [R0+UR6+0x10000], R68 ;  /* 0x0100004400007988 */ /* 0x000fe80008000c06 */
[----:B------:R4:W-:Y:S01]  /*a2e0*/  STS.128 [R105+UR6+0x10000], R60 ;  /* 0x0100003c69007988 */ /* 0x0009e20008000c06 */
[----:B--2---:R-:W-:-:S02]  /*a2f0*/  PRMT R139, R229, 0x3340, R139 ;  /* 0x00003340e58b7816 */ /* 0x004fc4000000008b */
[----:B-----5:R-:W-:Y:S02]  /*a300*/  PRMT R137, R219, 0x3340, R137 ;  /* 0x00003340db897816 */ /* 0x020fe40000000089 */
[----:B---3--:R-:W-:Y:S02]  /*a310*/  PRMT R64, R125, 0x3340, R209 ;  /* 0x000033407d407816 */ /* 0x008fe400000000d1 */
[----:B----4-:R-:W-:Y:S02]  /*a320*/  PRMT R63, R127, 0x3340, R207 ;  /* 0x000033407f3f7816 */ /* 0x010fe400000000cf */
[----:B------:R-:W-:Y:S02]  /*a330*/  PRMT R62, R129, 0x3340, R131 ;  /* 0x00003340813e7816 */ /* 0x000fe40000000083 */
[----:B------:R-:W2:Y:S04]  /*a340*/  LDL.LU R131, [R1+0x54] ;  /* 0x0000540001837983 */ /* 0x000ea80000300800 */
[----:B------:R-:W2:Y:S04]  /*a350*/  LDL.LU R129, [R1+0x58] ;  /* 0x0000580001817983 */ /* 0x000ea80000300800 */
[----:B------:R-:W3:Y:S04]  /*a360*/  LDL.LU R207, [R1+0x4c] ;  /* 0x00004c0001cf7983 */ /* 0x000ee80000300800 */
[----:B------:R-:W3:Y:S04]  /*a370*/  LDL.LU R127, [R1+0x50] ;  /* 0x00005000017f7983 */ /* 0x000ee80000300800 */
[----:B------:R-:W4:Y:S04]  /*a380*/  LDL.LU R209, [R1+0x44] ;  /* 0x0000440001d17983 */ /* 0x000f280000300800 */
[----:B------:R-:W4:Y:S04]  /*a390*/  LDL.LU R125, [R1+0x48] ;  /* 0x00004800017d7983 */ /* 0x000f280000300800 */
[----:B------:R-:W5:Y:S04]  /*a3a0*/  LDL.LU R229, [R1+0x3c] ;  /* 0x00003c0001e57983 */ /* 0x000f680000300800 */
[----:B------:R-:W5:Y:S01]  /*a3b0*/  LDL.LU R219, [R1+0x40] ;  /* 0x0000400001db7983 */ /* 0x000f620000300800 */
[----:B------:R-:W-:-:S02]  /*a3c0*/  PRMT R76, R76, 0x5410, R106 ;  /* 0x000054104c4c7816 */ /* 0x000fc4000000006a */
[----:B------:R-:W-:Y:S02]  /*a3d0*/  PRMT R78, R78, 0x5410, R104 ;  /* 0x000054104e4e7816 */ /* 0x000fe40000000068 */
[----:B------:R-:W-:Y:S02]  /*a3e0*/  PRMT R79, R79, 0x5410, R103 ;  /* 0x000054104f4f7816 */ /* 0x000fe40000000067 */
[----:B------:R-:W-:Y:S02]  /*a3f0*/  PRMT R50, R99, 0x3340, R50 ;  /* 0x0000334063327816 */ /* 0x000fe40000000032 */
[----:B------:R-:W-:Y:S01]  /*a400*/  PRMT R23, R100, 0x3340, R23 ;  /* 0x0000334064177816 */ /* 0x000fe20000000017 */
[----:B------:R-:W5:Y:S01]  /*a410*/  LDL.LU R99, [R1+0x34] ;  /* 0x0000340001637983 */ /* 0x000f620000300800 */
[----:B------:R-:W-:Y:S02]  /*a420*/  PRMT R51, R101, 0x3340, R51 ;  /* 0x0000334065337816 */ /* 0x000fe40000000033 */
[----:B------:R-:W-:Y:S01]  /*a430*/  PRMT R72, R110, 0x5410, R72 ;  /* 0x000054106e487816 */ /* 0x000fe20000000048 */
[----:B------:R-:W5:Y:S01]  /*a440*/  LDL.LU R100, [R1+0x38] ;  /* 0x0000380001647983 */ /* 0x000f620000300800 */
[----:B------:R-:W-:-:S02]  /*a450*/  PRMT R73, R73, 0x5410, R109 ;  /* 0x0000541049497816 */ /* 0x000fc4000000006d */
[----:B------:R-:W-:Y:S01]  /*a460*/  PRMT R74, R74, 0x5410, R108 ;  /* 0x000054104a4a7816 */ /* 0x000fe2000000006c */
[----:B------:R-:W5:Y:S01]  /*a470*/  LDL.LU R101, [R1+0x2c] ;  /* 0x00002c0001657983 */ /* 0x000f620000300800 */
[----:B------:R-:W-:Y:S02]  /*a480*/  PRMT R75, R75, 0x5410, R107 ;  /* 0x000054104b4b7816 */ /* 0x000fe4000000006b */
[----:B------:R-:W-:Y:S01]  /*a490*/  PRMT R133, R135, 0x3340, R133 ;  /* 0x0000334087857816 */ /* 0x000fe20000000085 */
[----:B------:R0:W-:Y:S04]  /*a4a0*/  STS.128 [R105+UR6], R76 ;  /* 0x0000004c69007988 */ /* 0x0001e80008000c06 */
[----:B------:R-:W5:Y:S04]  /*a4b0*/  LDL.LU R135, [R1+0x30] ;  /* 0x0000300001877983 */ /* 0x000f680000300800 */
[----:B------:R1:W-:Y:S04]  /*a4c0*/  STS.128 [R105+UR6+0x18000], R72 ;  /* 0x0180004869007988 */ /* 0x0003e80008000c06 */
[----:B0-----:R-:W5:Y:S04]  /*a4d0*/  LDL.LU R76, [R1+0x24] ;  /* 0x00002400014c7983 */ /* 0x001f680000300800 */
[----:B------:R-:W5:Y:S04]  /*a4e0*/  LDL.LU R77, [R1+0x28] ;  /* 0x00002800014d7983 */ /* 0x000f680000300800 */
[----:B------:R-:W5:Y:S04]  /*a4f0*/  LDL.LU R78, [R1+0x1c] ;  /* 0x00001c00014e7983 */ /* 0x000f680000300800 */
[----:B------:R-:W5:Y:S04]  /*a500*/  LDL.LU R79, [R1+0x20] ;  /* 0x00002000014f7983 */ /* 0x000f680000300800 */
[----:B-1----:R-:W5:Y:S04]  /*a510*/  LDL.LU R72, [R1+0x10] ;  /* 0x0000100001487983 */ /* 0x002f680000300800 */
[----:B------:R-:W5:Y:S04]  /*a520*/  LDL.LU R73, [R1+0x14] ;  /* 0x0000140001497983 */ /* 0x000f680000300800 */
        /* <DEDUP_REMOVED lines=16> */
[----:B------:R-:W5:Y:S01]  /*a630*/  LDL.LU R111, [R1+0x2c0] ;  /* 0x0002c000016f7983 */ /* 0x000f620000300800 */
[----:B------:R-:W-:-:S03]  /*a640*/  PRMT R33, R98, 0x3340, R33 ;  /* 0x0000334062217816 */ /* 0x000fc60000000021 */
[----:B------:R-:W5:Y:S01]  /*a650*/  LDL.LU R112, [R1+0x2c8] ;  /* 0x0002c80001707983 */ /* 0x000f620000300800 */
[----:B------:R-:W-:-:S03]  /*a660*/  PRMT R49, R97, 0x3340, R49 ;  /* 0x0000334061317816 */ /* 0x000fc60000000031 */
[----:B------:R-:W5:Y:S01]  /*a670*/  LDL.LU R113, [R1+0x2b4] ;  /* 0x0002b40001717983 */ /* 0x000f620000300800 */
[----:B------:R-:W-:Y:S02]  /*a680*/  PRMT R34, R96, 0x3340, R34 ;  /* 0x0000334060227816 */ /* 0x000fe40000000022 */
[----:B------:R-:W-:Y:S01]  /*a690*/  PRMT R48, R95, 0x3340, R48 ;  /* 0x000033405f307816 */ /* 0x000fe20000000030 */
[----:B------:R-:W5:Y:S01]  /*a6a0*/  LDL.LU R114, [R1+0x2bc] ;  /* 0x0002bc0001727983 */ /* 0x000f620000300800 */
[----:B------:R-:W-:Y:S02]  /*a6b0*/  PRMT R35, R94, 0x3340, R35 ;  /* 0x000033405e237816 */ /* 0x000fe40000000023 */
[----:B------:R-:W-:Y:S01]  /*a6c0*/  PRMT R47, R93, 0x3340, R47 ;  /* 0x000033405d2f7816 */ /* 0x000fe2000000002f */
[----:B------:R-:W5:Y:S01]  /*a6d0*/  LDL.LU R115, [R1+0x2a4] ;  /* 0x0002a40001737983 */ /* 0x000f620000300800 */
[----:B------:R-:W-:Y:S02]  /*a6e0*/  PRMT R40, R59, 0x3340, R40 ;  /* 0x000033403b287816 */ /* 0x000fe40000000028 */
[----:B------:R-:W-:Y:S01]  /*a6f0*/  PRMT R36, R92, 0x3340, R36 ;  /* 0x000033405c247816 */ /* 0x000fe20000000024 */
[----:B------:R-:W5:Y:S01]  /*a700*/  LDL.LU R116, [R1+0x2ac] ;  /* 0x0002ac0001747983 */ /* 0x000f620000300800 */
[----:B------:R-:W-:-:S02]  /*a710*/  PRMT R46, R91, 0x3340, R46 ;  /* 0x000033405b2e7816 */ /* 0x000fc4000000002e */
[----:B------:R-:W-:Y:S02]  /*a720*/  PRMT R86, R86, 0x3340, R31 ;  /* 0x0000334056567816 */ /* 0x000fe4000000001f */
[----:B------:R-:W-:Y:S02]  /*a730*/  PRMT R43, R85, 0x3340, R43 ;  /* 0x00003340552b7816 */ /* 0x000fe4000000002b */
[----:B------:R-:W-:Y:S02]  /*a740*/  PRMT R84, R84, 0x3340, R32 ;  /* 0x0000334054547816 */ /* 0x000fe40000000020 */
[----:B------:R-:W-:Y:S02]  /*a750*/  PRMT R42, R83, 0x3340, R42 ;  /* 0x00003340532a7816 */ /* 0x000fe4000000002a */
[----:B------:R-:W-:Y:S02]  /*a760*/  PRMT R82, R82, 0x3340, R27 ;  /* 0x0000334052527816 */ /* 0x000fe4000000001b */
[----:B------:R-:W-:-:S02]  /*a770*/  PRMT R41, R81, 0x3340, R41 ;  /* 0x0000334051297816 */ /* 0x000fc40000000029 */
        /* <DEDUP_REMOVED lines=40> */
[----:B------:R-:W-:Y:S02]  /*aa00*/  LOP3.LUT R23, R0, 0x20, RZ, 0x3c, !PT ;  /* 0x0000002000177812 */ /* 0x000fe400078e3cff */
[----:B------:R-:W-:Y:S02]  /*aa10*/  PRMT R41, R56, 0x5410, R21 ;  /* 0x0000541038297816 */ /* 0x000fe40000000015 */
[----:B------:R-:W-:-:S02]  /*aa20*/  PRMT R42, R54, 0x5410, R53 ;  /* 0x00005410362a7816 */ /* 0x000fc40000000035 */
[----:B------:R-:W-:Y:S01]  /*aa30*/  PRMT R43, R22, 0x5410, R52 ;  /* 0x00005410162b7816 */ /* 0x000fe20000000034 */
[----:B------:R-:W-:Y:S04]  /*aa40*/  STS.128 [R105+UR6+0x8000], R24 ;  /* 0x0080001869007988 */ /* 0x000fe80008000c06 */
[----:B------:R-:W-:Y:S04]  /*aa50*/  STS.128 [R23+UR6+0x10000], R28 ;  /* 0x0100001c17007988 */ /* 0x000fe80008000c06 */
[----:B------:R-:W-:Y:S04]  /*aa60*/  STS.128 [R23+UR6+0x18000], R32 ;  /* 0x0180002017007988 */ /* 0x000fe80008000c06 */
[----:B------:R-:W-:Y:S04]  /*aa70*/  STS.128 [R23+UR6], R36 ;  /* 0x0000002417007988 */ /* 0x000fe80008000c06 */
[----:B------:R4:W-:Y:S01]  /*aa80*/  STS.128 [R23+UR6+0x8000], R40 ;  /* 0x0080002817007988 */ /* 0x0009e20008000c06 */
[----:B--2---:R-:W-:-:S03]  /*aa90*/  PRMT R21, R129, 0x3340, R131 ;  /* 0x0000334081157816 */ /* 0x004fc60000000083 */
[----:B------:R-:W2:Y:S04]  /*aaa0*/  LDL.LU R131, [R1+0x274] ;  /* 0x0002740001837983 */ /* 0x000ea80000300800 */
[----:B------:R-:W2:Y:S01]  /*aab0*/  LDL.LU R129, [R1+0x260] ;  /* 0x0002600001817983 */ /* 0x000ea20000300800 */
[----:B---3--:R-:W-:-:S03]  /*aac0*/  PRMT R22, R127, 0x3340, R207 ;  /* 0x000033407f167816 */ /* 0x008fc600000000cf */
[----:B------:R-:W3:Y:S04]  /*aad0*/  LDL.LU R207, [R1+0x268] ;  /* 0x0002680001cf7983 */ /* 0x000ee80000300800 */
[----:B------:R-:W3:Y:S01]  /*aae0*/  LDL.LU R127, [R1+0xc] ;  /* 0x00000c00017f7983 */ /* 0x000ee20000300800 */
[----:B----4-:R-:W-:-:S03]  /*aaf0*/  PRMT R23, R125, 0x3340, R209 ;  /* 0x000033407d177816 */ /* 0x010fc600000000d1 */
[----:B------:R-:W4:Y:S04]  /*ab00*/  LDL.LU R209, [R1+0x18] ;  /* 0x0000180001d17983 */ /* 0x000f280000300800 */
[----:B------:R-:W4:Y:S01]  /*ab10*/  LDL.LU R125, [R1+0x4] ;  /* 0x00000400017d7983 */ /* 0x000f220000300800 */
[----:B-----5:R-:W-:-:S03]  /*ab20*/  PRMT R24, R219, 0x3340, R229 ;  /* 0x00003340db187816 */ /* 0x020fc600000000e5 */
[----:B------:R-:W5:Y:S04]  /*ab30*/  LDL.LU R229, [R1+0x8] ;  /* 0x0000080001e57983 */ /* 0x000f680000300800 */
[----:B------:R-:W5:Y:S01]  /*ab40*/  LDL.LU R219, [R1] ;  /* 0x0000000001db7983 */ /* 0x000f620000300800 */
[----:B------:R-:W-:Y:S02]  /*ab50*/  PRMT R5, R19, 0x3340, R5 ;  /* 0x0000334013057816 */ /* 0x000fe40000000005 */
[----:B------:R-:W-:Y:S02]  /*ab60*/  PRMT R13, R20, 0x3340, R13 ;  /* 0x00003340140d7816 */ /* 0x000fe4000000000d */
[----:B------:R-:W-:Y:S02]  /*ab70*/  PRMT R43, R71, 0x3340, R70 ;  /* 0x00003340472b7816 */ /* 0x000fe40000000046 */
[----:B------:R-:W5:Y:S01]  /*ab80*/  LDL.LU R71, [R1+0x2dc] ;  /* 0x0002dc0001477983 */ /* 0x000f620000300800 */
[----:B------:R-:W-:-:S03]  /*ab90*/  PRMT R42, R66, 0x3340, R65 ;  /* 0x00003340422a7816 */ /* 0x000fc60000000041 */
[----:B------:R-:W5:Y:S04]  /*aba0*/  LDL.LU R65, [R1+0x2e4] ;  /* 0x0002e40001417983 */ /* 0x000f680000300800 */
        /* <DEDUP_REMOVED lines=41> */
[----:B------:R-:W5:Y:S01]  /*ae40*/  LDL.LU R125, [R1+0x20c] ;  /* 0x00020c00017d7983 */ /* 0x000f620000300800 */
[----:B------:R-:W-:-:S03]  /*ae50*/  PRMT R252, R219, 0x3340, R252 ;  /* 0x00003340dbfc7816 */ /* 0x000fc600000000fc */
[----:B------:R-:W5:Y:S04]  /*ae60*/  LDL.LU R229, [R1+0x1f4] ;  /* 0x0001f40001e57983 */ /* 0x000f680000300800 */
[----:B------:R-:W5:Y:S01]  /*ae70*/  LDL.LU R219, [R1+0x1fc] ;  /* 0x0001fc0001db7983 */ /* 0x000f620000300800 */
        /* <DEDUP_REMOVED lines=12> */
[----:B------:R-:W-:Y:S02]  /*af40*/  LOP3.LUT R5, R0, 0x30, RZ, 0x3c, !PT ;  /* 0x0000003000057812 */ /* 0x000fe400078e3cff */
[----:B------:R-:W-:Y:S02]  /*af50*/  PRMT R16, R45, 0x5410, R46 ;  /* 0x000054102d107816 */ /* 0x000fe4000000002e */
[----:B------:R-:W-:Y:S02]  /*af60*/  PRMT R17, R43, 0x5410, R42 ;  /* 0x000054102b117816 */ /* 0x000fe4000000002a */
[----:B------:R-:W-:-:S02]  /*af70*/  PRMT R18, R40, 0x5410, R41 ;  /* 0x0000541028127816 */ /* 0x000fc40000000029 */
[----:B------:R-:W-:Y:S01]  /*af80*/  PRMT R19, R19, 0x5410, R39 ;  /* 0x0000541013137816 */ /* 0x000fe20000000027 */
[----:B------:R0:W-:Y:S01]  /*af90*/  STS.128 [R5+UR6+0x18000], R12 ;  /* 0x0180000c05007988 */ /* 0x0001e20008000c06 */
[----:B------:R-:W-:-:S03]  /*afa0*/  PRMT R8, R21, 0x5410, R22 ;  /* 0x0000541015087816 */ /* 0x000fc60000000016 */
[----:B------:R1:W-:Y:S01]  /*afb0*/  STS.128 [R5+UR6], R16 ;  /* 0x0000001005007988 */ /* 0x0003e20008000c06 */
[----:B------:R-:W-:Y:S02]  /*afc0*/  PRMT R9, R23, 0x5410, R24 ;  /* 0x0000541017097816 */ /* 0x000fe40000000018 */
[----:B------:R-:W-:Y:S02]  /*afd0*/  PRMT R20, R20, 0x5410, R37 ;  /* 0x0000541014147816 */ /* 0x000fe40000000025 */
[----:B------:R-:W-:Y:S02]  /*afe0*/  PRMT R21, R35, 0x5410, R36 ;  /* 0x0000541023157816 */ /* 0x000fe40000000024 */
[----:B------:R-:W-:Y:S02]  /*aff0*/  PRMT R22, R32, 0x5410, R33 ;  /* 0x0000541020167816 */ /* 0x000fe40000000021 */
[----:B------:R-:W-:-:S05]  /*b000*/  PRMT R23, R31, 0x5410, R30 ;  /* 0x000054101f177816 */ /* 0x000fca000000001e */
[----:B------:R3:W-:Y:S01]  /*b010*/  STS.128 [R5+UR6+0x8000], R20 ;  /* 0x0080001405007988 */ /* 0x0007e20008000c06 */
[----:B0-----:R-:W-:-:S03]  /*b020*/  PRMT R15, R115, 0x3340, R114 ;  /* 0x00003340730f7816 */ /* 0x001fc60000000072 */
[----:B------:R-:W5:Y:S04]  /*b030*/  LDL.LU R114, [R1+0x238] ;  /* 0x0002380001727983 */ /* 0x000f680000300800 */
[----:B------:R-:W5:Y:S01]  /*b040*/  LDL.LU R115, [R1+0x240] ;  /* 0x0002400001737983 */ /* 0x000f620000300800 */
[----:B-1----:R-:W-:-:S03]  /*b050*/  PRMT R16, R117, 0x3340, R116 ;  /* 0x0000334075107816 */ /* 0x002fc60000000074 */
        /* <DEDUP_REMOVED lines=33> */
[----:B------:R-:W-:Y:S01]  /*b270*/  PRMT R230, R235, 0x3340, R230 ;  /* 0x00003340ebe67816 */ /* 0x000fe200000000e6 */
[----:B------:R0:W-:Y:S01]  /*b280*/  STS.128 [R5+UR6+0x10000], R8 ;  /* 0x0100000805007988 */ /* 0x0001e20008000c06 */
[----:B------:R-:W-:Y:S02]  /*b290*/  PRMT R24, R34, 0x5410, R38 ;  /* 0x0000541022187816 */ /* 0x000fe40000000026 */
[----:B------:R-:W-:Y:S02]  /*b2a0*/  PRMT R25, R252, 0x5410, R247 ;  /* 0x00005410fc197816 */ /* 0x000fe400000000f7 */
[----:B------:R-:W-:Y:S02]  /*b2b0*/  PRMT R26, R245, 0x5410, R238 ;  /* 0x00005410f51a7816 */ /* 0x000fe400000000ee */
[----:B------:R-:W-:Y:S02]  /*b2c0*/  PRMT R27, R236, 0x5410, R230 ;  /* 0x00005410ec1b7816 */ /* 0x000fe400000000e6 */
[----:B------:R-:W-:-:S02]  /*b2d0*/  LOP3.LUT R28, R0, 0x40, RZ, 0x3c, !PT ;  /* 0x00000040001c7812 */ /* 0x000fc400078e3cff */
[----:B------:R-:W-:Y:S02]  /*b2e0*/  PRMT R14, R113, 0x3340, R112 ;  /* 0x00003340710e7816 */ /* 0x000fe40000000070 */
[----:B0-----:R-:W-:Y:S02]  /*b2f0*/  PRMT R9, R67, 0x3340, R66 ;  /* 0x0000334043097816 */ /* 0x001fe40000000042 */
[----:B------:R-:W5:Y:S01]  /*b300*/  LDL.LU R66, [R1+0x1cc] ;  /* 0x0001cc0001427983 */ /* 0x000f620000300800 */
[----:B------:R-:W-:Y:S02]  /*b310*/  PRMT R10, R104, 0x3340, R103 ;  /* 0x00003340680a7816 */ /* 0x000fe40000000067 */
[----:B------:R-:W-:Y:S01]  /*b320*/  PRMT R8, R65, 0x3340, R71 ;  /* 0x0000334041087816 */ /* 0x000fe20000000047 */
[----:B------:R-:W5:Y:S01]  /*b330*/  LDL.LU R67, [R1+0x1d0] ;  /* 0x0001d00001437983 */ /* 0x000f620000300800 */
[----:B------:R-:W-:-:S03]  /*b340*/  PRMT R11, R107, 0x3340, R106 ;  /* 0x000033406b0b7816 */ /* 0x000fc6000000006a */
[----:B------:R-:W5:Y:S01]  /*b350*/  LDL.LU R103, [R1+0x1c4] ;  /* 0x0001c40001677983 */ /* 0x000f620000300800 */
[----:B------:R-:W-:-:S03]  /*b360*/  PRMT R12, R109, 0x3340, R108 ;  /* 0x000033406d0c7816 */ /* 0x000fc6000000006c */
[----:B------:R-:W5:Y:S01]  /*b370*/  LDL.LU R104, [R1+0x1c8] ;  /* 0x0001c80001687983 */ /* 0x000f620000300800 */
[----:B------:R-:W-:-:S03]  /*b380*/  PRMT R13, R111, 0x3340, R110 ;  /* 0x000033406f0d7816 */ /* 0x000fc6000000006e */
[----:B------:R-:W5:Y:S01]  /*b390*/  LDL.LU R106, [R1+0x1bc] ;  /* 0x0001bc00016a7983 */ /* 0x000f620000300800 */
[----:B------:R-:W-:-:S03]  /*b3a0*/  PRMT R8, R8, 0x5410, R9 ;  /* 0x0000541008087816 */ /* 0x000fc60000000009 */
[----:B------:R0:W-:Y:S01]  /*b3b0*/  STS.128 [R28+UR6+0x10000], R24 ;  /* 0x010000181c007988 */ /* 0x0001e20008000c06 */
[----:B------:R-:W-:-:S03]  /*b3c0*/  PRMT R9, R10, 0x5410, R11 ;  /* 0x000054100a097816 */ /* 0x000fc6000000000b */
[----:B------:R-:W5:Y:S01]  /*b3d0*/  LDL.LU R107, [R1+0x1c0] ;  /* 0x0001c000016b7983 */ /* 0x000f620000300800 */
[----:B------:R-:W-:-:S03]  /*b3e0*/  PRMT R210, R211, 0x3340, R210 ;  /* 0x00003340d3d27816 */ /* 0x000fc600000000d2 */
[----:B------:R-:W5:Y:S01]  /*b3f0*/  LDL.LU R108, [R1+0x1b4] ;  /* 0x0001b400016c7983 */ /* 0x000f620000300800 */
[----:B------:R-:W-:-:S03]  /*b400*/  PRMT R11, R14, 0x5410, R15 ;  /* 0x000054100e0b7816 */ /* 0x000fc6000000000f */
[----:B------:R-:W5:Y:S01]  /*b410*/  LDL.LU R109, [R1+0x1b8] ;  /* 0x0001b800016d7983 */ /* 0x000f620000300800 */
[----:B------:R-:W-:Y:S02]  /*b420*/  PRMT R15, R22, 0x5410, R23 ;  /* 0x00005410160f7816 */ /* 0x000fe40000000017 */
[----:B0-----:R-:W-:Y:S01]  /*b430*/  PRMT R24, R7, 0x3340, R3 ;  /* 0x0000334007187816 */ /* 0x001fe20000000003 */
        /* <DEDUP_REMOVED lines=22> */
[----:B------:R-:W-:Y:S04]  /*b5a0*/  STS.128 [R28+UR6], R8 ;  /* 0x000000081c007988 */ /* 0x000fe80008000c06 */
[----:B------:R4:W-:Y:S01]  /*b5b0*/  STS.128 [R28+UR6+0x18000], R4 ;  /* 0x018000041c007988 */ /* 0x0009e20008000c06 */
        /* <DEDUP_REMOVED lines=38> */
[----:B------:R-:W-:Y:S01]  /*b820*/  LOP3.LUT R3, R0, 0x50, RZ, 0x3c, !PT ;  /* 0x0000005000037812 */ /* 0x000fe200078e3cff */
[----:B------:R-:W-:Y:S04]  /*b830*/  STS.128 [R28+UR6+0x8000], R12 ;  /* 0x0080000c1c007988 */ /* 0x000fe80008000c06 */
[----:B------:R0:W-:Y:S01]  /*b840*/  STS.128 [R3+UR6+0x18000], R20 ;  /* 0x0180001403007988 */ /* 0x0001e20008000c06 */
[----:B------:R-:W-:Y:S02]  /*b850*/  PRMT R102, R2, 0x3340, R102 ;  /* 0x0000334002667816 */ /* 0x000fe40000000066 */
[----:B0-----:R-:W-:-:S02]  /*b860*/  PRMT R20, R117, 0x3340, R116 ;  /* 0x0000334075147816 */ /* 0x001fc40000000074 */
        /* <DEDUP_REMOVED lines=34> */
[----:B------:R-:W-:-:S02]  /*ba90*/  PRMT R11, R104, 0x3340, R103 ;  /* 0x00003340680b7816 */ /* 0x000fc40000000067 */
        /* <DEDUP_REMOVED lines=9> */
[----:B------:R-:W-:-:S03]  /*bb30*/  PRMT R14, R111, 0x3340, R110 ;  /* 0x000033406f0e7816 */ /* 0x000fc6000000006e */
[----:B------:R-:W5:Y:S01]  /*bb40*/  LDL.LU R108, [R1+0xb4] ;  /* 0x0000b400016c7983 */ /* 0x000f620000300800 */
[----:B------:R-:W-:-:S03]  /*bb50*/  PRMT R15, R113, 0x3340, R112 ;  /* 0x00003340710f7816 */ /* 0x000fc60000000070 */
[----:B------:R-:W5:Y:S04]  /*bb60*/  LDL.LU R109, [R1+0xd4] ;  /* 0x0000d400016d7983 */ /* 0x000f680000300800 */
[----:B------:R-:W5:Y:S01]  /*bb70*/  LDL.LU R110, [R1+0xac] ;  /* 0x0000ac00016e7983 */ /* 0x000f620000300800 */
[----:B------:R-:W-:-:S03]  /*bb80*/  PRMT R4, R24, 0x5410, R25 ;  /* 0x0000541018047816 */ /* 0x000fc60000000019 */
[----:B------:R-:W5:Y:S04]  /*bb90*/  LDL.LU R111, [R1+0xb0] ;  /* 0x0000b000016f7983 */ /* 0x000f680000300800 */
[----:B------:R0:W-:Y:S04]  /*bba0*/  STS.128 [R3+UR6+0x10000], R16 ;  /* 0x0100001003007988 */ /* 0x0001e80008000c06 */
[----:B------:R-:W5:Y:S04]  /*bbb0*/  LDL.LU R112, [R1+0xa4] ;  /* 0x0000a40001707983 */ /* 0x000f680000300800 */
[----:B------:R-:W5:Y:S01]  /*bbc0*/  LDL.LU R113, [R1+0xa8] ;  /* 0x0000a80001717983 */ /* 0x000f620000300800 */
[----:B------:R-:W-:-:S02]  /*bbd0*/  PRMT R5, R26, 0x5410, R27 ;  /* 0x000054101a057816 */ /* 0x000fc4000000001b */
[----:B0-----:R-:W-:Y:S02]  /*bbe0*/  PRMT R16, R115, 0x3340, R114 ;  /* 0x0000334073107816 */ /* 0x001fe40000000072 */
[----:B------:R-:W5:Y:S04]  /*bbf0*/  LDL.LU R114, [R1+0x9c] ;  /* 0x00009c0001727983 */ /* 0x000f680000300800 */
[----:B------:R-:W5:Y:S01]  /*bc00*/  LDL.LU R115, [R1+0xa0] ;  /* 0x0000a00001737983 */ /* 0x000f620000300800 */
        /* <DEDUP_REMOVED lines=8> */
[----:B------:R-:W-:Y:S01]  /*bc90*/  PRMT R11, R15, 0x5410, R16 ;  /* 0x000054100f0b7816 */ /* 0x000fe20000000010 */
[----:B------:R5:W-:Y:S04]  /*bca0*/  STS.128 [R3+UR6], R4 ;  /* 0x0000000403007988 */ /* 0x000be80008000c06 */
        /* <DEDUP_REMOVED lines=22> */
[----:B0-----:R-:W-:-:S03]  /*be10*/  PRMT R3, R219, 0x3340, R229 ;  /* 0x00003340db037816 */ /* 0x001fc600000000e5 */
        /* <DEDUP_REMOVED lines=24> */
[----:B------:R-:W-:Y:S02]  /*bfa0*/  PRMT R18, R18, 0x5410, R153 ;  /* 0x0000541012127816 */ /* 0x000fe40000000099 */
[----:B------:R-:W-:Y:S02]  /*bfb0*/  PRMT R19, R19, 0x5410, R158 ;  /* 0x0000541013137816 */ /* 0x000fe4000000009e */
[----:B------:R-:W-:Y:S01]  /*bfc0*/  PRMT R22, R22, 0x5410, R31 ;  /* 0x0000541016167816 */ /* 0x000fe2000000001f */
[----:B------:R0:W-:Y:S01]  /*bfd0*/  STS.128 [R2+UR6+0x10000], R12 ;  /* 0x0100000c02007988 */ /* 0x0001e20008000c06 */
[----:B------:R-:W-:Y:S02]  /*bfe0*/  PRMT R5, R65, 0x3340, R71 ;  /* 0x0000334041057816 */ /* 0x000fe40000000047 */
[----:B------:R-:W-:Y:S01]  /*bff0*/  PRMT R6, R67, 0x3340, R66 ;  /* 0x0000334043067816 */ /* 0x000fe20000000042 */
[----:B------:R-:W-:Y:S01]  /*c000*/  STS.128 [R2+UR6+0x18000], R16 ;  /* 0x0180001002007988 */ /* 0x000fe20008000c06 */
[----:B------:R-:W-:-:S02]  /*c010*/  PRMT R7, R104, 0x3340, R103 ;  /* 0x0000334068077816 */ /* 0x000fc40000000067 */
[----:B------:R-:W-:Y:S01]  /*c020*/  PRMT R8, R107, 0x3340, R106 ;  /* 0x000033406b087816 */ /* 0x000fe2000000006a */
[----:B------:R1:W-:Y:S01]  /*c030*/  STS.128 [R2+UR6], R20 ;  /* 0x0000001402007988 */ /* 0x0003e20008000c06 */
[----:B------:R-:W-:Y:S02]  /*c040*/  PRMT R24, R24, 0x5410, R25 ;  /* 0x0000541018187816 */ /* 0x000fe40000000019 */
[----:B------:R-:W-:Y:S02]  /*c050*/  PRMT R9, R109, 0x3340, R108 ;  /* 0x000033406d097816 */ /* 0x000fe4000000006c */
[----:B------:R-:W-:Y:S02]  /*c060*/  PRMT R10, R111, 0x3340, R110 ;  /* 0x000033406f0a7816 */ /* 0x000fe4000000006e */
[----:B------:R-:W-:Y:S02]  /*c070*/  PRMT R11, R113, 0x3340, R112 ;  /* 0x00003340710b7816 */ /* 0x000fe40000000070 */
[----:B------:R-:W-:-:S02]  /*c080*/  PRMT R25, R26, 0x5410, R27 ;  /* 0x000054101a197816 */ /* 0x000fc4000000001b */
[----:B0-----:R-:W-:Y:S02]  /*c090*/  PRMT R12, R115, 0x3340, R114 ;  /* 0x00003340730c7816 */ /* 0x001fe40000000072 */
[----:B------:R-:W-:Y:S02]  /*c0a0*/  PRMT R159, R159, 0x3340, R160 ;  /* 0x000033409f9f7816 */ /* 0x000fe400000000a0 */
[----:B------:R-:W-:Y:S01]  /*c0b0*/  PRMT R162, R161, 0x3340, R162 ;  /* 0x00003340a1a27816 */ /* 0x000fe200000000a2 */
[----:B-1----:R-:W0:Y:S01]  /*c0c0*/  LDC R21, c[0x0][0x280] ;  /* 0x0000a000ff157b82 */ /* 0x002e220000000800 */
        /* <DEDUP_REMOVED lines=29> */
[----:B------:R1:W-:Y:S01]  /*c2a0*/  STS.128 [R2+UR6+0x8000], R24 ;  /* 0x0080001802007988 */ /* 0x0003e20008000c06 */
[----:B------:R-:W-:-:S03]  /*c2b0*/  IMAD.MOV.U32 R0, RZ, RZ, -0x800000 ;  /* 0xff800000ff007424 */ /* 0x000fc600078e00ff */
[----:B------:R-:W-:Y:S04]  /*c2c0*/  STS.128 [R3+UR6+0x10000], R28 ;  /* 0x0100001c03007988 */ /* 0x000fe80008000c06 */
[----:B------:R-:W-:Y:S04]  /*c2d0*/  STS.128 [R3+UR6+0x18000], R32 ;  /* 0x0180002003007988 */ /* 0x000fe80008000c06 */
[----:B------:R0:W-:Y:S01]  /*c2e0*/  STS.128 [R3+UR6], R4 ;  /* 0x0000000403007988 */ /* 0x0001e20008000c06 */
[----:B-1----:R-:W-:Y:S01]  /*c2f0*/  IMAD.MOV.U32 R2, RZ, RZ, -0x800000 ;  /* 0xff800000ff027424 */ /* 0x002fe200078e00ff */
[----:B------:R-:W-:-:S02]  /*c300*/  PRMT R13, R117, 0x3340, R116 ;  /* 0x00003340750d7816 */ /* 0x000fc40000000074 */
[----:B------:R-:W-:-:S04]  /*c310*/  PRMT R14, R119, 0x3340, R118 ;  /* 0x00003340770e7816 */ /* 0x000fc80000000076 */
[----:B------:R-:W-:Y:S02]  /*c320*/  PRMT R8, R13, 0x5410, R14 ;  /* 0x000054100d087816 */ /* 0x000fe4000000000e */
[----:B------:R-:W-:Y:S01]  /*c330*/  PRMT R15, R121, 0x3340, R120 ;  /* 0x00003340790f7816 */ /* 0x000fe20000000078 */
[----:B0-----:R-:W-:Y:S01]  /*c340*/  IMAD.MOV.U32 R4, RZ, RZ, 0x3f800000 ;  /* 0x3f800000ff047424 */ /* 0x001fe200078e00ff */
[----:B--2---:R-:W-:-:S04]  /*c350*/  PRMT R16, R123, 0x3340, R132 ;  /* 0x000033407b107816 */ /* 0x004fc80000000084 */
[----:B------:R-:W-:Y:S02]  /*c360*/  PRMT R9, R15, 0x5410, R16 ;  /* 0x000054100f097816 */ /* 0x000fe40000000010 */
[----:B---3--:R-:W-:Y:S02]  /*c370*/  PRMT R17, R129, 0x3340, R131 ;  /* 0x0000334081117816 */ /* 0x008fe40000000083 */
[----:B----4-:R-:W-:-:S04]  /*c380*/  PRMT R18, R127, 0x3340, R207 ;  /* 0x000033407f127816 */ /* 0x010fc800000000cf */
[----:B------:R-:W-:Y:S02]  /*c390*/  PRMT R10, R17, 0x5410, R18 ;  /* 0x00005410110a7816 */ /* 0x000fe40000000012 */
[----:B-----5:R-:W-:Y:S02]  /*c3a0*/  PRMT R19, R125, 0x3340, R209 ;  /* 0x000033407d137816 */ /* 0x020fe400000000d1 */
[----:B------:R-:W-:-:S04]  /*c3b0*/  PRMT R20, R219, 0x3340, R229 ;  /* 0x00003340db147816 */ /* 0x000fc800000000e5 */
[----:B------:R-:W-:-:S05]  /*c3c0*/  PRMT R11, R19, 0x5410, R20 ;  /* 0x00005410130b7816 */ /* 0x000fca0000000014 */
[----:B------:R0:W-:Y:S02]  /*c3d0*/  STS.128 [R3+UR6+0x8000], R8 ;  /* 0x0080000803007988 */ /* 0x0001e40008000c06 */
[----:B0-----:R-:W-:-:S05]  /*c3e0*/  IMAD.MOV.U32 R3, RZ, RZ, 0x3f800000 ;  /* 0x3f800000ff037424 */ /* 0x001fca00078e00ff */
[----:B------:R-:W-:Y:S04]  /*c3f0*/  STL [R1+0xa7c], R3 ;  /* 0x000a7c0301007387 */ /* 0x000fe80000100800 */
[----:B------:R-:W-:Y:S04]  /*c400*/  STL [R1+0x604], R0 ;  /* 0x0006040001007387 */ /* 0x000fe80000100800 */
[----:B------:R0:W-:Y:S04]  /*c410*/  STL [R1+0x600], R2 ;  /* 0x0006000201007387 */ /* 0x0001e80000100800 */
[----:B------:R1:W-:Y:S01]  /*c420*/  STL [R1+0xa80], R4 ;  /* 0x000a800401007387 */ /* 0x0003e20000100800 */
[----:B0-----:R-:W-:-:S03]  /*c430*/  IMAD.MOV.U32 R2, RZ, RZ, 0x3f800000 ;  /* 0x3f800000ff027424 */ /* 0x001fc600078e00ff */
[----:B------:R1:W-:Y:S04]  /*c440*/  STL [R1+0xa84], R3 ;  /* 0x000a840301007387 */ /* 0x0003e80000100800 */
[----:B------:R1:W-:Y:S04]  /*c450*/  STL [R1+0x400], RZ ;  /* 0x000400ff01007387 */ /* 0x0003e80000100800 */
[----:B------:R1:W-:Y:S04]  /*c460*/  STL [R1+0xa78], R2 ;  /* 0x000a780201007387 */ /* 0x0003e80000100800 */
[----:B------:R1:W-:Y:S04]  /*c470*/  STL [R1+0x404], RZ ;  /* 0x000404ff01007387 */ /* 0x0003e80000100800 */
        /* <DEDUP_REMOVED lines=254> */
[----:B------:R1:W-:Y:S04]  /*d460*/  STL [R1], RZ ;  /* 0x000000ff01007387 */ /* 0x0003e80000100800 */
        /* <DEDUP_REMOVED lines=126> */
[----:B------:R1:W-:Y:S01]  /*dc50*/  STL [R1+0x1fc], RZ ;  /* 0x0001fcff01007387 */ /* 0x0003e20000100800 */
[----:B------:R-:W-:Y:S01]  /*dc60*/  ISETP.GE.AND P0, PT, R21, 0x1, PT ;  /* 0x000000011500780c */ /* 0x000fe20003f06270 */
[----:B------:R-:W-:Y:S01]  /*dc70*/  IMAD.MOV.U32 R252, RZ, RZ, -0x800000 ;  /* 0xff800000fffc7424 */ /* 0x000fe200078e00ff */
[----:B------:R-:W-:-:S02]  /*dc80*/  CS2R R24, SRZ ;  /* 0x0000000000187805 */ /* 0x000fc4000001ff00 */
[----:B------:R-:W-:Y:S02]  /*dc90*/  CS2R R26, SRZ ;  /* 0x00000000001a7805 */ /* 0x000fe4000001ff00 */
[----:B------:R-:W-:Y:S02]  /*dca0*/  CS2R R28, SRZ ;  /* 0x00000000001c7805 */ /* 0x000fe4000001ff00 */
[----:B------:R-:W-:Y:S02]  /*dcb0*/  CS2R R30, SRZ ;  /* 0x00000000001e7805 */ /* 0x000fe4000001ff00 */
[----:B------:R-:W-:Y:S02]  /*dcc0*/  CS2R R32, SRZ ;  /* 0x0000000000207805 */ /* 0x000fe4000001ff00 */
[----:B------:R-:W-:Y:S02]  /*dcd0*/  CS2R R34, SRZ ;  /* 0x0000000000227805 */ /* 0x000fe4000001ff00 */
        /* <DEDUP_REMOVED lines=57> */
[----:B------:R-:W-:Y:S01]  /*e070*/  CS2R R150, SRZ ;  /* 0x0000000000967805 */ /* 0x000fe2000001ff00 */
[----:B-1----:R-:W-:Y:S06]  /*e080*/  @!P0 BRA `(.L_x_0) ;  /* 0x0000028c00188947 */ /* 0x002fec0003800000 */
[----:B------:R-:W0:Y:S01]  /*e090*/  S2R R219, SR_TID.X ;  /* 0x0000000000db7919 */ /* 0x000e220000002100 */
[----:B------:R-:W1:Y:S01]  /*e0a0*/  S2UR UR4, SR_CTAID.Y ;  /* 0x00000000000479c3 */ /* 0x000e620000002600 */
[----:B------:R-:W-:Y:S01]  /*e0b0*/  ULDC.64 UR12, c[0x0][0x260] ;  /* 0x00009800000c7ab9 */ /* 0x000fe20000000a00 */
[----:B------:R-:W-:Y:S01]  /*e0c0*/  ULDC UR7, c[0x0][0x268] ;  /* 0x00009a0000077ab9 */ /* 0x000fe20000000800 */
[----:B------:R-:W2:Y:S01]  /*e0d0*/  S2R R229, SR_TID.X ;  /* 0x0000000000e57919 */ /* 0x000ea20000002100 */
[----:B------:R-:W-:-:S04]  /*e0e0*/  UMOV UR10, UR12 ;  /* 0x0000000c000a7c82 */ /* 0x000fc80008000000 */
[----:B------:R-:W1:Y:S08]  /*e0f0*/  LDC.64 R126, c[0x0][0x250] ;  /* 0x00009400ff7e7b82 */ /* 0x000e700000000a00 */
[----:B------:R-:W3:Y:S08]  /*e100*/  LDC.64 R6, c[0x0][0x218] ;  /* 0x00008600ff067b82 */ /* 0x000ef00000000a00 */
[----:B------:R-:W4:Y:S01]  /*e110*/  LDC R9, c[0x0][0x258] ;  /* 0x00009600ff097b82 */ /* 0x000f220000000800 */
[----:B------:R-:W-:Y:S01]  /*e120*/  UIADD3 UR11, UR6, 0x20000, URZ ;  /* 0x00020000060b7890 */ /* 0x000fe2000fffe03f */
[----:B------:R-:W-:Y:S01]  /*e130*/  ULDC.64 UR60, c[0x0][0x218] ;  /* 0x00008600003c7ab9 */ /* 0x000fe20000000a00 */
[C---:B0-----:R-:W-:Y:S01]  /*e140*/  LOP3.LUT R0, R219.reuse, 0x1, RZ, 0xc0, !PT ;  /* 0x00000001db007812 */ /* 0x041fe200078ec0ff */
[----:B-1----:R-:W-:Y:S01]  /*e150*/  IMAD R126, R126, UR4, RZ ;  /* 0x000000047e7e7c24 */ /* 0x002fe2000f8e02ff */
[----:B------:R-:W-:Y:S01]  /*e160*/  LOP3.LUT R3, R219, 0x1c, RZ, 0xc0, !PT ;  /* 0x0000001cdb037812 */ /* 0x000fe200078ec0ff */
[----:B------:R-:W-:Y:S01]  /*e170*/  IMAD R8, R127, 0x3, RZ ;  /* 0x000000037f087824 */ /* 0x000fe200078e02ff */
[----:B--2---:R-:W-:Y:S01]  /*e180*/  LOP3.LUT R229, R229, 0xff, RZ, 0xc0, !PT ;  /* 0x000000ffe5e57812 */ /* 0x004fe200078ec0ff */
[C---:B------:R-:W-:Y:S01]  /*e190*/  IMAD.SHL.U32 R64, R127.reuse, 0x4, RZ ;  /* 0x000000047f407824 */ /* 0x040fe200078e00ff */
[----:B------:R-:W-:Y:S01]  /*e1a0*/  SHF.R.U32.HI R11, RZ, 0x1, R219 ;  /* 0x00000001ff0b7819 */ /* 0x000fe200000116db */
[----:B------:R-:W-:Y:S01]  /*e1b0*/  IMAD R0, R0, 0x2, R3 ;  /* 0x0000000200007824 */ /* 0x000fe200078e0203 */
[--C-:B------:R-:W-:Y:S01]  /*e1c0*/  SHF.R.U32.HI R2, RZ, 0x5, R219.reuse ;  /* 0x00000005ff027819 */ /* 0x100fe200000116db */
[C---:B------:R-:W-:Y:S01]  /*e1d0*/  IMAD R91, R127.reuse, 0x5, RZ ;  /* 0x000000057f5b7824 */ /* 0x040fe200078e02ff */
[C---:B---3--:R-:W-:Y:S01]  /*e1e0*/  IADD3 R5, P0, R126.reuse, R6, RZ ;  /* 0x000000067e057210 */ /* 0x048fe20007f1e0ff */
[----:B------:R-:W-:Y:S01]  /*e1f0*/  IMAD R56, R127, 0x6, RZ ;  /* 0x000000067f387824 */ /* 0x000fe200078e02ff */
[----:B------:R-:W-:Y:S01]  /*e200*/  SGXT.U32 R11, R11, 0x1 ;  /* 0x000000010b0b781a */ /* 0x000fe20000000000 */
[C---:B------:R-:W-:Y:S01]  /*e210*/  IMAD.SHL.U32 R15, R127.reuse, 0x8, RZ ;  /* 0x000000087f0f7824 */ /* 0x040fe200078e00ff */
[----:B------:R-:W-:Y:S01]  /*e220*/  LEA.HI.X.SX32 R3, R126, R7, 0x1, P0 ;  /* 0x000000077e037211 */ /* 0x000fe200000f0eff */
[----:B------:R-:W-:Y:S01]  /*e230*/  IMAD R31, R127, 0x9, RZ ;  /* 0x000000097f1f7824 */ /* 0x000fe200078e02ff */
[----:B------:R-:W0:Y:S01]  /*e240*/  LDC.64 R6, c[0x0][0x220] ;  /* 0x00008800ff067b82 */ /* 0x000e220000000a00 */
[----:B----4-:R-:W-:Y:S01]  /*e250*/  IMAD R18, R229, R9, RZ ;  /* 0x00000009e5127224 */ /* 0x010fe200078e02ff */
[----:B------:R-:W-:Y:S01]  /*e260*/  LOP3.LUT R11, R0, R11, RZ, 0xfc, !PT ;  /* 0x0000000b000b7212 */ /* 0x000fe200078efcff */
[----:B------:R-:W-:Y:S01]  /*e270*/  IMAD.SHL.U32 R0, R127, 0x2, RZ ;  /* 0x000000027f007824 */ /* 0x000fe200078e00ff */
[----:B------:R-:W-:Y:S01]  /*e280*/  R2UR UR5, R2 ;  /* 0x00000000020572ca */ /* 0x000fe200000e0000 */
[----:B------:R-:W-:Y:S01]  /*e290*/  IMAD R4, R9, 0x100, R18 ;  /* 0x0000010009047824 */ /* 0x000fe200078e0212 */
[-C--:B------:R-:W-:Y:S01]  /*e2a0*/  IADD3 R60, P0, R18, R5.reuse, RZ ;  /* 0x00000005123c7210 */ /* 0x080fe20007f1e0ff */
[----:B------:R1:W-:Y:S01]  /*e2b0*/  STL [R1+0x1aac], R11 ;  /* 0x001aac0b01007387 */ /* 0x0003e20000100800 */
[C---:B------:R-:W-:Y:S01]  /*e2c0*/  IMAD R2, R127.reuse, 0x7f, RZ ;  /* 0x0000007f7f027824 */ /* 0x040fe200078e02ff */
[----:B------:R-:W-:Y:S01]  /*e2d0*/  SHF.R.U32.HI R134, RZ, 0x7, R219 ;  /* 0x00000007ff867819 */ /* 0x000fe200000116db */
[C---:B------:R-:W-:Y:S01]  /*e2e0*/  IMAD R47, R127.reuse, 0xa, RZ ;  /* 0x0000000a7f2f7824 */ /* 0x040fe200078e02ff */
[----:B------:R-:W-:Y:S01]  /*e2f0*/  IADD3 R16, P1, R4, R5, RZ ;  /* 0x0000000504107210 */ /* 0x000fe20007f3e0ff */
[C---:B------:R-:W-:Y:S01]  /*e300*/  IMAD R20, R127.reuse, 0xb, RZ ;  /* 0x0000000b7f147824 */ /* 0x040fe200078e02ff */
[-C--:B------:R-:W-:Y:S01]  /*e310*/  LEA.HI.X.SX32 R18, R18, R3.reuse, 0x1, P0 ;  /* 0x0000000312127211 */ /* 0x080fe200000f0eff */
[C---:B------:R-:W-:Y:S01]  /*e320*/  IMAD R76, R127.reuse, 0xc, RZ ;  /* 0x0000000c7f4c7824 */ /* 0x040fe200078e02ff */
[----:B------:R-:W-:Y:S01]  /*e330*/  LEA.HI.X.SX32 R4, R4, R3, 0x1, P1 ;  /* 0x0000000304047211 */ /* 0x000fe200008f0eff */
[C---:B------:R-:W-:Y:S01]  /*e340*/  IMAD R95, R127.reuse, 0xd, RZ ;  /* 0x0000000d7f5f7824 */ /* 0x040fe200078e02ff */
[-C--:B-1----:R-:W-:Y:S01]  /*e350*/  IADD3 R11, P3, R60, R127.reuse, RZ ;  /* 0x0000007f3c0b7210 */ /* 0x082fe20007f7e0ff */
[----:B------:R1:W-:Y:S01]  /*e360*/  STL [R1+0x1ab0], R18 ;  /* 0x001ab01201007387 */ /* 0x0003e20000100800 */
[C---:B------:R-:W-:Y:S01]  /*e370*/  IMAD R109, R127.reuse, 0xe, RZ ;  /* 0x0000000e7f6d7824 */ /* 0x040fe200078e02ff */
[----:B------:R-:W-:Y:S01]  /*e380*/  UMOV UR5, UR13 ;  /* 0x0000000d00057c82 */ /* 0x000fe20008000000 */
[C---:B------:R-:W-:Y:S01]  /*e390*/  IMAD R130, R127.reuse, 0xf, RZ ;  /* 0x0000000f7f827824 */ /* 0x040fe200078e02ff */
[----:B------:R2:W-:Y:S01]  /*e3a0*/  STL [R1+0x1ab4], R4 ;  /* 0x001ab40401007387 */ /* 0x0005e20000100800 */
[C---:B------:R-:W-:Y:S01]  /*e3b0*/  IMAD.SHL.U32 R90, R127.reuse, 0x10, RZ ;  /* 0x000000107f5a7824 */ /* 0x040fe200078e00ff */
[----:B------:R-:W-:Y:S01]  /*e3c0*/  SGXT.U32 R134, R134, 0x1 ;  /* 0x000000018686781a */ /* 0x000fe20000000000 */
[C---:B------:R-:W-:Y:S01]  /*e3d0*/  IMAD R29, R127.reuse, 0x11, RZ ;  /* 0x000000117f1d7824 */ /* 0x040fe200078e02ff */
[----:B0-----:R0:W-:Y:S01]  /*e3e0*/  STL [R1+0x1c], R7 ;  /* 0x00001c0701007387 */ /* 0x0011e20000100800 */
[C---:B------:R-:W-:Y:S01]  /*e3f0*/  IMAD R12, R127.reuse, 0x12, RZ ;  /* 0x000000127f0c7824 */ /* 0x040fe200078e02ff */
[----:B-1----:R-:W1:Y:S01]  /*e400*/  LDC R18, c[0x0][0x268] ;  /* 0x00009a00ff127b82 */ /* 0x002e620000000800 */
[C---:B------:R-:W-:Y:S01]  /*e410*/  IMAD R13, R127.reuse, 0x13, RZ ;  /* 0x000000137f0d7824 */ /* 0x040fe200078e02ff */
[----:B------:R-:W-:Y:S01]  /*e420*/  UIMAD UR4, UR4, UR10, URZ ;  /* 0x0000000a040472a4 */ /* 0x000fe2000f8e023f */
[C---:B------:R-:W-:Y:S01]  /*e430*/  IMAD R32, R127.reuse, 0x14, RZ ;  /* 0x000000147f207824 */ /* 0x040fe200078e02ff */
[----:B------:R-:W-:Y:S01]  /*e440*/  SHF.R.S32.HI R136, RZ, 0x1f, R31 ;  /* 0x0000001fff887819 */ /* 0x000fe2000001141f */
[----:B--2---:R-:W-:Y:S01]  /*e450*/  IMAD.MOV.U32 R4, RZ, RZ, R6 ;  /* 0x000000ffff047224 */ /* 0x004fe200078e0006 */
[----:B------:R-:W-:Y:S01]  /*e460*/  SHF.R.S32.HI R6, RZ, 0x1f, R127 ;  /* 0x0000001fff067819 */ /* 0x000fe2000001147f */
[C---:B------:R-:W-:Y:S01]  /*e470*/  IMAD R69, R127.reuse, 0x15, RZ ;  /* 0x000000157f457824 */ /* 0x040fe200078e02ff */
[----:B------:R-:W-:Y:S01]  /*e480*/  SHF.R.S32.HI R137, RZ, 0x1f, R47 ;  /* 0x0000001fff897819 */ /* 0x000fe2000001142f */
[C---:B0-----:R-:W-:Y:S01]  /*e490*/  IMAD R7, R127.reuse, 0x7, RZ ;  /* 0x000000077f077824 */ /* 0x041fe200078e02ff */
[----:B------:R-:W-:Y:S01]  /*e4a0*/  SHF.R.S32.HI R138, RZ, 0x1f, R20 ;  /* 0x0000001fff8a7819 */ /* 0x000fe20000011414 */
[----:B------:R0:W-:Y:S01]  /*e4b0*/  STL [R1+0x20], R6 ;  /* 0x0000200601007387 */ /* 0x0001e20000100800 */
[C---:B------:R-:W-:Y:S01]  /*e4c0*/  IMAD R3, R127.reuse, 0x16, RZ ;  /* 0x000000167f037824 */ /* 0x040fe200078e02ff */
[----:B------:R-:W-:Y:S01]  /*e4d0*/  SHF.R.S32.HI R139, RZ, 0x1f, R76 ;  /* 0x0000001fff8b7819 */ /* 0x000fe2000001144c */
[C---:B------:R-:W-:Y:S01]  /*e4e0*/  IMAD R107, R127.reuse, 0x17, RZ ;  /* 0x000000177f6b7824 */ /* 0x040fe200078e02ff */
[----:B------:R-:W-:Y:S01]  /*e4f0*/  STL [R1+0x1a98], R11 ;  /* 0x001a980b01007387 */ /* 0x000fe20000100800 */
[C---:B------:R-:W-:Y:S01]  /*e500*/  IMAD R17, R127.reuse, 0x18, RZ ;  /* 0x000000187f117824 */ /* 0x040fe200078e02ff */
[----:B------:R-:W-:Y:S01]  /*e510*/  SHF.R.S32.HI R140, RZ, 0x1f, R95 ;  /* 0x0000001fff8c7819 */ /* 0x000fe2000001145f */
[C---:B------:R-:W-:Y:S01]  /*e520*/  IMAD R23, R127.reuse, 0x19, RZ ;  /* 0x000000197f177824 */ /* 0x040fe200078e02ff */
[----:B------:R-:W-:Y:S01]  /*e530*/  SHF.R.S32.HI R141, RZ, 0x1f, R109 ;  /* 0x0000001fff8d7819 */ /* 0x000fe2000001146d */
[C---:B------:R-:W-:Y:S01]  /*e540*/  IMAD R41, R127.reuse, 0x1a, RZ ;  /* 0x0000001a7f297824 */ /* 0x040fe200078e02ff */
[----:B0-----:R-:W-:Y:S01]  /*e550*/  IADD3 R6, P2, R16, R127, RZ ;  /* 0x0000007f10067210 */ /* 0x001fe20007f5e0ff */
[C---:B------:R-:W-:Y:S01]  /*e560*/  IMAD R35, R127.reuse, 0x1b, RZ ;  /* 0x0000001b7f237824 */ /* 0x040fe200078e02ff */
[----:B------:R-:W-:Y:S01]  /*e570*/  SHF.R.S32.HI R142, RZ, 0x1f, R130 ;  /* 0x0000001fff8e7819 */ /* 0x000fe20000011482 */
[C---:B------:R-:W-:Y:S01]  /*e580*/  IMAD R42, R127.reuse, 0x1c, RZ ;  /* 0x0000001c7f2a7824 */ /* 0x040fe200078e02ff */
[----:B------:R-:W-:Y:S01]  /*e590*/  SHF.R.S32.HI R143, RZ, 0x1f, R90 ;  /* 0x0000001fff8f7819 */ /* 0x000fe2000001145a */
[C---:B------:R-:W-:Y:S01]  /*e5a0*/  IMAD R44, R127.reuse, 0x1d, RZ ;  /* 0x0000001d7f2c7824 */ /* 0x040fe200078e02ff */
[----:B------:R0:W-:Y:S01]  /*e5b0*/  STL [R1+0x1a90], R6 ;  /* 0x001a900601007387 */ /* 0x0001e20000100800 */
[C---:B------:R-:W-:Y:S01]  /*e5c0*/  IMAD R53, R127.reuse, 0x1e, RZ ;  /* 0x0000001e7f357824 */ /* 0x040fe200078e02ff */
[----:B------:R-:W-:Y:S01]  /*e5d0*/  SHF.R.S32.HI R144, RZ, 0x1f, R29 ;  /* 0x0000001fff907819 */ /* 0x000fe2000001141d */
[C---:B------:R-:W-:Y:S01]  /*e5e0*/  IMAD R58, R127.reuse, 0x1f, RZ ;  /* 0x0000001f7f3a7824 */ /* 0x040fe200078e02ff */
[----:B------:R-:W-:Y:S01]  /*e5f0*/  SHF.R.S32.HI R145, RZ, 0x1f, R12 ;  /* 0x0000001fff917819 */ /* 0x000fe2000001140c */
[C---:B------:R-:W-:Y:S01]  /*e600*/  IMAD.SHL.U32 R113, R127.reuse, 0x20, RZ ;  /* 0x000000207f717824 */ /* 0x040fe200078e00ff */
[----:B------:R-:W-:Y:S01]  /*e610*/  SHF.R.S32.HI R146, RZ, 0x1f, R13 ;  /* 0x0000001fff927819 */ /* 0x000fe2000001140d */
[C---:B------:R-:W-:Y:S01]  /*e620*/  IMAD R67, R127.reuse, 0x21, RZ ;  /* 0x000000217f437824 */ /* 0x040fe200078e02ff */
[----:B------:R-:W-:Y:S01]  /*e630*/  SHF.R.S32.HI R147, RZ, 0x1f, R32 ;  /* 0x0000001fff937819 */ /* 0x000fe20000011420 */
[----:B------:R-:W-:Y:S01]  /*e640*/  IMAD R73, R127, 0x22, RZ ;  /* 0x000000227f497824 */ /* 0x000fe200078e02ff */
[----:B0-----:R-:W-:Y:S01]  /*e650*/  LOP3.LUT R6, R219, 0x80, RZ, 0xc0, !PT ;  /* 0x00000080db067812 */ /* 0x001fe200078ec0ff */
[C---:B------:R-:W-:Y:S01]  /*e660*/  IMAD R51, R127.reuse, 0x23, RZ ;  /* 0x000000237f337824 */ /* 0x040fe200078e02ff */
[----:B------:R-:W-:Y:S01]  /*e670*/  SHF.R.S32.HI R148, RZ, 0x1f, R69 ;  /* 0x0000001fff947819 */ /* 0x000fe20000011445 */
        /* <DEDUP_REMOVED lines=180> */
[----:B------:R-:W-:Y:S01]  /*f1c0*/  IMAD R125, R127, 0x7e, RZ ;  /* 0x0000007e7f7d7824 */ /* 0x000fe200078e02ff */
[----:B------:R-:W-:Y:S01]  /*f1d0*/  LOP3.LUT R127, R219, 0x7f, RZ, 0xc0, !PT ;  /* 0x0000007fdb7f7812 */ /* 0x000fe200078ec0ff */
[----:B------:R-:W-:Y:S01]  /*f1e0*/  IMAD R134, R134, UR7, RZ ;  /* 0x0000000786867c24 */ /* 0x000fe2000f8e02ff */
[----:B------:R-:W-:Y:S01]  /*f1f0*/  SHF.R.S32.HI R219, RZ, 0x1f, R37 ;  /* 0x0000001fffdb7819 */ /* 0x000fe20000011425 */
[----:B------:R-:W-:Y:S01]  /*f200*/  IMAD.U32 R11, RZ, RZ, UR13 ;  /* 0x0000000dff0b7e24 */ /* 0x000fe2000f8e00ff */
[----:B------:R-:W-:Y:S01]  /*f210*/  SHF.R.S32.HI R240, RZ, 0x1f, R5 ;  /* 0x0000001ffff07819 */ /* 0x000fe20000011405 */
[----:B------:R-:W-:Y:S01]  /*f220*/  IMAD R135, R127, UR5, RZ ;  /* 0x000000057f877c24 */ /* 0x000fe2000f8e02ff */
[----:B------:R-:W-:Y:S01]  /*f230*/  SHF.R.S32.HI R241, RZ, 0x1f, R66 ;  /* 0x0000001ffff17819 */ /* 0x000fe20000011442 */
[----:B------:R-:W-:Y:S01]  /*f240*/  IMAD R6, R6, 0x80, R127 ;  /* 0x0000008006067824 */ /* 0x000fe200078e027f */
[----:B------:R0:W-:Y:S01]  /*f250*/  STL [R1+0x1a94], R11 ;  /* 0x001a940b01007387 */ /* 0x0001e20000100800 */
[----:B-1----:R-:W-:Y:S01]  /*f260*/  IMAD R18, R18, 0x2, R134 ;  /* 0x0000000212127824 */ /* 0x002fe200078e0286 */
[----:B------:R-:W-:Y:S01]  /*f270*/  IADD3 R127, P0, P1, R135, UR4, R4 ;  /* 0x00000004877f7c10 */ /* 0x000fe2000f91e004 */
[----:B------:R-:W-:Y:S01]  /*f280*/  USHF.R.S32.HI UR5, URZ, 0x1f, UR4 ;  /* 0x0000001f3f057899 */ /* 0x000fe20008011404 */
[----:B------:R-:W-:Y:S01]  /*f290*/  IADD3 R4, P5, R2, R60, RZ ;  /* 0x0000003c02047210 */ /* 0x000fe20007fbe0ff */
[----:B------:R-:W-:Y:S01]  /*f2a0*/  UMOV UR12, URZ ;  /* 0x0000003f000c7c82 */ /* 0x000fe20008000000 */
[----:B------:R-:W-:Y:S01]  /*f2b0*/  SHF.R.S32.HI R242, RZ, 0x1f, R99 ;  /* 0x0000001ffff27819 */ /* 0x000fe20000011463 */
[----:B------:R-:W-:Y:S01]  /*f2c0*/  USHF.R.U32.HI UR11, URZ, 0x4, UR11 ;  /* 0x000000043f0b7899 */ /* 0x000fe2000801160b */
[----:B------:R-:W-:Y:S01]  /*f2d0*/  SHF.R.S32.HI R243, RZ, 0x1f, R94 ;  /* 0x0000001ffff37819 */ /* 0x000fe2000001145e */
[----:B------:R1:W-:Y:S01]  /*f2e0*/  STL [R1+0x1a8c], R4 ;  /* 0x001a8c0401007387 */ /* 0x0003e20000100800 */
[----:B0-----:R-:W-:Y:S01]  /*f2f0*/  SHF.R.S32.HI R11, RZ, 0x1f, R135 ;  /* 0x0000001fff0b7819 */ /* 0x001fe20000011487 */
[----:B------:R-:W-:Y:S01]  /*f300*/  UMOV UR10, URZ ;  /* 0x0000003f000a7c82 */ /* 0x000fe20008000000 */
[----:B------:R-:W-:Y:S01]  /*f310*/  SHF.R.S32.HI R135, RZ, 0x1f, R2 ;  /* 0x0000001fff877819 */ /* 0x000fe20000011402 */
[----:B------:R-:W-:Y:S01]  /*f320*/  ULDC UR7, c[0x0][0x238] ;  /* 0x00008e0000077ab9 */ /* 0x000fe20000000800 */
[----:B------:R-:W-:-:S02]  /*f330*/  SHF.R.S32.HI R244, RZ, 0x1f, R43 ;  /* 0x0000001ffff47819 */ /* 0x000fc4000001142b */
[----:B------:R-:W-:Y:S02]  /*f340*/  SHF.R.S32.HI R245, RZ, 0x1f, R54 ;  /* 0x0000001ffff57819 */ /* 0x000fe40000011436 */
[----:B------:R-:W-:Y:S01]  /*f350*/  SHF.R.S32.HI R246, RZ, 0x1f, R119 ;  /* 0x0000001ffff67819 */ /* 0x000fe20000011477 */
[----:B-1----:R-:W2:Y:S01]  /*f360*/  LDL.LU R4, [R1+0x1ab4] ;  /* 0x001ab40001047983 */ /* 0x002ea20000300800 */
[----:B------:R-:W-:Y:S02]  /*f370*/  SHF.R.S32.HI R247, RZ, 0x1f, R79 ;  /* 0x0000001ffff77819 */ /* 0x000fe4000001144f */
[----:B------:R-:W-:Y:S01]  /*f380*/  SHF.R.S32.HI R248, RZ, 0x1f, R96 ;  /* 0x0000001ffff87819 */ /* 0x000fe20000011460 */
[----:B------:R-:W3:Y:S01]  /*f390*/  LDL.LU R18, [R1+0x1ab0] ;  /* 0x001ab00001127983 */ /* 0x000ee20000300800 */
[----:B------:R-:W-:Y:S02]  /*f3a0*/  IADD3 R2, P6, R2, R16, RZ ;  /* 0x0000001002027210 */ /* 0x000fe40007fde0ff */
[----:B------:R-:W-:-:S02]  /*f3b0*/  SHF.R.S32.HI R249, RZ, 0x1f, R70 ;  /* 0x0000001ffff97819 */ /* 0x000fc40000011446 */
[----:B------:R-:W-:Y:S01]  /*f3c0*/  SHF.R.S32.HI R250, RZ, 0x1f, R126 ;  /* 0x0000001ffffa7819 */ /* 0x000fe2000001147e */
[----:B------:R0:W-:Y:S01]  /*f3d0*/  STL [R1+0x1a88], R2 ;  /* 0x001a880201007387 */ /* 0x0001e20000100800 */
[----:B------:R-:W-:Y:S02]  /*f3e0*/  SHF.R.S32.HI R251, RZ, 0x1f, R114 ;  /* 0x0000001ffffb7819 */ /* 0x000fe40000011472 */
[----:B------:R-:W-:Y:S02]  /*f3f0*/  SHF.R.S32.HI R252, RZ, 0x1f, R30 ;  /* 0x0000001ffffc7819 */ /* 0x000fe4000001141e */
[----:B0-----:R-:W-:-:S05]  /*f400*/  IADD3 R2, P4, R0, R60, RZ ;  /* 0x0000003c00027210 */ /* 0x001fca0007f9e0ff */
[----:B------:R3:W-:Y:S02]  /*f410*/  STL [R1+0x1a80], R2 ;  /* 0x001a800201007387 */ /* 0x0007e40000100800 */
[C---:B---3--:R-:W-:Y:S02]  /*f420*/  IMAD.X R2, R135.reuse, 0x1, R18, P5 ;  /* 0x0000000187027824 */ /* 0x048fe400028e0612 */
[----:B--2---:R-:W-:-:S03]  /*f430*/  IMAD.X R135, R135, 0x1, R4, P6 ;  /* 0x0000000187877824 */ /* 0x004fc600030e0604 */
[----:B------:R0:W-:Y:S02]  /*f440*/  STL [R1+0x1a84], R2 ;  /* 0x001a840201007387 */ /* 0x0001e40000100800 */
[----:B0-----:R-:W-:Y:S02]  /*f450*/  SHF.R.S32.HI R2, RZ, 0x1f, R0 ;  /* 0x0000001fff027819 */ /* 0x001fe40000011400 */
[----:B------:R-:W-:-:S05]  /*f460*/  IADD3 R0, P5, R0, R16, RZ ;  /* 0x0000001000007210 */ /* 0x000fca0007fbe0ff */
[----:B------:R0:W-:Y:S04]  /*f470*/  STL [R1+0x1a7c], R0 ;  /* 0x001a7c0001007387 */ /* 0x0001e80000100800 */
[----:B------:R1:W-:Y:S01]  /*f480*/  STL [R1+0x1a78], R135 ;  /* 0x001a788701007387 */ /* 0x0003e20000100800 */
[----:B0-----:R-:W-:Y:S01]  /*f490*/  IADD3 R0, P6, R8, R60, RZ ;  /* 0x0000003c08007210 */ /* 0x001fe20007fde0ff */
[----:B-1----:R-:W-:-:S04]  /*f4a0*/  IMAD.X R135, R2, 0x1, R18, P4 ;  /* 0x0000000102877824 */ /* 0x002fc800020e0612 */
[----:B------:R0:W-:Y:S01]  /*f4b0*/  STL [R1+0x1a74], R0 ;  /* 0x001a740001007387 */ /* 0x0001e20000100800 */
[----:B------:R-:W-:-:S03]  /*f4c0*/  IMAD.X R2, R2, 0x1, R4, P5 ;  /* 0x0000000102027824 */ /* 0x000fc600028e0604 */
[----:B------:R1:W-:Y:S01]  /*f4d0*/  STL [R1+0x1a70], R135 ;  /* 0x001a708701007387 */ /* 0x0003e20000100800 */
[----:B0-----:R-:W-:Y:S02]  /*f4e0*/  SHF.R.S32.HI R0, RZ, 0x1f, R8 ;  /* 0x0000001fff007819 */ /* 0x001fe40000011408 */
[----:B-1----:R-:W-:Y:S02]  /*f4f0*/  IADD3 R135, P4, R8, R16, RZ ;  /* 0x0000001008877210 */ /* 0x002fe40007f9e0ff */
[----:B------:R-:W-:-:S03]  /*f500*/  IADD3 R8, P5, R64, R60, RZ ;  /* 0x0000003c40087210 */ /* 0x000fc60007fbe0ff */
[----:B------:R0:W-:Y:S04]  /*f510*/  STL [R1+0x1a6c], R135 ;  /* 0x001a6c8701007387 */ /* 0x0001e80000100800 */
[----:B------:R1:W-:Y:S04]  /*f520*/  STL [R1+0x1a60], R2 ;  /* 0x001a600201007387 */ /* 0x0003e80000100800 */
[----:B------:R2:W-:Y:S01]  /*f530*/  STL [R1+0x1a68], R8 ;  /* 0x001a680801007387 */ /* 0x0005e20000100800 */
[C---:B0-----:R-:W-:Y:S02]  /*f540*/  IMAD.X R135, R0.reuse, 0x1, R18, P6 ;  /* 0x0000000100877824 */ /* 0x041fe400030e0612 */
[----:B------:R-:W-:Y:S01]  /*f550*/  IMAD.X R0, R0, 0x1, R4, P4 ;  /* 0x0000000100007824 */ /* 0x000fe200020e0604 */
[----:B-1----:R-:W-:-:S02]  /*f560*/  SHF.R.S32.HI R2, RZ, 0x1f, R64 ;  /* 0x0000001fff027819 */ /* 0x002fc40000011440 */
[----:B--2---:R-:W-:Y:S01]  /*f570*/  IADD3 R8, P6, R64, R16, RZ ;  /* 0x0000001040087210 */ /* 0x004fe20007fde0ff */
[----:B------:R-:W-:Y:S01]  /*f580*/  STL [R1+0x1a64], R135 ;  /* 0x001a648701007387 */ /* 0x000fe20000100800 */
[----:B------:R-:W-:-:S03]  /*f590*/  IADD3 R64, P4, R91, R60, RZ ;  /* 0x0000003c5b407210 */ /* 0x000fc60007f9e0ff */
[----:B------:R0:W-:Y:S04]  /*f5a0*/  STL [R1+0x1a5c], R8 ;  /* 0x001a5c0801007387 */ /* 0x0001e80000100800 */
[----:B------:R1:W-:Y:S01]  /*f5b0*/  STL [R1+0x1a50], R0 ;  /* 0x001a500001007387 */ /* 0x0003e20000100800 */
[----:B0-----:R-:W-:-:S03]  /*f5c0*/  IMAD.X R8, R2, 0x1, R18, P5 ;  /* 0x0000000102087824 */ /* 0x001fc600028e0612 */
[----:B------:R0:W-:Y:S01]  /*f5d0*/  STL [R1+0x1a58], R64 ;  /* 0x001a584001007387 */ /* 0x0001e20000100800 */
[----:B------:R-:W-:Y:S01]  /*f5e0*/  IMAD.X R2, R2, 0x1, R4, P6 ;  /* 0x0000000102027824 */ /* 0x000fe200030e0604 */
[----:B-1----:R-:W-:Y:S02]  /*f5f0*/  SHF.R.S32.HI R0, RZ, 0x1f, R91 ;  /* 0x0000001fff007819 */ /* 0x002fe4000001145b */
[----:B------:R1:W-:Y:S01]  /*f600*/  STL [R1+0x1a54], R8 ;  /* 0x001a540801007387 */ /* 0x0003e20000100800 */
[----:B0-----:R-:W-:Y:S02]  /*f610*/  IADD3 R64, P5, R91, R16, RZ ;  /* 0x000000105b407210 */ /* 0x001fe40007fbe0ff */
[----:B-1----:R-:W-:-:S03]  /*f620*/  IADD3 R8, P6, R56, R60, RZ ;  /* 0x0000003c38087210 */ /* 0x002fc60007fde0ff */
[----:B------:R0:W-:Y:S04]  /*f630*/  STL [R1+0x1a4c], R64 ;  /* 0x001a4c4001007387 */ /* 0x0001e80000100800 */
[----:B------:R1:W-:Y:S04]  /*f640*/  STL [R1+0x1a40], R2 ;  /* 0x001a400201007387 */ /* 0x0003e80000100800 */
[----:B------:R2:W-:Y:S01]  /*f650*/  STL [R1+0x1a48], R8 ;  /* 0x001a480801007387 */ /* 0x0005e20000100800 */
[C---:B0-----:R-:W-:Y:S02]  /*f660*/  IMAD.X R64, R0.reuse, 0x1, R18, P4 ;  /* 0x0000000100407824 */ /* 0x041fe400020e0612 */
[----:B------:R-:W-:Y:S01]  /*f670*/  IMAD.X R0, R0, 0x1, R4, P5 ;  /* 0x0000000100007824 */ /* 0x000fe200028e0604 */
[----:B-1----:R-:W-:-:S02]  /*f680*/  SHF.R.S32.HI R2, RZ, 0x1f, R56 ;  /* 0x0000001fff027819 */ /* 0x002fc40000011438 */
[----:B--2---:R-:W-:Y:S01]  /*f690*/  IADD3 R8, P4, R56, R16, RZ ;  /* 0x0000001038087210 */ /* 0x004fe20007f9e0ff */
[----:B------:R0:W-:Y:S01]  /*f6a0*/  STL [R1+0x1a44], R64 ;  /* 0x001a444001007387 */ /* 0x0001e20000100800 */
[----:B------:R-:W-:-:S03]  /*f6b0*/  IADD3 R56, P5, R7, R60, RZ ;  /* 0x0000003c07387210 */ /* 0x000fc60007fbe0ff */
[----:B------:R1:W-:Y:S04]  /*f6c0*/  STL [R1+0x1a3c], R8 ;  /* 0x001a3c0801007387 */ /* 0x0003e80000100800 */
[----:B------:R2:W-:Y:S01]  /*f6d0*/  STL [R1+0x1a30], R0 ;  /* 0x001a300001007387 */ /* 0x0005e20000100800 */
[----:B0-----:R-:W0:Y:S01]  /*f6e0*/  LDC R64, c[0x0][0x268] ;  /* 0x00009a00ff407b82 */ /* 0x001e220000000800 */
[C---:B-1----:R-:W-:Y:S01]  /*f6f0*/  IMAD.X R8, R2.reuse, 0x1, R18, P6 ;  /* 0x0000000102087824 */ /* 0x042fe200030e0612 */
[----:B--2---:R-:W-:Y:S02]  /*f700*/  SHF.R.S32.HI R0, RZ, 0x1f, R7 ;  /* 0x0000001fff007819 */ /* 0x004fe40000011407 */
[----:B------:R-:W-:Y:S01]  /*f710*/  IADD3 R7, P6, R7, R16, RZ ;  /* 0x0000001007077210 */ /* 0x000fe20007fde0ff */
[----:B------:R1:W-:Y:S01]  /*f720*/  STL [R1+0x1a38], R56 ;  /* 0x001a383801007387 */ /* 0x0003e20000100800 */
[----:B------:R-:W-:-:S03]  /*f730*/  IMAD.X R2, R2, 0x1, R4, P4 ;  /* 0x0000000102027824 */ /* 0x000fc600020e0604 */
[----:B------:R2:W-:Y:S04]  /*f740*/  STL [R1+0x1a34], R8 ;  /* 0x001a340801007387 */ /* 0x0005e80000100800 */
[----:B------:R3:W-:Y:S01]  /*f750*/  STL [R1+0x1a2c], R7 ;  /* 0x001a2c0701007387 */ /* 0x0007e20000100800 */
[----:B-1----:R-:W1:Y:S01]  /*f760*/  LDC R56, c[0x0][0x268] ;  /* 0x00009a00ff387b82 */ /* 0x002e620000000800 */
[----:B--2---:R-:W-:Y:S02]  /*f770*/  IADD3 R8, P4, R15, R60, RZ ;  /* 0x0000003c0f087210 */ /* 0x004fe40007f9e0ff */
[----:B------:R2:W-:Y:S01]  /*f780*/  STL [R1+0x1a20], R2 ;  /* 0x001a200201007387 */ /* 0x0005e20000100800 */
[----:B---3--:R-:W-:-:S03]  /*f790*/  IMAD.X R7, R0, 0x1, R18, P5 ;  /* 0x0000000100077824 */ /* 0x008fc600028e0612 */
[----:B------:R-:W-:Y:S04]  /*f7a0*/  STL [R1+0x1a28], R8 ;  /* 0x001a280801007387 */ /* 0x000fe80000100800 */
[----:B------:R3:W-:Y:S01]  /*f7b0*/  STL [R1+0x1a24], R7 ;  /* 0x001a240701007387 */ /* 0x0007e20000100800 */
[----:B--2---:R-:W-:Y:S02]  /*f7c0*/  SHF.R.S32.HI R2, RZ, 0x1f, R15 ;  /* 0x0000001fff027819 */ /* 0x004fe4000001140f */
[----:B------:R-:W-:Y:S01]  /*f7d0*/  IADD3 R15, P5, R15, R16, RZ ;  /* 0x000000100f0f7210 */ /* 0x000fe20007fbe0ff */
[----:B---3--:R-:W-:Y:S01]  /*f7e0*/  IMAD.X R7, R0, 0x1, R4, P6 ;  /* 0x0000000100077824 */ /* 0x008fe200030e0604 */
[----:B------:R-:W-:-:S03]  /*f7f0*/  IADD3 R8, P6, R31, R60, RZ ;  /* 0x0000003c1f087210 */ /* 0x000fc60007fde0ff */
[----:B------:R-:W-:Y:S01]  /*f800*/  STL [R1+0x1a1c], R15 ;  /* 0x001a1c0f01007387 */ /* 0x000fe20000100800 */
[----:B------:R-:W-:-:S03]  /*f810*/  IMAD.X R0, R2, 0x1, R18, P4 ;  /* 0x0000000102007824 */ /* 0x000fc600020e0612 */
[----:B------:R2:W-:Y:S01]  /*f820*/  STL [R1+0x1a10], R7 ;  /* 0x001a100701007387 */ /* 0x0005e20000100800 */
[----:B------:R-:W-:-:S03]  /*f830*/  IMAD.X R2, R2, 0x1, R4, P5 ;  /* 0x0000000102027824 */ /* 0x000fc600028e0604 */
[----:B------:R3:W-:Y:S01]  /*f840*/  STL [R1+0x1a18], R8 ;  /* 0x001a180801007387 */ /* 0x0007e20000100800 */
[----:B--2---:R-:W-:-:S03]  /*f850*/  IADD3 R7, P4, R31, R16, RZ ;  /* 0x000000101f077210 */ /* 0x004fc60007f9e0ff */
[----:B------:R2:W-:Y:S01]  /*f860*/  STL [R1+0x1a14], R0 ;  /* 0x001a140001007387 */ /* 0x0005e20000100800 */
[----:B------:R-:W4:Y:S03]  /*f870*/  LDC R31, c[0x0][0x268] ;  /* 0x00009a00ff1f7b82 */ /* 0x000f260000000800 */
[----:B------:R5:W-:Y:S04]  /*f880*/  STL [R1+0x1a0c], R7 ;  /* 0x001a0c0701007387 */ /* 0x000be80000100800 */
[----:B------:R0:W-:Y:S01]  /*f890*/  STL [R1+0x1a00], R2 ;  /* 0x001a000201007387 */ /* 0x0001e20000100800 */
[----:B---3--:R-:W3:Y:S01]  /*f8a0*/  LDC R8, c[0x0][0x268] ;  /* 0x00009a00ff087b82 */ /* 0x008ee20000000800 */
[----:B--2---:R-:W-:Y:S01]  /*f8b0*/  IADD3 R0, P5, R47, R60, RZ ;  /* 0x0000003c2f007210 */ /* 0x004fe20007fbe0ff */
[----:B-----5:R-:W-:-:S04]  /*f8c0*/  IMAD.X R7, R136, 0x1, R18, P6 ;  /* 0x0000000188077824 */ /* 0x020fc800030e0612 */
[----:B------:R2:W-:Y:S01]  /*f8d0*/  STL [R1+0x1a08], R0 ;  /* 0x001a080001007387 */ /* 0x0005e20000100800 */
[----:B0-----:R-:W-:-:S03]  /*f8e0*/  IADD3 R2, P6, R47, R16, RZ ;  /* 0x000000102f027210 */ /* 0x001fc60007fde0ff */
[----:B------:R0:W-:Y:S01]  /*f8f0*/  STL [R1+0x1a04], R7 ;  /* 0x001a040701007387 */ /* 0x0001e20000100800 */
[----:B------:R-:W5:Y:S03]  /*f900*/  LDC R47, c[0x0][0x268] ;  /* 0x00009a00ff2f7b82 */ /* 0x000f660000000800 */
[----:B------:R1:W-:Y:S01]  /*f910*/  STL [R1+0x19fc], R2 ;  /* 0x0019fc0201007387 */ /* 0x0003e20000100800 */
[----:B--2---:R-:W-:-:S04]  /*f920*/  IMAD.X R0, R136, 0x1, R4, P4 ;  /* 0x0000000188007824 */ /* 0x004fc800020e0604 */
[----:B------:R-:W2:Y:S01]  /*f930*/  LDC R136, c[0x0][0x268] ;  /* 0x00009a00ff887b82 */ /* 0x000ea20000000800 */
[----:B0-----:R-:W-:Y:S01]  /*f940*/  IADD3 R7, P4, R20, R60, RZ ;  /* 0x0000003c14077210 */ /* 0x001fe20007f9e0ff */
[----:B------:R0:W-:Y:S01]  /*f950*/  STL [R1+0x19f0], R0 ;  /* 0x0019f00001007387 */ /* 0x0001e20000100800 */
[----:B-1----:R-:W-:-:S03]  /*f960*/  IMAD.X R2, R137, 0x1, R18, P5 ;  /* 0x0000000189027824 */ /* 0x002fc600028e0612 */
[----:B------:R1:W-:Y:S04]  /*f970*/  STL [R1+0x19f8], R7 ;  /* 0x0019f80701007387 */ /* 0x0003e80000100800 */
[----:B------:R4:W-:Y:S01]  /*f980*/  STL [R1+0x19f4], R2 ;  /* 0x0019f40201007387 */ /* 0x0009e20000100800 */
[----:B0-----:R-:W-:Y:S01]  /*f990*/  IADD3 R0, P5, R20, R16, RZ ;  /* 0x0000001014007210 */ /* 0x001fe20007fbe0ff */
[----:B-1----:R-:W-:-:S04]  /*f9a0*/  IMAD.X R7, R137, 0x1, R4, P6 ;  /* 0x0000000189077824 */ /* 0x002fc800030e0604 */
[----:B------:R0:W-:Y:S01]  /*f9b0*/  STL [R1+0x19ec], R0 ;  /* 0x0019ec0001007387 */ /* 0x0001e20000100800 */
[----:B------:R-:W1:Y:S01]  /*f9c0*/  LDC R137, c[0x0][0x268] ;  /* 0x00009a00ff897b82 */ /* 0x000e620000000800 */
[----:B----4-:R-:W-:Y:S02]  /*f9d0*/  IADD3 R2, P6, R76, R60, RZ ;  /* 0x0000003c4c027210 */ /* 0x010fe40007fde0ff */
[----:B------:R4:W-:Y:S04]  /*f9e0*/  STL [R1+0x19e0], R7 ;  /* 0x0019e00701007387 */ /* 0x0009e80000100800 */
[----:B------:R3:W-:Y:S01]  /*f9f0*/  STL [R1+0x19e8], R2 ;  /* 0x0019e80201007387 */ /* 0x0007e20000100800 */
[----:B0-----:R-:W-:Y:S01]  /*fa00*/  IMAD.X R0, R138, 0x1, R18, P4 ;  /* 0x000000018a007824 */ /* 0x001fe200020e0612 */
[----:B----4-:R-:W-:-:S04]  /*fa10*/  IADD3 R7, P4, R76, R16, RZ ;  /* 0x000000104c077210 */ /* 0x010fc80007f9e0ff */
[----:B------:R0:W-:Y:S01]  /*fa20*/  STL [R1+0x19e4], R0 ;  /* 0x0019e40001007387 */ /* 0x0001e20000100800 */
[----:B------:R-:W4:Y:S01]  /*fa30*/  LDC R76, c[0x0][0x268] ;  /* 0x00009a00ff4c7b82 */ /* 0x000f220000000800 */
[----:B---3--:R-:W-:Y:S02]  /*fa40*/  IMAD.X R2, R138, 0x1, R4, P5 ;  /* 0x000000018a027824 */ /* 0x008fe400028e0604 */
[----:B------:R3:W-:Y:S04]  /*fa50*/  STL [R1+0x19dc], R7 ;  /* 0x0019dc0701007387 */ /* 0x0007e80000100800 */
[----:B------:R5:W-:Y:S01]  /*fa60*/  STL [R1+0x19d0], R2 ;  /* 0x0019d00201007387 */ /* 0x000be20000100800 */
[----:B------:R-:W1:Y:S01]  /*fa70*/  LDC R138, c[0x0][0x268] ;  /* 0x00009a00ff8a7b82 */ /* 0x000e620000000800 */
[----:B0-----:R-:W-:Y:S01]  /*fa80*/  IADD3 R0, P5, R95, R60, RZ ;  /* 0x0000003c5f007210 */ /* 0x001fe20007fbe0ff */
[----:B---3--:R-:W-:-:S04]  /*fa90*/  IMAD.X R7, R139, 0x1, R18, P6 ;  /* 0x000000018b077824 */ /* 0x008fc800030e0612 */
[----:B------:R0:W-:Y:S01]  /*faa0*/  STL [R1+0x19d8], R0 ;  /* 0x0019d80001007387 */ /* 0x0001e20000100800 */
[----:B-----5:R-:W-:-:S03]  /*fab0*/  IADD3 R2, P6, R95, R16, RZ ;  /* 0x000000105f027210 */ /* 0x020fc60007fde0ff */
[----:B------:R3:W-:Y:S01]  /*fac0*/  STL [R1+0x19d4], R7 ;  /* 0x0019d40701007387 */ /* 0x0007e20000100800 */
[----:B------:R-:W5:Y:S03]  /*fad0*/  LDC R95, c[0x0][0x268] ;  /* 0x00009a00ff5f7b82 */ /* 0x000f660000000800 */
[----:B------:R2:W-:Y:S01]  /*fae0*/  STL [R1+0x19cc], R2 ;  /* 0x0019cc0201007387 */ /* 0x0005e20000100800 */
[----:B0-----:R-:W-:-:S04]  /*faf0*/  IMAD.X R0, R139, 0x1, R4, P4 ;  /* 0x000000018b007824 */ /* 0x001fc800020e0604 */
[----:B------:R-:W0:Y:S01]  /*fb00*/  LDC R139, c[0x0][0x268] ;  /* 0x00009a00ff8b7b82 */ /* 0x000e220000000800 */
[----:B---3--:R-:W-:Y:S01]  /*fb10*/  IADD3 R7, P4, R109, R60, RZ ;  /* 0x0000003c6d077210 */ /* 0x008fe20007f9e0ff */
[----:B------:R3:W-:Y:S01]  /*fb20*/  STL [R1+0x19c0], R0 ;  /* 0x0019c00001007387 */ /* 0x0007e20000100800 */
[----:B--2---:R-:W-:-:S03]  /*fb30*/  IMAD.X R2, R140, 0x1, R18, P5 ;  /* 0x000000018c027824 */ /* 0x004fc600028e0612 */
[----:B------:R2:W-:Y:S04]  /*fb40*/  STL [R1+0x19c8], R7 ;  /* 0x0019c80701007387 */ /* 0x0005e80000100800 */
[----:B------:R4:W-:Y:S01]  /*fb50*/  STL [R1+0x19c4], R2 ;  /* 0x0019c40201007387 */ /* 0x0009e20000100800 */
[----:B---3--:R-:W-:Y:S02]  /*fb60*/  IADD3 R0, P5, R109, R16, RZ ;  /* 0x000000106d007210 */ /* 0x008fe40007fbe0ff */
[----:B------:R-:W3:Y:S01]  /*fb70*/  LDC R109, c[0x0][0x268] ;  /* 0x00009a00ff6d7b82 */ /* 0x000ee20000000800 */
[----:B--2---:R-:W-:Y:S02]  /*fb80*/  IMAD.X R7, R140, 0x1, R4, P6 ;  /* 0x000000018c077824 */ /* 0x004fe400030e0604 */
[----:B------:R2:W-:Y:S01]  /*fb90*/  STL [R1+0x19bc], R0 ;  /* 0x0019bc0001007387 */ /* 0x0005e20000100800 */
[----:B----4-:R-:W-:-:S03]  /*fba0*/  IADD3 R2, P6, R130, R60, RZ ;  /* 0x0000003c82027210 */ /* 0x010fc60007fde0ff */
[----:B------:R4:W-:Y:S01]  /*fbb0*/  STL [R1+0x19b0], R7 ;  /* 0x0019b00701007387 */ /* 0x0009e20000100800 */
[----:B------:R-:W0:Y:S03]  /*fbc0*/  LDC R140, c[0x0][0x268] ;  /* 0x00009a00ff8c7b82 */ /* 0x000e260000000800 */
[----:B------:R1:W-:Y:S01]  /*fbd0*/  STL [R1+0x19b8], R2 ;  /* 0x0019b80201007387 */ /* 0x0003e20000100800 */
[----:B--2---:R-:W-:Y:S01]  /*fbe0*/  IMAD.X R0, R141, 0x1, R18, P4 ;  /* 0x000000018d007824 */ /* 0x004fe200020e0612 */
[----:B----4-:R-:W-:-:S04]  /*fbf0*/  IADD3 R7, P4, R130, R16, RZ ;  /* 0x0000001082077210 */ /* 0x010fc80007f9e0ff */
[----:B------:R2:W-:Y:S01]  /*fc00*/  STL [R1+0x19b4], R0 ;  /* 0x0019b40001007387 */ /* 0x0005e20000100800 */
[----:B------:R-:W4:Y:S01]  /*fc10*/  LDC R130, c[0x0][0x268] ;  /* 0x00009a00ff827b82 */ /* 0x000f220000000800 */
[----:B-1----:R-:W-:Y:S02]  /*fc20*/  IMAD.X R2, R141, 0x1, R4, P5 ;  /* 0x000000018d027824 */ /* 0x002fe400028e0604 */
[----:B------:R1:W-:Y:S04]  /*fc30*/  STL [R1+0x19ac], R7 ;  /* 0x0019ac0701007387 */ /* 0x0003e80000100800 */
[----:B------:R5:W-:Y:S01]  /*fc40*/  STL [R1+0x19a0], R2 ;  /* 0x0019a00201007387 */ /* 0x000be20000100800 */
[----:B------:R-:W0:Y:S01]  /*fc50*/  LDC R141, c[0x0][0x268] ;  /* 0x00009a00ff8d7b82 */ /* 0x000e220000000800 */
[----:B--2---:R-:W-:Y:S01]  /*fc60*/  IADD3 R0, P5, R90, R60, RZ ;  /* 0x0000003c5a007210 */ /* 0x004fe20007fbe0ff */
[----:B-1----:R-:W-:-:S04]  /*fc70*/  IMAD.X R7, R142, 0x1, R18, P6 ;  /* 0x000000018e077824 */ /* 0x002fc800030e0612 */
[----:B------:R1:W-:Y:S01]  /*fc80*/  STL [R1+0x19a8], R0 ;  /* 0x0019a80001007387 */ /* 0x0003e20000100800 */
[----:B-----5:R-:W-:-:S03]  /*fc90*/  IADD3 R2, P6, R90, R16, RZ ;  /* 0x000000105a027210 */ /* 0x020fc60007fde0ff */
[----:B------:R2:W-:Y:S04]  /*fca0*/  STL [R1+0x19a4], R7 ;  /* 0x0019a40701007387 */ /* 0x0005e80000100800 */
[----:B------:R5:W-:Y:S01]  /*fcb0*/  STL [R1+0x199c], R2 ;  /* 0x00199c0201007387 */ /* 0x000be20000100800 */
[----:B-1----:R-:W-:Y:S02]  /*fcc0*/  IMAD.X R0, R142, 0x1, R4, P4 ;  /* 0x000000018e007824 */ /* 0x002fe400020e0604 */
[----:B------:R-:W1:Y:S01]  /*fcd0*/  LDC R142, c[0x0][0x268] ;  /* 0x00009a00ff8e7b82 */ /* 0x000e620000000800 */
[----:B--2---:R-:W-:Y:S02]  /*fce0*/  IADD3 R7, P4, R29, R60, RZ ;  /* 0x0000003c1d077210 */ /* 0x004fe40007f9e0ff */
[----:B------:R2:W-:Y:S01]  /*fcf0*/  STL [R1+0x1990], R0 ;  /* 0x0019900001007387 */ /* 0x0005e20000100800 */
[----:B-----5:R-:W-:-:S03]  /*fd00*/  IMAD.X R2, R143, 0x1, R18, P5 ;  /* 0x000000018f027824 */ /* 0x020fc600028e0612 */
[----:B------:R5:W-:Y:S04]  /*fd10*/  STL [R1+0x1998], R7 ;  /* 0x0019980701007387 */ /* 0x000be80000100800 */
[----:B------:R3:W-:Y:S01]  /*fd20*/  STL [R1+0x1994], R2 ;  /* 0x0019940201007387 */ /* 0x0007e20000100800 */
[----:B--2---:R-:W-:Y:S01]  /*fd30*/  IADD3 R0, P5, R29, R16, RZ ;  /* 0x000000101d007210 */ /* 0x004fe20007fbe0ff */
[----:B-----5:R-:W-:-:S04]  /*fd40*/  IMAD.X R7, R143, 0x1, R4, P6 ;  /* 0x000000018f077824 */ /* 0x020fc800030e0604 */
[----:B------:R2:W-:Y:S01]  /*fd50*/  STL [R1+0x198c], R0 ;  /* 0x00198c0001007387 */ /* 0x0005e20000100800 */
[----:B------:R-:W5:Y:S01]  /*fd60*/  LDC R143, c[0x0][0x268] ;  /* 0x00009a00ff8f7b82 */ /* 0x000f620000000800 */
[----:B---3--:R-:W-:Y:S02]  /*fd70*/  IADD3 R2, P6, R12, R60, RZ ;  /* 0x0000003c0c027210 */ /* 0x008fe40007fde0ff */
[----:B------:R3:W-:Y:S04]  /*fd80*/  STL [R1+0x1980], R7 ;  /* 0x0019800701007387 */ /* 0x0007e80000100800 */
[----:B------:R4:W-:Y:S01]  /*fd90*/  STL [R1+0x1988], R2 ;  /* 0x0019880201007387 */ /* 0x0009e20000100800 */
[----:B--2---:R-:W-:Y:S01]  /*fda0*/  IMAD.X R0, R144, 0x1, R18, P4 ;  /* 0x0000000190007824 */ /* 0x004fe200020e0612 */
[----:B---3--:R-:W-:-:S04]  /*fdb0*/  IADD3 R7, P4, R12, R16, RZ ;  /* 0x000000100c077210 */ /* 0x008fc80007f9e0ff */
[----:B------:R2:W-:Y:S01]  /*fdc0*/  STL [R1+0x1984], R0 ;  /* 0x0019840001007387 */ /* 0x0005e20000100800 */
[----:B------:R-:W3:Y:S01]  /*fdd0*/  LDC R12, c[0x0][0x268] ;  /* 0x00009a00ff0c7b82 */ /* 0x000ee20000000800 */
[----:B----4-:R-:W-:Y:S02]  /*fde0*/  IMAD.X R2, R144, 0x1, R4, P5 ;  /* 0x0000000190027824 */ /* 0x010fe400028e0604 */
[----:B------:R4:W-:Y:S04]  /*fdf0*/  STL [R1+0x197c], R7 ;  /* 0x00197c0701007387 */ /* 0x0009e80000100800 */
[----:B------:R0:W-:Y:S01]  /*fe00*/  STL [R1+0x1970], R2 ;  /* 0x0019700201007387 */ /* 0x0001e20000100800 */
[----:B------:R-:W5:Y:S01]  /*fe10*/  LDC R144, c[0x0][0x268] ;  /* 0x00009a00ff907b82 */ /* 0x000f620000000800 */
[----:B--2---:R-:W-:Y:S01]  /*fe20*/  IADD3 R0, P5, R13, R60, RZ ;  /* 0x0000003c0d007210 */ /* 0x004fe20007fbe0ff */
[----:B----4-:R-:W-:-:S04]  /*fe30*/  IMAD.X R7, R145, 0x1, R18, P6 ;  /* 0x0000000191077824 */ /* 0x010fc800030e0612 */
[----:B------:R2:W-:Y:S01]  /*fe40*/  STL [R1+0x1978], R0 ;  /* 0x0019780001007387 */ /* 0x0005e20000100800 */
[----:B0-----:R-:W-:-:S03]  /*fe50*/  IADD3 R2, P6, R13, R16, RZ ;  /* 0x000000100d027210 */ /* 0x001fc60007fde0ff */
[----:B------:R0:W-:Y:S01]  /*fe60*/  STL [R1+0x1974], R7 ;  /* 0x0019740701007387 */ /* 0x0001e20000100800 */
[----:B------:R-:W4:Y:S03]  /*fe70*/  LDC R13, c[0x0][0x268] ;  /* 0x00009a00ff0d7b82 */ /* 0x000f260000000800 */
        /* <DEDUP_REMOVED lines=8> */
[----:B0-----:R-:W-:Y:S02]  /*ff00*/  IADD3 R0, P5, R32, R16, RZ ;  /* 0x0000001020007210 */ /* 0x001fe40007fbe0ff */
[----:B------:R-:W0:Y:S01]  /*ff10*/  LDC R32, c[0x0][0x268] ;  /* 0x00009a00ff207b82 */ /* 0x000e220000000800 */
[----:B-1----:R-:W-:Y:S02]  /*ff20*/  IMAD.X R7, R146, 0x1, R4, P6 ;  /* 0x0000000192077824 */ /* 0x002fe400030e0604 */
[----:B------:R1:W-:Y:S01]  /*ff30*/  STL [R1+0x195c], R0 ;  /* 0x00195c0001007387 */ /* 0x0003e20000100800 */
[----:B---3--:R-:W-:-:S03]  /*ff40*/  IADD3 R2, P6, R69, R60, RZ ;  /* 0x0000003c45027210 */ /* 0x008fc60007fde0ff */
[----:B------:R3:W-:Y:S01]  /*ff50*/  STL [R1+0x1950], R7 ;  /* 0x0019500701007387 */ /* 0x0007e20000100800 */
[----:B------:R-:W2:Y:S03]  /*ff60*/  LDC R146, c[0x0][0x268] ;  /* 0x00009a00ff927b82 */ /* 0x000ea60000000800 */
[----:B------:R5:W-:Y:S01]  /*ff70*/  STL [R1+0x1958], R2 ;  /* 0x0019580201007387 */ /* 0x000be20000100800 */
[----:B-1----:R-:W-:Y:S01]  /*ff80*/  IMAD.X R0, R147, 0x1, R18, P4 ;  /* 0x0000000193007824 */ /* 0x002fe200020e0612 */
[----:B---3--:R-:W-:-:S04]  /*ff90*/  IADD3 R7, P4, R69, R16, RZ ;  /* 0x0000001045077210 */ /* 0x008fc80007f9e0ff */
[----:B------:R1:W-:Y:S01]  /*ffa0*/  STL [R1+0x1954], R0 ;  /* 0x0019540001007387 */ /* 0x0003e20000100800 */
[----:B------:R-:W3:Y:S01]  /*ffb0*/  LDC R69, c[0x0][0x268] ;  /* 0x00009a00ff457b82 */ /* 0x000ee20000000800 */
[----:B-----5:R-:W-:Y:S02]  /*ffc0*/  IMAD.X R2, R147, 0x1, R4, P5 ;  /* 0x0000000193027824 */ /* 0x020fe400028e0604 */
[----:B------:R5:W-:Y:S04]  /*ffd0*/  STL [R1+0x194c], R7 ;  /* 0x00194c0701007387 */ /* 0x000be80000100800 */
[----:B------:R4:W-:Y:S01]  /*ffe0*/  STL [R1+0x1940], R2 ;  /* 0x0019400201007387 */ /* 0x0009e20000100800 */
[----:B------:R-:W2:Y:S01]  /*fff0*/  LDC R147, c[0x0][0x268] ;  /* 0x00009a00ff937b82 */ /* 0x000ea20000000800 */
[----:B-1----:R-:W-:Y:S01]  /*10000*/  IADD3 R0, P5, R3, R60, RZ ;  /* 0x0000003c03007210 */ /* 0x002fe20007fbe0ff */
[----:B-----5:R-:W-:-:S04]  /*10010*/  IMAD.X R7, R148, 0x1, R18, P6 ;  /* 0x0000000194077824 */ /* 0x020fc800030e0612 */
[----:B------:R1:W-:Y:S01]  /*10020*/  STL [R1+0x1948], R0 ;  /* 0x0019480001007387 */ /* 0x0003e20000100800 */
[----:B----4-:R-:W-:-:S03]  /*10030*/  IADD3 R2, P6, R3, R16, RZ ;  /* 0x0000001003027210 */ /* 0x010fc60007fde0ff */
[----:B------:R-:W-:Y:S04]  /*10040*/  STL [R1+0x1944], R7 ;  /* 0x0019440701007387 */ /* 0x000fe80000100800 */
[----:B------:R4:W-:Y:S01]  /*10050*/  STL [R1+0x193c], R2 ;  /* 0x00193c0201007387 */ /* 0x0009e20000100800 */
[----:B-1----:R-:W-:Y:S01]  /*10060*/  IMAD.X R0, R148, 0x1, R4, P4 ;  /* 0x0000000194007824 */ /* 0x002fe200020e0604 */
[----:B------:R-:W-:Y:S01]  /*10070*/  IADD3 R3, P4, R107, R60, RZ ;  /* 0x0000003c6b037210 */ /* 0x000fe20007f9e0ff */
[----:B------:R-:W1:Y:S03]  /*10080*/  LDC R148, c[0x0][0x268] ;  /* 0x00009a00ff947b82 */ /* 0x000e660000000800 */
[----:B------:R5:W-:Y:S01]  /*10090*/  STL [R1+0x1930], R0 ;  /* 0x0019300001007387 */ /* 0x000be20000100800 */
[----:B----4-:R-:W-:-:S03]  /*100a0*/  IMAD.X R2, R149, 0x1, R18, P5 ;  /* 0x0000000195027824 */ /* 0x010fc600028e0612 */
[----:B------:R4:W-:Y:S04]  /*100b0*/  STL [R1+0x1938], R3 ;  /* 0x0019380301007387 */ /* 0x0009e80000100800 */
[----:B------:R0:W-:Y:S01]  /*100c0*/  STL [R1+0x1934], R2 ;  /* 0x0019340201007387 */ /* 0x0001e20000100800 */
[----:B-----5:R-:W-:Y:S02]  /*100d0*/  IADD3 R0, P5, R107, R16, RZ ;  /* 0x000000106b007210 */ /* 0x020fe40007fbe0ff */
[----:B------:R-:W5:Y:S01]  /*100e0*/  LDC R107, c[0x0][0x268] ;  /* 0x00009a00ff6b7b82 */ /* 0x000f620000000800 */
[----:B----4-:R-:W-:Y:S02]  /*100f0*/  IMAD.X R3, R149, 0x1, R4, P6 ;  /* 0x0000000195037824 */ /* 0x010fe400030e0604 */
[----:B------:R4:W-:Y:S01]  /*10100*/  STL [R1+0x192c], R0 ;  /* 0x00192c0001007387 */ /* 0x0009e20000100800 */
[----:B0-----:R-:W-:-:S03]  /*10110*/  IADD3 R2, P6, R17, R60, RZ ;  /* 0x0000003c11027210 */ /* 0x001fc60007fde0ff */
[----:B------:R0:W-:Y:S01]  /*10120*/  STL [R1+0x1920], R3 ;  /* 0x0019200301007387 */ /* 0x0001e20000100800 */
[----:B------:R-:W1:Y:S03]  /*10130*/  LDC R149, c[0x0][0x268] ;  /* 0x00009a00ff957b82 */ /* 0x000e660000000800 */
[----:B------:R3:W-:Y:S01]  /*10140*/  STL [R1+0x1928], R2 ;  /* 0x0019280201007387 */ /* 0x0007e20000100800 */
[----:B----4-:R-:W-:Y:S01]  /*10150*/  IMAD.X R0, R150, 0x1, R18, P4 ;  /* 0x0000000196007824 */ /* 0x010fe200020e0612 */
[----:B0-----:R-:W-:-:S04]  /*10160*/  IADD3 R3, P4, R17, R16, RZ ;  /* 0x0000001011037210 */ /* 0x001fc80007f9e0ff */
        /* <DEDUP_REMOVED lines=9> */
[----:B--2---:R-:W-:-:S03]  /*10200*/  IADD3 R2, P6, R23, R16, RZ ;  /* 0x0000001017027210 */ /* 0x004fc60007fde0ff */
[----:B------:R2:W-:Y:S01]  /*10210*/  STL [R1+0x1914], R3 ;  /* 0x0019140301007387 */ /* 0x0005e20000100800 */
[----:B------:R-:W3:Y:S03]  /*10220*/  LDC R23, c[0x0][0x268] ;  /* 0x00009a00ff177b82 */ /* 0x000ee60000000800 */
[----:B------:R5:W-:Y:S01]  /*10230*/  STL [R1+0x190c], R2 ;  /* 0x00190c0201007387 */ /* 0x000be20000100800 */
[----:B0-----:R-:W-:-:S04]  /*10240*/  IMAD.X R0, R151, 0x1, R4, P4 ;  /* 0x0000000197007824 */ /* 0x001fc800020e0604 */
[----:B------:R-:W0:Y:S01]  /*10250*/  LDC R151, c[0x0][0x268] ;  /* 0x00009a00ff977b82 */ /* 0x000e220000000800 */
[----:B--2---:R-:W-:Y:S01]  /*10260*/  IADD3 R3, P4, R41, R60, RZ ;  /* 0x0000003c29037210 */ /* 0x004fe20007f9e0ff */
[----:B------:R2:W-:Y:S01]  /*10270*/  STL [R1+0x1900], R0 ;  /* 0x0019000001007387 */ /* 0x0005e20000100800 */
[----:B-----5:R-:W-:-:S03]  /*10280*/  IMAD.X R2, R152, 0x1, R18, P5 ;  /* 0x0000000198027824 */ /* 0x020fc600028e0612 */
[----:B------:R5:W-:Y:S04]  /*10290*/  STL [R1+0x1908], R3 ;  /* 0x0019080301007387 */ /* 0x000be80000100800 */
[----:B------:R4:W-:Y:S01]  /*102a0*/  STL [R1+0x1904], R2 ;  /* 0x0019040201007387 */ /* 0x0009e20000100800 */
[----:B--2---:R-:W-:Y:S02]  /*102b0*/  IADD3 R0, P5, R41, R16, RZ ;  /* 0x0000001029007210 */ /* 0x004fe40007fbe0ff */
[----:B------:R-:W2:Y:S01]  /*102c0*/  LDC R41, c[0x0][0x268] ;  /* 0x00009a00ff297b82 */ /* 0x000ea20000000800 */
[----:B-----5:R-:W-:Y:S02]  /*102d0*/  IMAD.X R3, R152, 0x1, R4, P6 ;  /* 0x0000000198037824 */ /* 0x020fe400030e0604 */
[----:B------:R5:W-:Y:S01]  /*102e0*/  STL [R1+0x18fc], R0 ;  /* 0x0018fc0001007387 */ /* 0x000be20000100800 */
[----:B----4-:R-:W-:-:S03]  /*102f0*/  IADD3 R2, P6, R35, R60, RZ ;  /* 0x0000003c23027210 */ /* 0x010fc60007fde0ff */
[----:B------:R4:W-:Y:S01]  /*10300*/  STL [R1+0x18f0], R3 ;  /* 0x0018f00301007387 */ /* 0x0009e20000100800 */
[----:B------:R-:W0:Y:S03]  /*10310*/  LDC R152, c[0x0][0x268] ;  /* 0x00009a00ff987b82 */ /* 0x000e260000000800 */
[----:B------:R1:W-:Y:S01]  /*10320*/  STL [R1+0x18f8], R2 ;  /* 0x0018f80201007387 */ /* 0x0003e20000100800 */
[----:B-----5:R-:W-:Y:S01]  /*10330*/  IMAD.X R0, R153, 0x1, R18, P4 ;  /* 0x0000000199007824 */ /* 0x020fe200020e0612 */
[----:B----4-:R-:W-:-:S04]  /*10340*/  IADD3 R3, P4, R35, R16, RZ ;  /* 0x0000001023037210 */ /* 0x010fc80007f9e0ff */
[----:B------:R4:W-:Y:S01]  /*10350*/  STL [R1+0x18f4], R0 ;  /* 0x0018f40001007387 */ /* 0x0009e20000100800 */
[----:B------:R-:W5:Y:S01]  /*10360*/  LDC R35, c[0x0][0x268] ;  /* 0x00009a00ff237b82 */ /* 0x000f620000000800 */
[----:B-1----:R-:W-:Y:S02]  /*10370*/  IMAD.X R2, R153, 0x1, R4, P5 ;  /* 0x0000000199027824 */ /* 0x002fe400028e0604 */
[----:B------:R1:W-:Y:S04]  /*10380*/  STL [R1+0x18ec], R3 ;  /* 0x0018ec0301007387 */ /* 0x0003e80000100800 */
[----:B------:R3:W-:Y:S01]  /*10390*/  STL [R1+0x18e0], R2 ;  /* 0x0018e00201007387 */ /* 0x0007e20000100800 */
[----:B------:R-:W0:Y:S01]  /*103a0*/  LDC R153, c[0x0][0x268] ;  /* 0x00009a00ff997b82 */ /* 0x000e220000000800 */
[----:B----4-:R-:W-:Y:S01]  /*103b0*/  IADD3 R0, P5, R42, R60, RZ ;  /* 0x0000003c2a007210 */ /* 0x010fe20007fbe0ff */
[----:B-1----:R-:W-:-:S04]  /*103c0*/  IMAD.X R3, R154, 0x1, R18, P6 ;  /* 0x000000019a037824 */ /* 0x002fc800030e0612 */
[----:B------:R1:W-:Y:S01]  /*103d0*/  STL [R1+0x18e8], R0 ;  /* 0x0018e80001007387 */ /* 0x0003e20000100800 */
[----:B---3--:R-:W-:-:S03]  /*103e0*/  IADD3 R2, P6, R42, R16, RZ ;  /* 0x000000102a027210 */ /* 0x008fc60007fde0ff */
[----:B------:R3:W-:Y:S04]  /*103f0*/  STL [R1+0x18e4], R3 ;  /* 0x0018e40301007387 */ /* 0x0007e80000100800 */
[----:B------:R4:W-:Y:S01]  /*10400*/  STL [R1+0x18dc], R2 ;  /* 0x0018dc0201007387 */ /* 0x0009e20000100800 */
[----:B-1----:R-:W-:Y:S02]  /*10410*/  IMAD.X R0, R154, 0x1, R4, P4 ;  /* 0x000000019a007824 */ /* 0x002fe400020e0604 */
[----:B------:R-:W1:Y:S01]  /*10420*/  LDC R154, c[0x0][0x268] ;  /* 0x00009a00ff9a7b82 */ /* 0x000e620000000800 */
[----:B---3--:R-:W-:Y:S02]  /*10430*/  IADD3 R3, P4, R44, R60, RZ ;  /* 0x0000003c2c037210 */ /* 0x008fe40007f9e0ff */
[----:B------:R3:W-:Y:S01]  /*10440*/  STL [R1+0x18d0], R0 ;  /* 0x0018d00001007387 */ /* 0x0007e20000100800 */
[----:B----4-:R-:W-:-:S03]  /*10450*/  IMAD.X R2, R155, 0x1, R18, P5 ;  /* 0x000000019b027824 */ /* 0x010fc600028e0612 */
[----:B------:R4:W-:Y:S04]  /*10460*/  STL [R1+0x18d8], R3 ;  /* 0x0018d80301007387 */ /* 0x0009e80000100800 */
[----:B------:R2:W-:Y:S01]  /*10470*/  STL [R1+0x18d4], R2 ;  /* 0x0018d40201007387 */ /* 0x0005e20000100800 */
[----:B---3--:R-:W-:Y:S02]  /*10480*/  IADD3 R0, P5, R44, R16, RZ ;  /* 0x000000102c007210 */ /* 0x008fe40007fbe0ff */
[----:B------:R-:W3:Y:S01]  /*10490*/  LDC R44, c[0x0][0x268] ;  /* 0x00009a00ff2c7b82 */ /* 0x000ee20000000800 */
[----:B----4-:R-:W-:Y:S02]  /*104a0*/  IMAD.X R3, R155, 0x1, R4, P6 ;  /* 0x000000019b037824 */ /* 0x010fe400030e0604 */
[----:B------:R4:W-:Y:S01]  /*104b0*/  STL [R1+0x18cc], R0 ;  /* 0x0018cc0001007387 */ /* 0x0009e20000100800 */
[----:B--2---:R-:W-:-:S03]  /*104c0*/  IADD3 R2, P6, R53, R60, RZ ;  /* 0x0000003c35027210 */ /* 0x004fc60007fde0ff */
[----:B------:R2:W-:Y:S01]  /*104d0*/  STL [R1+0x18c0], R3 ;  /* 0x0018c00301007387 */ /* 0x0005e20000100800 */
[----:B------:R-:W1:Y:S03]  /*104e0*/  LDC R155, c[0x0][0x268] ;  /* 0x00009a00ff9b7b82 */ /* 0x000e660000000800 */
[----:B------:R5:W-:Y:S01]  /*104f0*/  STL [R1+0x18c8], R2 ;  /* 0x0018c80201007387 */ /* 0x000be20000100800 */
[----:B----4-:R-:W-:Y:S01]  /*10500*/  IMAD.X R0, R156, 0x1, R18, P4 ;  /* 0x000000019c007824 */ /* 0x010fe200020e0612 */
[----:B--2---:R-:W-:-:S04]  /*10510*/  IADD3 R3, P4, R53, R16, RZ ;  /* 0x0000001035037210 */ /* 0x004fc80007f9e0ff */
[----:B------:R2:W-:Y:S01]  /*10520*/  STL [R1+0x18c4], R0 ;  /* 0x0018c40001007387 */ /* 0x0005e20000100800 */
[----:B------:R-:W4:Y:S01]  /*10530*/  LDC R53, c[0x0][0x268] ;  /* 0x00009a00ff357b82 */ /* 0x000f220000000800 */
[----:B-----5:R-:W-:Y:S02]  /*10540*/  IMAD.X R2, R156, 0x1, R4, P5 ;  /* 0x000000019c027824 */ /* 0x020fe400028e0604 */
[----:B------:R5:W-:Y:S04]  /*10550*/  STL [R1+0x18bc], R3 ;  /* 0x0018bc0301007387 */ /* 0x000be80000100800 */
[----:B------:R0:W-:Y:S01]  /*10560*/  STL [R1+0x18b0], R2 ;  /* 0x0018b00201007387 */ /* 0x0001e20000100800 */
[----:B------:R-:W1:Y:S01]  /*10570*/  LDC R156, c[0x0][0x268] ;  /* 0x00009a00ff9c7b82 */ /* 0x000e620000000800 */
        /* <DEDUP_REMOVED lines=11> */
[----:B---3--:R-:W-:-:S03]  /*10630*/  IMAD.X R2, R158, 0x1, R18, P5 ;  /* 0x000000019e027824 */ /* 0x008fc600028e0612 */
[----:B------:R3:W-:Y:S04]  /*10640*/  STL [R1+0x18a8], R3 ;  /* 0x0018a80301007387 */ /* 0x0007e80000100800 */
[----:B------:R4:W-:Y:S01]  /*10650*/  STL [R1+0x18a4], R2 ;  /* 0x0018a40201007387 */ /* 0x0009e20000100800 */
[----:B0-----:R-:W-:Y:S02]  /*10660*/  IADD3 R0, P5, R113, R16, RZ ;  /* 0x0000001071007210 */ /* 0x001fe40007fbe0ff */
[----:B------:R-:W0:Y:S01]  /*10670*/  LDC R113, c[0x0][0x268] ;  /* 0x00009a00ff717b82 */ /* 0x000e220000000800 */
[----:B---3--:R-:W-:Y:S02]  /*10680*/  IMAD.X R3, R158, 0x1, R4, P6 ;  /* 0x000000019e037824 */ /* 0x008fe400030e0604 */
[----:B------:R3:W-:Y:S01]  /*10690*/  STL [R1+0x189c], R0 ;  /* 0x00189c0001007387 */ /* 0x0007e20000100800 */
[----:B----4-:R-:W-:-:S03]  /*106a0*/  IADD3 R2, P6, R67, R60, RZ ;  /* 0x0000003c43027210 */ /* 0x010fc60007fde0ff */
[----:B------:R4:W-:Y:S01]  /*106b0*/  STL [R1+0x1890], R3 ;  /* 0x0018900301007387 */ /* 0x0009e20000100800 */
[----:B------:R-:W2:Y:S03]  /*106c0*/  LDC R158, c[0x0][0x268] ;  /* 0x00009a00ff9e7b82 */ /* 0x000ea60000000800 */
[----:B------:R1:W-:Y:S01]  /*106d0*/  STL [R1+0x1898], R2 ;  /* 0x0018980201007387 */ /* 0x0003e20000100800 */
[----:B---3--:R-:W-:Y:S01]  /*106e0*/  IMAD.X R0, R159, 0x1, R18, P4 ;  /* 0x000000019f007824 */ /* 0x008fe200020e0612 */
[----:B----4-:R-:W-:-:S04]  /*106f0*/  IADD3 R3, P4, R67, R16, RZ ;  /* 0x0000001043037210 */ /* 0x010fc80007f9e0ff */
[----:B------:R3:W-:Y:S01]  /*10700*/  STL [R1+0x1894], R0 ;  /* 0x0018940001007387 */ /* 0x0007e20000100800 */
[----:B------:R-:W4:Y:S01]  /*10710*/  LDC R67, c[0x0][0x268] ;  /* 0x00009a00ff437b82 */ /* 0x000f220000000800 */
[----:B-1----:R-:W-:Y:S02]  /*10720*/  IMAD.X R2, R159, 0x1, R4, P5 ;  /* 0x000000019f027824 */ /* 0x002fe400028e0604 */
[----:B------:R1:W-:Y:S04]  /*10730*/  STL [R1+0x188c], R3 ;  /* 0x00188c0301007387 */ /* 0x0003e80000100800 */
[----:B------:R5:W-:Y:S01]  /*10740*/  STL [R1+0x1880], R2 ;  /* 0x0018800201007387 */ /* 0x000be20000100800 */
[----:B------:R-:W2:Y:S01]  /*10750*/  LDC R159, c[0x0][0x268] ;  /* 0x00009a00ff9f7b82 */ /* 0x000ea20000000800 */
[----:B---3--:R-:W-:Y:S01]  /*10760*/  IADD3 R0, P5, R73, R60, RZ ;  /* 0x0000003c49007210 */ /* 0x008fe20007fbe0ff */
[----:B-1----:R-:W-:-:S04]  /*10770*/  IMAD.X R3, R160, 0x1, R18, P6 ;  /* 0x00000001a0037824 */ /* 0x002fc800030e0612 */
[----:B------:R1:W-:Y:S01]  /*10780*/  STL [R1+0x1888], R0 ;  /* 0x0018880001007387 */ /* 0x0003e20000100800 */
[----:B-----5:R-:W-:-:S03]  /*10790*/  IADD3 R2, P6, R73, R16, RZ ;  /* 0x0000001049027210 */ /* 0x020fc60007fde0ff */
[----:B------:R3:W-:Y:S01]  /*107a0*/  STL [R1+0x1884], R3 ;  /* 0x0018840301007387 */ /* 0x0007e20000100800 */
[----:B------:R-:W5:Y:S03]  /*107b0*/  LDC R73, c[0x0][0x268] ;  /* 0x00009a00ff497b82 */ /* 0x000f660000000800 */
[----:B------:R0:W-:Y:S01]  /*107c0*/  STL [R1+0x187c], R2 ;  /* 0x00187c0201007387 */ /* 0x0001e20000100800 */
[----:B-1----:R-:W-:-:S04]  /*107d0*/  IMAD.X R0, R160, 0x1, R4, P4 ;  /* 0x00000001a0007824 */ /* 0x002fc800020e0604 */
[----:B------:R-:W1:Y:S01]  /*107e0*/  LDC R160, c[0x0][0x268] ;  /* 0x00009a00ffa07b82 */ /* 0x000e620000000800 */
[----:B---3--:R-:W-:Y:S01]  /*107f0*/  IADD3 R3, P4, R51, R60, RZ ;  /* 0x0000003c33037210 */ /* 0x008fe20007f9e0ff */
[----:B------:R3:W-:Y:S01]  /*10800*/  STL [R1+0x1870], R0 ;  /* 0x0018700001007387 */ /* 0x0007e20000100800 */
[----:B0-----:R-:W-:-:S03]  /*10810*/  IMAD.X R2, R161, 0x1, R18, P5 ;  /* 0x00000001a1027824 */ /* 0x001fc600028e0612 */
[----:B------:R0:W-:Y:S04]  /*10820*/  STL [R1+0x1878], R3 ;  /* 0x0018780301007387 */ /* 0x0001e80000100800 */
[----:B------:R4:W-:Y:S01]  /*10830*/  STL [R1+0x1874], R2 ;  /* 0x0018740201007387 */ /* 0x0009e20000100800 */
[----:B---3--:R-:W-:Y:S02]  /*10840*/  IADD3 R0, P5, R51, R16, RZ ;  /* 0x0000001033007210 */ /* 0x008fe40007fbe0ff */
[----:B------:R-:W3:Y:S01]  /*10850*/  LDC R51, c[0x0][0x268] ;  /* 0x00009a00ff337b82 */ /* 0x000ee20000000800 */
[----:B0-----:R-:W-:Y:S02]  /*10860*/  IMAD.X R3, R161, 0x1, R4, P6 ;  /* 0x00000001a1037824 */ /* 0x001fe400030e0604 */
[----:B------:R0:W-:Y:S01]  /*10870*/  STL [R1+0x186c], R0 ;  /* 0x00186c0001007387 */ /* 0x0001e20000100800 */
[----:B----4-:R-:W-:-:S03]  /*10880*/  IADD3 R2, P6, R83, R60, RZ ;  /* 0x0000003c53027210 */ /* 0x010fc60007fde0ff */
[----:B------:R4:W-:Y:S01]  /*10890*/  STL [R1+0x1860], R3 ;  /* 0x0018600301007387 */ /* 0x0009e20000100800 */
[----:B------:R-:W1:Y:S03]  /*108a0*/  LDC R161, c[0x0][0x268] ;  /* 0x00009a00ffa17b82 */ /* 0x000e660000000800 */
[----:B------:R2:W-:Y:S01]  /*108b0*/  STL [R1+0x1868], R2 ;  /* 0x0018680201007387 */ /* 0x0005e20000100800 */
[----:B0-----:R-:W-:Y:S01]  /*108c0*/  IMAD.X R0, R162, 0x1, R18, P4 ;  /* 0x00000001a2007824 */ /* 0x001fe200020e0612 */
[----:B----4-:R-:W-:-:S04]  /*108d0*/  IADD3 R3, P4, R83, R16, RZ ;  /* 0x0000001053037210 */ /* 0x010fc80007f9e0ff */
[----:B------:R0:W-:Y:S01]  /*108e0*/  STL [R1+0x1864], R0 ;  /* 0x0018640001007387 */ /* 0x0001e20000100800 */
[----:B------:R-:W4:Y:S01]  /*108f0*/  LDC R83, c[0x0][0x268] ;  /* 0x00009a00ff537b82 */ /* 0x000f220000000800 */
[----:B--2---:R-:W-:Y:S02]  /*10900*/  IMAD.X R2, R162, 0x1, R4, P5 ;  /* 0x00000001a2027824 */ /* 0x004fe400028e0604 */
[----:B------:R2:W-:Y:S04]  /*10910*/  STL [R1+0x185c], R3 ;  /* 0x00185c0301007387 */ /* 0x0005e80000100800 */
[----:B------:R5:W-:Y:S01]  /*10920*/  STL [R1+0x1850], R2 ;  /* 0x0018500201007387 */ /* 0x000be20000100800 */
[----:B------:R-:W1:Y:S01]  /*10930*/  LDC R162, c[0x0][0x268] ;  /* 0x00009a00ffa27b82 */ /* 0x000e620000000800 */
[----:B0-----:R-:W-:Y:S01]  /*10940*/  IADD3 R0, P5, R88, R60, RZ ;  /* 0x0000003c58007210 */ /* 0x001fe20007fbe0ff */
[----:B--2---:R-:W-:-:S04]  /*10950*/  IMAD.X R3, R163, 0x1, R18, P6 ;  /* 0x00000001a3037824 */ /* 0x004fc800030e0612 */
[----:B------:R0:W-:Y:S01]  /*10960*/  STL [R1+0x1858], R0 ;  /* 0x0018580001007387 */ /* 0x0001e20000100800 */
[----:B-----5:R-:W-:-:S03]  /*10970*/  IADD3 R2, P6, R88, R16, RZ ;  /* 0x0000001058027210 */ /* 0x020fc60007fde0ff */
[----:B------:R2:W-:Y:S01]  /*10980*/  STL [R1+0x1854], R3 ;  /* 0x0018540301007387 */ /* 0x0005e20000100800 */
[----:B------:R-:W5:Y:S03]  /*10990*/  LDC R88, c[0x0][0x268] ;  /* 0x00009a00ff587b82 */ /* 0x000f660000000800 */
[----:B------:R3:W-:Y:S01]  /*109a0*/  STL [R1+0x184c], R2 ;  /* 0x00184c0201007387 */ /* 0x0007e20000100800 */
[----:B0-----:R-:W-:-:S04]  /*109b0*/  IMAD.X R0, R163, 0x1, R4, P4 ;  /* 0x00000001a3007824 */ /* 0x001fc800020e0604 */
[----:B------:R-:W0:Y:S01]  /*109c0*/  LDC R163, c[0x0][0x268] ;  /* 0x00009a00ffa37b82 */ /* 0x000e220000000800 */
[----:B--2---:R-:W-:Y:S01]  /*109d0*/  IADD3 R3, P4, R55, R60, RZ ;  /* 0x0000003c37037210 */ /* 0x004fe20007f9e0ff */
[----:B------:R2:W-:Y:S01]  /*109e0*/  STL [R1+0x1840], R0 ;  /* 0x0018400001007387 */ /* 0x0005e20000100800 */
[----:B---3--:R-:W-:-:S03]  /*109f0*/  IMAD.X R2, R164, 0x1, R18, P5 ;  /* 0x00000001a4027824 */ /* 0x008fc600028e0612 */
[----:B------:R3:W-:Y:S04]  /*10a00*/  STL [R1+0x1848], R3 ;  /* 0x0018480301007387 */ /* 0x0007e80000100800 */
[----:B------:R4:W-:Y:S01]  /*10a10*/  STL [R1+0x1844], R2 ;  /* 0x0018440201007387 */ /* 0x0009e20000100800 */
[----:B--2---:R-:W-:Y:S02]  /*10a20*/  IADD3 R0, P5, R55, R16, RZ ;  /* 0x0000001037007210 */ /* 0x004fe40007fbe0ff */
[----:B------:R-:W2:Y:S01]  /*10a30*/  LDC R55, c[0x0][0x268] ;  /* 0x00009a00ff377b82 */ /* 0x000ea20000000800 */
[----:B---3--:R-:W-:Y:S02]  /*10a40*/  IMAD.X R3, R164, 0x1, R4, P6 ;  /* 0x00000001a4037824 */ /* 0x008fe400030e0604 */
[----:B------:R3:W-:Y:S01]  /*10a50*/  STL [R1+0x183c], R0 ;  /* 0x00183c0001007387 */ /* 0x0007e20000100800 */
[----:B----4-:R-:W-:-:S03]  /*10a60*/  IADD3 R2, P6, R101, R60, RZ ;  /* 0x0000003c65027210 */ /* 0x010fc60007fde0ff */
[----:B------:R4:W-:Y:S01]  /*10a70*/  STL [R1+0x1830], R3 ;  /* 0x0018300301007387 */ /* 0x0009e20000100800 */
[----:B------:R-:W0:Y:S03]  /*10a80*/  LDC R164, c[0x0][0x268] ;  /* 0x00009a00ffa47b82 */ /* 0x000e260000000800 */
        /* <DEDUP_REMOVED lines=8> */
[----:B------:R-:W0:Y:S01]  /*10b10*/  LDC R165, c[0x0][0x268] ;  /* 0x00009a00ffa57b82 */ /* 0x000e220000000800 */
        /* <DEDUP_REMOVED lines=20> */
[----:B------:R-:W1:Y:S03]  /*10c60*/  LDC R167, c[0x0][0x268] ;  /* 0x00009a00ffa77b82 */ /* 0x000e660000000800 */
[----:B------:R0:W-:Y:S01]  /*10c70*/  STL [R1+0x1808], R2 ;  /* 0x0018080201007387 */ /* 0x0001e20000100800 */
[----:B--2---:R-:W-:Y:S01]  /*10c80*/  IMAD.X R0, R168, 0x1, R18, P4 ;  /* 0x00000001a8007824 */ /* 0x004fe200020e0612 */
[----:B----4-:R-:W-:-:S04]  /*10c90*/  IADD3 R3, P4, R117, R16, RZ ;  /* 0x0000001075037210 */ /* 0x010fc80007f9e0ff */
[----:B------:R2:W-:Y:S01]  /*10ca0*/  STL [R1+0x1804], R0 ;  /* 0x0018040001007387 */ /* 0x0005e20000100800 */
[----:B------:R-:W4:Y:S01]  /*10cb0*/  LDC R117, c[0x0][0x268] ;  /* 0x00009a00ff757b82 */ /* 0x000f220000000800 */
[----:B0-----:R-:W-:Y:S02]  /*10cc0*/  IMAD.X R2, R168, 0x1, R4, P5 ;  /* 0x00000001a8027824 */ /* 0x001fe400028e0604 */
[----:B------:R0:W-:Y:S04]  /*10cd0*/  STL [R1+0x17fc], R3 ;  /* 0x0017fc0301007387 */ /* 0x0001e80000100800 */
[----:B------:R5:W-:Y:S01]  /*10ce0*/  STL [R1+0x17f0], R2 ;  /* 0x0017f00201007387 */ /* 0x000be20000100800 */
[----:B------:R-:W1:Y:S01]  /*10cf0*/  LDC R168, c[0x0][0x268] ;  /* 0x00009a00ffa87b82 */ /* 0x000e620000000800 */
[----:B--2---:R-:W-:Y:S01]  /*10d00*/  IADD3 R0, P5, R122, R60, RZ ;  /* 0x0000003c7a007210 */ /* 0x004fe20007fbe0ff */
[----:B0-----:R-:W-:-:S04]  /*10d10*/  IMAD.X R3, R169, 0x1, R18, P6 ;  /* 0x00000001a9037824 */ /* 0x001fc800030e0612 */
        /* <DEDUP_REMOVED lines=152> */
[----:B------:R3:W-:Y:S04]  /*116a0*/  STL [R1+0x1704], R3 ;  /* 0x0017040301007387 */ /* 0x0007e80000100800 */
[----:B------:R5:W-:Y:S01]  /*116b0*/  STL [R1+0x16fc], R2 ;  /* 0x0016fc0201007387 */ /* 0x000be20000100800 */
[----:B-1----:R-:W-:Y:S02]  /*116c0*/  IMAD.X R0, R184, 0x1, R4, P4 ;  /* 0x00000001b8007824 */ /* 0x002fe400020e0604 */
[----:B------:R-:W1:Y:S01]  /*116d0*/  LDC R184, c[0x0][0x268] ;  /* 0x00009a00ffb87b82 */ /* 0x000e620000000800 */
[----:B---3--:R-:W-:Y:S02]  /*116e0*/  IADD3 R3, P4, R87, R60, RZ ;  /* 0x0000003c57037210 */ /* 0x008fe40007f9e0ff */
[----:B------:R3:W-:Y:S01]  /*116f0*/  STL [R1+0x16f0], R0 ;  /* 0x0016f00001007387 */ /* 0x0007e20000100800 */
[----:B-----5:R-:W-:-:S03]  /*11700*/  IMAD.X R2, R185, 0x1, R18, P5 ;  /* 0x00000001b9027824 */ /* 0x020fc600028e0612 */
[----:B------:R5:W-:Y:S04]  /*11710*/  STL [R1+0x16f8], R3 ;  /* 0x0016f80301007387 */ /* 0x000be80000100800 */
[----:B------:R2:W-:Y:S01]  /*11720*/  STL [R1+0x16f4], R2 ;  /* 0x0016f40201007387 */ /* 0x0005e20000100800 */
[----:B---3--:R-:W-:Y:S02]  /*11730*/  IADD3 R0, P5, R87, R16, RZ ;  /* 0x0000001057007210 */ /* 0x008fe40007fbe0ff */
[----:B------:R-:W3:Y:S01]  /*11740*/  LDC R87, c[0x0][0x268] ;  /* 0x00009a00ff577b82 */ /* 0x000ee20000000800 */
[----:B-----5:R-:W-:Y:S02]  /*11750*/  IMAD.X R3, R185, 0x1, R4, P6 ;  /* 0x00000001b9037824 */ /* 0x020fe400030e0604 */
[----:B------:R5:W-:Y:S01]  /*11760*/  STL [R1+0x16ec], R0 ;  /* 0x0016ec0001007387 */ /* 0x000be20000100800 */
[----:B--2---:R-:W-:-:S03]  /*11770*/  IADD3 R2, P6, R98, R60, RZ ;  /* 0x0000003c62027210 */ /* 0x004fc60007fde0ff */
[----:B------:R2:W-:Y:S01]  /*11780*/  STL [R1+0x16e0], R3 ;  /* 0x0016e00301007387 */ /* 0x0005e20000100800 */
[----:B------:R-:W1:Y:S03]  /*11790*/  LDC R185, c[0x0][0x268] ;  /* 0x00009a00ffb97b82 */ /* 0x000e660000000800 */
[----:B------:R4:W-:Y:S01]  /*117a0*/  STL [R1+0x16e8], R2 ;  /* 0x0016e80201007387 */ /* 0x0009e20000100800 */
[----:B-----5:R-:W-:Y:S01]  /*117b0*/  IMAD.X R0, R186, 0x1, R18, P4 ;  /* 0x00000001ba007824 */ /* 0x020fe200020e0612 */
[----:B--2---:R-:W-:-:S04]  /*117c0*/  IADD3 R3, P4, R98, R16, RZ ;  /* 0x0000001062037210 */ /* 0x004fc80007f9e0ff */
[----:B------:R2:W-:Y:S01]  /*117d0*/  STL [R1+0x16e4], R0 ;  /* 0x0016e40001007387 */ /* 0x0005e20000100800 */
[----:B------:R-:W5:Y:S01]  /*117e0*/  LDC R98, c[0x0][0x268] ;  /* 0x00009a00ff627b82 */ /* 0x000f620000000800 */
[----:B----4-:R-:W-:Y:S02]  /*117f0*/  IMAD.X R2, R186, 0x1, R4, P5 ;  /* 0x00000001ba027824 */ /* 0x010fe400028e0604 */
[----:B------:R4:W-:Y:S04]  /*11800*/  STL [R1+0x16dc], R3 ;  /* 0x0016dc0301007387 */ /* 0x0009e80000100800 */
[----:B------:R0:W-:Y:S01]  /*11810*/  STL [R1+0x16d0], R2 ;  /* 0x0016d00201007387 */ /* 0x0001e20000100800 */
[----:B------:R-:W1:Y:S01]  /*11820*/  LDC R186, c[0x0][0x268] ;  /* 0x00009a00ffba7b82 */ /* 0x000e620000000800 */
        /* <DEDUP_REMOVED lines=18> */
[----:B-----5:R-:W-:-:S03]  /*11950*/  IADD3 R2, P6, R84, R60, RZ ;  /* 0x0000003c54027210 */ /* 0x020fc60007fde0ff */
[----:B------:R5:W-:Y:S01]  /*11960*/  STL [R1+0x16b0], R3 ;  /* 0x0016b00301007387 */ /* 0x000be20000100800 */
[----:B------:R-:W2:Y:S03]  /*11970*/  LDC R188, c[0x0][0x268] ;  /* 0x00009a00ffbc7b82 */ /* 0x000ea60000000800 */
[----:B------:R1:W-:Y:S01]  /*11980*/  STL [R1+0x16b8], R2 ;  /* 0x0016b80201007387 */ /* 0x0003e20000100800 */
[----:B---3--:R-:W-:Y:S01]  /*11990*/  IMAD.X R0, R189, 0x1, R18, P4 ;  /* 0x00000001bd007824 */ /* 0x008fe200020e0612 */
[----:B-----5:R-:W-:-:S04]  /*119a0*/  IADD3 R3, P4, R84, R16, RZ ;  /* 0x0000001054037210 */ /* 0x020fc80007f9e0ff */
[----:B------:R3:W-:Y:S01]  /*119b0*/  STL [R1+0x16b4], R0 ;  /* 0x0016b40001007387 */ /* 0x0007e20000100800 */
[----:B------:R-:W5:Y:S01]  /*119c0*/  LDC R84, c[0x0][0x268] ;  /* 0x00009a00ff547b82 */ /* 0x000f620000000800 */
[----:B-1----:R-:W-:Y:S02]  /*119d0*/  IMAD.X R2, R189, 0x1, R4, P5 ;  /* 0x00000001bd027824 */ /* 0x002fe400028e0604 */
[----:B------:R1:W-:Y:S04]  /*119e0*/  STL [R1+0x16ac], R3 ;  /* 0x0016ac0301007387 */ /* 0x0003e80000100800 */
[----:B------:R4:W-:Y:S01]  /*119f0*/  STL [R1+0x16a0], R2 ;  /* 0x0016a00201007387 */ /* 0x0009e20000100800 */
[----:B------:R-:W2:Y:S01]  /*11a00*/  LDC R189, c[0x0][0x268] ;  /* 0x00009a00ffbd7b82 */ /* 0x000ea20000000800 */
[----:B---3--:R-:W-:Y:S01]  /*11a10*/  IADD3 R0, P5, R19, R60, RZ ;  /* 0x0000003c13007210 */ /* 0x008fe20007fbe0ff */
[----:B-1----:R-:W-:-:S04]  /*11a20*/  IMAD.X R3, R190, 0x1, R18, P6 ;  /* 0x00000001be037824 */ /* 0x002fc800030e0612 */
[----:B------:R1:W-:Y:S01]  /*11a30*/  STL [R1+0x16a8], R0 ;  /* 0x0016a80001007387 */ /* 0x0003e20000100800 */
[----:B----4-:R-:W-:-:S03]  /*11a40*/  IADD3 R2, P6, R19, R16, RZ ;  /* 0x0000001013027210 */ /* 0x010fc60007fde0ff */
[----:B------:R3:W-:Y:S01]  /*11a50*/  STL [R1+0x16a4], R3 ;  /* 0x0016a40301007387 */ /* 0x0007e20000100800 */
[----:B------:R-:W4:Y:S03]  /*11a60*/  LDC R19, c[0x0][0x268] ;  /* 0x00009a00ff137b82 */ /* 0x000f260000000800 */
        /* <DEDUP_REMOVED lines=12> */
[----:B-----5:R-:W-:-:S03]  /*11b30*/  IADD3 R2, P6, R9, R60, RZ ;  /* 0x0000003c09027210 */ /* 0x020fc60007fde0ff */
[----:B------:R5:W-:Y:S01]  /*11b40*/  STL [R1+0x1680], R3 ;  /* 0x0016800301007387 */ /* 0x000be20000100800 */
[----:B------:R-:W1:Y:S03]  /*11b50*/  LDC R191, c[0x0][0x268] ;  /* 0x00009a00ffbf7b82 */ /* 0x000e660000000800 */
[----:B------:R2:W-:Y:S01]  /*11b60*/  STL [R1+0x1688], R2 ;  /* 0x0016880201007387 */ /* 0x0005e20000100800 */
[----:B0-----:R-:W-:Y:S01]  /*11b70*/  IMAD.X R0, R192, 0x1, R18, P4 ;  /* 0x00000001c0007824 */ /* 0x001fe200020e0612 */
[----:B-----5:R-:W-:-:S04]  /*11b80*/  IADD3 R3, P4, R9, R16, RZ ;  /* 0x0000001009037210 */ /* 0x020fc80007f9e0ff */
[----:B------:R0:W-:Y:S01]  /*11b90*/  STL [R1+0x1684], R0 ;  /* 0x0016840001007387 */ /* 0x0001e20000100800 */
[----:B------:R-:W5:Y:S01]  /*11ba0*/  LDC R9, c[0x0][0x268] ;  /* 0x00009a00ff097b82 */ /* 0x000f620000000800 */
[----:B--2---:R-:W-:Y:S02]  /*11bb0*/  IMAD.X R2, R192, 0x1, R4, P5 ;  /* 0x00000001c0027824 */ /* 0x004fe400028e0604 */
[----:B------:R2:W-:Y:S04]  /*11bc0*/  STL [R1+0x167c], R3 ;  /* 0x00167c0301007387 */ /* 0x0005e80000100800 */
[----:B------:R4:W-:Y:S01]  /*11bd0*/  STL [R1+0x1670], R2 ;  /* 0x0016700201007387 */ /* 0x0009e20000100800 */
[----:B------:R-:W1:Y:S01]  /*11be0*/  LDC R192, c[0x0][0x268] ;  /* 0x00009a00ffc07b82 */ /* 0x000e620000000800 */
[----:B0-----:R-:W-:Y:S01]  /*11bf0*/  IADD3 R0, P5, R14, R60, RZ ;  /* 0x0000003c0e007210 */ /* 0x001fe20007fbe0ff */
[----:B--2---:R-:W-:-:S04]  /*11c00*/  IMAD.X R3, R193, 0x1, R18, P6 ;  /* 0x00000001c1037824 */ /* 0x004fc800030e0612 */
[----:B------:R0:W-:Y:S01]  /*11c10*/  STL [R1+0x1678], R0 ;  /* 0x0016780001007387 */ /* 0x0001e20000100800 */
[----:B----4-:R-:W-:-:S03]  /*11c20*/  IADD3 R2, P6, R14, R16, RZ ;  /* 0x000000100e027210 */ /* 0x010fc60007fde0ff */
[----:B------:R2:W-:Y:S01]  /*11c30*/  STL [R1+0x1674], R3 ;  /* 0x0016740301007387 */ /* 0x0005e20000100800 */
[----:B------:R-:W4:Y:S03]  /*11c40*/  LDC R14, c[0x0][0x268] ;  /* 0x00009a00ff0e7b82 */ /* 0x000f260000000800 */
        /* <DEDUP_REMOVED lines=12> */
[----:B-----5:R-:W-:-:S03]  /*11d10*/  IADD3 R2, P6, R24, R60, RZ ;  /* 0x0000003c18027210 */ /* 0x020fc60007fde0ff */
[----:B------:R5:W-:Y:S01]  /*11d20*/  STL [R1+0x1650], R3 ;  /* 0x0016500301007387 */ /* 0x000be20000100800 */
[----:B------:R-:W0:Y:S03]  /*11d30*/  LDC R194, c[0x0][0x268] ;  /* 0x00009a00ffc27b82 */ /* 0x000e260000000800 */
        /* <DEDUP_REMOVED lines=8> */
[----:B------:R-:W0:Y:S01]  /*11dc0*/  LDC R195, c[0x0][0x268] ;  /* 0x00009a00ffc37b82 */ /* 0x000e220000000800 */
        /* <DEDUP_REMOVED lines=18> */
[----:B-----5:R-:W-:-:S03]  /*11ef0*/  IADD3 R2, P6, R36, R60, RZ ;  /* 0x0000003c24027210 */ /* 0x020fc60007fde0ff */
[----:B------:R5:W-:Y:S01]  /*11f00*/  STL [R1+0x1620], R3 ;  /* 0x0016200301007387 */ /* 0x000be20000100800 */
[----:B------:R-:W1:Y:S03]  /*11f10*/  LDC R197, c[0x0][0x268] ;  /* 0x00009a00ffc57b82 */ /* 0x000e660000000800 */
[----:B------:R0:W-:Y:S01]  /*11f20*/  STL [R1+0x1628], R2 ;  /* 0x0016280201007387 */ /* 0x0001e20000100800 */
[----:B--2---:R-:W-:Y:S01]  /*11f30*/  IMAD.X R0, R198, 0x1, R18, P4 ;  /* 0x00000001c6007824 */ /* 0x004fe200020e0612 */
[----:B-----5:R-:W-:-:S04]  /*11f40*/  IADD3 R3, P4, R36, R16, RZ ;  /* 0x0000001024037210 */ /* 0x020fc80007f9e0ff */
[----:B------:R2:W-:Y:S01]  /*11f50*/  STL [R1+0x1624], R0 ;  /* 0x0016240001007387 */ /* 0x0005e20000100800 */
[----:B------:R-:W5:Y:S01]  /*11f60*/  LDC R36, c[0x0][0x268] ;  /* 0x00009a00ff247b82 */ /* 0x000f620000000800 */
[----:B0-----:R-:W-:Y:S02]  /*11f70*/  IMAD.X R2, R198, 0x1, R4, P5 ;  /* 0x00000001c6027824 */ /* 0x001fe400028e0604 */
[----:B------:R0:W-:Y:S04]  /*11f80*/  STL [R1+0x161c], R3 ;  /* 0x00161c0301007387 */ /* 0x0001e80000100800 */
[----:B------:R4:W-:Y:S01]  /*11f90*/  STL [R1+0x1610], R2 ;  /* 0x0016100201007387 */ /* 0x0009e20000100800 */
[----:B------:R-:W1:Y:S01]  /*11fa0*/  LDC R198, c[0x0][0x268] ;  /* 0x00009a00ffc67b82 */ /* 0x000e620000000800 */
[----:B--2---:R-:W-:Y:S01]  /*11fb0*/  IADD3 R0, P5, R39, R60, RZ ;  /* 0x0000003c27007210 */ /* 0x004fe20007fbe0ff */
[----:B0-----:R-:W-:-:S04]  /*11fc0*/  IMAD.X R3, R199, 0x1, R18, P6 ;  /* 0x00000001c7037824 */ /* 0x001fc800030e0612 */
        /* <DEDUP_REMOVED lines=62> */
[----:B------:R2:W-:Y:S04]  /*123b0*/  STL [R1+0x15b4], R3 ;  /* 0x0015b40301007387 */ /* 0x0005e80000100800 */
[----:B------:R4:W-:Y:S01]  /*123c0*/  STL [R1+0x15ac], R2 ;  /* 0x0015ac0201007387 */ /* 0x0009e20000100800 */
[----:B0-----:R-:W-:Y:S02]  /*123d0*/  IMAD.X R0, R205, 0x1, R4, P4 ;  /* 0x00000001cd007824 */ /* 0x001fe400020e0604 */
[----:B------:R-:W0:Y:S01]  /*123e0*/  LDC R205, c[0x0][0x268] ;  /* 0x00009a00ffcd7b82 */ /* 0x000e220000000800 */
[----:B--2---:R-:W-:Y:S02]  /*123f0*/  IADD3 R3, P4, R124, R60, RZ ;  /* 0x0000003c7c037210 */ /* 0x004fe40007f9e0ff */
[----:B------:R2:W-:Y:S01]  /*12400*/  STL [R1+0x15a0], R0 ;  /* 0x0015a00001007387 */ /* 0x0005e20000100800 */
[----:B----4-:R-:W-:-:S03]  /*12410*/  IMAD.X R2, R206, 0x1, R18, P5 ;  /* 0x00000001ce027824 */ /* 0x010fc600028e0612 */
[----:B------:R4:W-:Y:S04]  /*12420*/  STL [R1+0x15a8], R3 ;  /* 0x0015a80301007387 */ /* 0x0009e80000100800 */
[----:B------:R3:W-:Y:S01]  /*12430*/  STL [R1+0x15a4], R2 ;  /* 0x0015a40201007387 */ /* 0x0007e20000100800 */
[----:B--2---:R-:W-:Y:S02]  /*12440*/  IADD3 R0, P5, R124, R16, RZ ;  /* 0x000000107c007210 */ /* 0x004fe40007fbe0ff */
[----:B------:R-:W2:Y:S01]  /*12450*/  LDC R124, c[0x0][0x268] ;  /* 0x00009a00ff7c7b82 */ /* 0x000ea20000000800 */
[----:B----4-:R-:W-:Y:S02]  /*12460*/  IMAD.X R3, R206, 0x1, R4, P6 ;  /* 0x00000001ce037824 */ /* 0x010fe400030e0604 */
[----:B------:R4:W-:Y:S01]  /*12470*/  STL [R1+0x159c], R0 ;  /* 0x00159c0001007387 */ /* 0x0009e20000100800 */
[----:B---3--:R-:W-:-:S03]  /*12480*/  IADD3 R2, P6, R68, R60, RZ ;  /* 0x0000003c44027210 */ /* 0x008fc60007fde0ff */
[----:B------:R3:W-:Y:S01]  /*12490*/  STL [R1+0x1590], R3 ;  /* 0x0015900301007387 */ /* 0x0007e20000100800 */
[----:B------:R-:W0:Y:S03]  /*124a0*/  LDC R206, c[0x0][0x268] ;  /* 0x00009a00ffce7b82 */ /* 0x000e260000000800 */
[----:B------:R5:W-:Y:S01]  /*124b0*/  STL [R1+0x1598], R2 ;  /* 0x0015980201007387 */ /* 0x000be20000100800 */
[----:B----4-:R-:W-:Y:S01]  /*124c0*/  IMAD.X R0, R207, 0x1, R18, P4 ;  /* 0x00000001cf007824 */ /* 0x010fe200020e0612 */
[----:B---3--:R-:W-:-:S04]  /*124d0*/  IADD3 R3, P4, R68, R16, RZ ;  /* 0x0000001044037210 */ /* 0x008fc80007f9e0ff */
[----:B------:R3:W-:Y:S01]  /*124e0*/  STL [R1+0x1594], R0 ;  /* 0x0015940001007387 */ /* 0x0007e20000100800 */
[----:B------:R-:W4:Y:S01]  /*124f0*/  LDC R68, c[0x0][0x268] ;  /* 0x00009a00ff447b82 */ /* 0x000f220000000800 */
[----:B-----5:R-:W-:Y:S02]  /*12500*/  IMAD.X R2, R207, 0x1, R4, P5 ;  /* 0x00000001cf027824 */ /* 0x020fe400028e0604 */
[----:B------:R5:W-:Y:S04]  /*12510*/  STL [R1+0x158c], R3 ;  /* 0x00158c0301007387 */ /* 0x000be80000100800 */
[----:B------:R1:W-:Y:S01]  /*12520*/  STL [R1+0x1580], R2 ;  /* 0x0015800201007387 */ /* 0x0003e20000100800 */
[----:B------:R-:W0:Y:S01]  /*12530*/  LDC R207, c[0x0][0x268] ;  /* 0x00009a00ffcf7b82 */ /* 0x000e220000000800 */
[----:B---3--:R-:W-:Y:S01]  /*12540*/  IADD3 R0, P5, R71, R60, RZ ;  /* 0x0000003c47007210 */ /* 0x008fe20007fbe0ff */
[----:B-----5:R-:W-:-:S04]  /*12550*/  IMAD.X R3, R208, 0x1, R18, P6 ;  /* 0x00000001d0037824 */ /* 0x020fc800030e0612 */
[----:B------:R3:W-:Y:S01]  /*12560*/  STL [R1+0x1588], R0 ;  /* 0x0015880001007387 */ /* 0x0007e20000100800 */
[----:B-1----:R-:W-:-:S03]  /*12570*/  IADD3 R2, P6, R71, R16, RZ ;  /* 0x0000001047027210 */ /* 0x002fc60007fde0ff */
[----:B------:R1:W-:Y:S01]  /*12580*/  STL [R1+0x1584], R3 ;  /* 0x0015840301007387 */ /* 0x0003e20000100800 */
[----:B------:R-:W5:Y:S03]  /*12590*/  LDC R71, c[0x0][0x268] ;  /* 0x00009a00ff477b82 */ /* 0x000f660000000800 */
[----:B------:R2:W-:Y:S01]  /*125a0*/  STL [R1+0x157c], R2 ;  /* 0x00157c0201007387 */ /* 0x0005e20000100800 */
[----:B---3--:R-:W-:-:S04]  /*125b0*/  IMAD.X R0, R208, 0x1, R4, P4 ;  /* 0x00000001d0007824 */ /* 0x008fc800020e0604 */
[----:B------:R-:W3:Y:S01]  /*125c0*/  LDC R208, c[0x0][0x268] ;  /* 0x00009a00ffd07b82 */ /* 0x000ee20000000800 */
[----:B-1----:R-:W-:Y:S01]  /*125d0*/  IADD3 R3, P4, R131, R60, RZ ;  /* 0x0000003c83037210 */ /* 0x002fe20007f9e0ff */
[----:B------:R1:W-:Y:S01]  /*125e0*/  STL [R1+0x1570], R0 ;  /* 0x0015700001007387 */ /* 0x0003e20000100800 */
[----:B--2---:R-:W-:-:S03]  /*125f0*/  IMAD.X R2, R209, 0x1, R18, P5 ;  /* 0x00000001d1027824 */ /* 0x004fc600028e0612 */
[----:B------:R2:W-:Y:S04]  /*12600*/  STL [R1+0x1578], R3 ;  /* 0x0015780301007387 */ /* 0x0005e80000100800 */
[----:B------:R4:W-:Y:S01]  /*12610*/  STL [R1+0x1574], R2 ;  /* 0x0015740201007387 */ /* 0x0009e20000100800 */
[----:B-1----:R-:W-:Y:S02]  /*12620*/  IADD3 R0, P5, R131, R16, RZ ;  /* 0x0000001083007210 */ /* 0x002fe40007fbe0ff */
[----:B------:R-:W1:Y:S01]  /*12630*/  LDC R131, c[0x0][0x268] ;  /* 0x00009a00ff837b82 */ /* 0x000e620000000800 */
[----:B--2---:R-:W-:Y:S02]  /*12640*/  IMAD.X R3, R209, 0x1, R4, P6 ;  /* 0x00000001d1037824 */ /* 0x004fe400030e0604 */
[----:B------:R2:W-:Y:S01]  /*12650*/  STL [R1+0x156c], R0 ;  /* 0x00156c0001007387 */ /* 0x0005e20000100800 */
[----:B----4-:R-:W-:-:S03]  /*12660*/  IADD3 R2, P6, R77, R60, RZ ;  /* 0x0000003c4d027210 */ /* 0x010fc60007fde0ff */
[----:B------:R4:W-:Y:S01]  /*12670*/  STL [R1+0x1560], R3 ;  /* 0x0015600301007387 */ /* 0x0009e20000100800 */
[----:B------:R-:W3:Y:S03]  /*12680*/  LDC R209, c[0x0][0x268] ;  /* 0x00009a00ffd17b82 */ /* 0x000ee60000000800 */
        /* <DEDUP_REMOVED lines=8> */
[----:B------:R-:W3:Y:S01]  /*12710*/  LDC R210, c[0x0][0x268] ;  /* 0x00009a00ffd27b82 */ /* 0x000ee20000000800 */
        /* <DEDUP_REMOVED lines=11> */
[----:B-1----:R-:W-:-:S03]  /*127d0*/  IMAD.X R2, R212, 0x1, R18, P5 ;  /* 0x00000001d4027824 */ /* 0x002fc600028e0612 */
[----:B------:R1:W-:Y:S04]  /*127e0*/  STL [R1+0x1548], R3 ;  /* 0x0015480301007387 */ /* 0x0003e80000100800 */
[----:B------:R4:W-:Y:S01]  /*127f0*/  STL [R1+0x1544], R2 ;  /* 0x0015440201007387 */ /* 0x0009e20000100800 */
[----:B--2---:R-:W-:Y:S02]  /*12800*/  IADD3 R0, P5, R132, R16, RZ ;  /* 0x0000001084007210 */ /* 0x004fe40007fbe0ff */
[----:B------:R-:W2:Y:S01]  /*12810*/  LDC R132, c[0x0][0x268] ;  /* 0x00009a00ff847b82 */ /* 0x000ea20000000800 */
[----:B-1----:R-:W-:Y:S02]  /*12820*/  IMAD.X R3, R212, 0x1, R4, P6 ;  /* 0x00000001d4037824 */ /* 0x002fe400030e0604 */
[----:B------:R1:W-:Y:S01]  /*12830*/  STL [R1+0x153c], R0 ;  /* 0x00153c0001007387 */ /* 0x0003e20000100800 */
[----:B----4-:R-:W-:-:S03]  /*12840*/  IADD3 R2, P6, R89, R60, RZ ;  /* 0x0000003c59027210 */ /* 0x010fc60007fde0ff */
[----:B------:R4:W-:Y:S01]  /*12850*/  STL [R1+0x1530], R3 ;  /* 0x0015300301007387 */ /* 0x0009e20000100800 */
[----:B------:R-:W0:Y:S03]  /*12860*/  LDC R212, c[0x0][0x268] ;  /* 0x00009a00ffd47b82 */ /* 0x000e260000000800 */
[----:B------:R3:W-:Y:S01]  /*12870*/  STL [R1+0x1538], R2 ;  /* 0x0015380201007387 */ /* 0x0007e20000100800 */
[----:B-1----:R-:W-:Y:S01]  /*12880*/  IMAD.X R0, R213, 0x1, R18, P4 ;  /* 0x00000001d5007824 */ /* 0x002fe200020e0612 */
[----:B----4-:R-:W-:-:S04]  /*12890*/  IADD3 R3, P4, R89, R16, RZ ;  /* 0x0000001059037210 */ /* 0x010fc80007f9e0ff */
[----:B------:R1:W-:Y:S01]  /*128a0*/  STL [R1+0x1534], R0 ;  /* 0x0015340001007387 */ /* 0x0003e20000100800 */
[----:B---3--:R-:W-:-:S03]  /*128b0*/  IMAD.X R2, R213, 0x1, R4, P5 ;  /* 0x00000001d5027824 */ /* 0x008fc600028e0604 */
[----:B------:R3:W-:Y:S01]  /*128c0*/  STL [R1+0x152c], R3 ;  /* 0x00152c0301007387 */ /* 0x0007e20000100800 */
[----:B------:R-:W4:Y:S03]  /*128d0*/  LDC R213, c[0x0][0x268] ;  /* 0x00009a00ffd57b82 */ /* 0x000f260000000800 */
[----:B------:R5:W-:Y:S01]  /*128e0*/  STL [R1+0x1520], R2 ;  /* 0x0015200201007387 */ /* 0x000be20000100800 */
[----:B-1----:R-:W-:Y:S01]  /*128f0*/  IADD3 R0, P5, R93, R60, RZ ;  /* 0x0000003c5d007210 */ /* 0x002fe20007fbe0ff */
[----:B---3--:R-:W-:-:S04]  /*12900*/  IMAD.X R3, R214, 0x1, R18, P6 ;  /* 0x00000001d6037824 */ /* 0x008fc800030e0612 */
        /* <DEDUP_REMOVED lines=16> */
[----:B0-----:R-:W-:-:S03]  /*12a10*/  IADD3 R2, P6, R102, R60, RZ ;  /* 0x0000003c66027210 */ /* 0x001fc60007fde0ff */
[----:B------:R0:W-:Y:S01]  /*12a20*/  STL [R1+0x1500], R3 ;  /* 0x0015000301007387 */ /* 0x0001e20000100800 */
[----:B------:R-:W1:Y:S03]  /*12a30*/  LDC R215, c[0x0][0x268] ;  /* 0x00009a00ffd77b82 */ /* 0x000e660000000800 */
[----:B------:R4:W-:Y:S01]  /*12a40*/  STL [R1+0x1508], R2 ;  /* 0x0015080201007387 */ /* 0x0009e20000100800 */
[----:B--2---:R-:W-:Y:S01]  /*12a50*/  IMAD.X R0, R216, 0x1, R18, P4 ;  /* 0x00000001d8007824 */ /* 0x004fe200020e0612 */
[----:B0-----:R-:W-:-:S04]  /*12a60*/  IADD3 R3, P4, R102, R16, RZ ;  /* 0x0000001066037210 */ /* 0x001fc80007f9e0ff */
[----:B------:R0:W-:Y:S01]  /*12a70*/  STL [R1+0x1504], R0 ;  /* 0x0015040001007387 */ /* 0x0001e20000100800 */
[----:B------:R-:W2:Y:S01]  /*12a80*/  LDC R102, c[0x0][0x268] ;  /* 0x00009a00ff667b82 */ /* 0x000ea20000000800 */
[----:B----4-:R-:W-:Y:S02]  /*12a90*/  IMAD.X R2, R216, 0x1, R4, P5 ;  /* 0x00000001d8027824 */ /* 0x010fe400028e0604 */
[----:B------:R4:W-:Y:S04]  /*12aa0*/  STL [R1+0x14fc], R3 ;  /* 0x0014fc0301007387 */ /* 0x0009e80000100800 */
[----:B------:R5:W-:Y:S01]  /*12ab0*/  STL [R1+0x14f0], R2 ;  /* 0x0014f00201007387 */ /* 0x000be20000100800 */
[----:B------:R-:W1:Y:S01]  /*12ac0*/  LDC R216, c[0x0][0x268] ;  /* 0x00009a00ffd87b82 */ /* 0x000e620000000800 */
[----:B0-----:R-:W-:Y:S01]  /*12ad0*/  IADD3 R0, P5, R105, R60, RZ ;  /* 0x0000003c69007210 */ /* 0x001fe20007fbe0ff */
[----:B----4-:R-:W-:-:S04]  /*12ae0*/  IMAD.X R3, R217, 0x1, R18, P6 ;  /* 0x00000001d9037824 */ /* 0x010fc800030e0612 */
[----:B------:R0:W-:Y:S01]  /*12af0*/  STL [R1+0x14f8], R0 ;  /* 0x0014f80001007387 */ /* 0x0001e20000100800 */
[----:B-----5:R-:W-:-:S03]  /*12b00*/  IADD3 R2, P6, R105, R16, RZ ;  /* 0x0000001069027210 */ /* 0x020fc60007fde0ff */
[----:B------:R4:W-:Y:S01]  /*12b10*/  STL [R1+0x14f4], R3 ;  /* 0x0014f40301007387 */ /* 0x0009e20000100800 */
[----:B------:R-:W5:Y:S03]  /*12b20*/  LDC R105, c[0x0][0x268] ;  /* 0x00009a00ff697b82 */ /* 0x000f660000000800 */
[----:B------:R3:W-:Y:S01]  /*12b30*/  STL [R1+0x14ec], R2 ;  /* 0x0014ec0201007387 */ /* 0x0007e20000100800 */
[----:B0-----:R-:W-:-:S04]  /*12b40*/  IMAD.X R0, R217, 0x1, R4, P4 ;  /* 0x00000001d9007824 */ /* 0x001fc800020e0604 */
[----:B------:R-:W0:Y:S01]  /*12b50*/  LDC R217, c[0x0][0x268] ;  /* 0x00009a00ffd97b82 */ /* 0x000e220000000800 */
[----:B----4-:R-:W-:Y:S01]  /*12b60*/  IADD3 R3, P4, R37, R60, RZ ;  /* 0x0000003c25037210 */ /* 0x010fe20007f9e0ff */
[----:B------:R4:W-:Y:S01]  /*12b70*/  STL [R1+0x14e0], R0 ;  /* 0x0014e00001007387 */ /* 0x0009e20000100800 */
[----:B---3--:R-:W-:-:S03]  /*12b80*/  IMAD.X R2, R218, 0x1, R18, P5 ;  /* 0x00000001da027824 */ /* 0x008fc600028e0612 */
[----:B------:R3:W-:Y:S04]  /*12b90*/  STL [R1+0x14e8], R3 ;  /* 0x0014e80301007387 */ /* 0x0007e80000100800 */
[----:B------:R2:W-:Y:S01]  /*12ba0*/  STL [R1+0x14e4], R2 ;  /* 0x0014e40201007387 */ /* 0x0005e20000100800 */
[----:B----4-:R-:W-:Y:S02]  /*12bb0*/  IADD3 R0, P5, R37, R16, RZ ;  /* 0x0000001025007210 */ /* 0x010fe40007fbe0ff */
[----:B------:R-:W4:Y:S01]  /*12bc0*/  LDC R37, c[0x0][0x268] ;  /* 0x00009a00ff257b82 */ /* 0x000f220000000800 */
[----:B---3--:R-:W-:Y:S02]  /*12bd0*/  IMAD.X R3, R218, 0x1, R4, P6 ;  /* 0x00000001da037824 */ /* 0x008fe400030e0604 */
[----:B------:R3:W-:Y:S01]  /*12be0*/  STL [R1+0x14dc], R0 ;  /* 0x0014dc0001007387 */ /* 0x0007e20000100800 */
[----:B--2---:R-:W-:-:S03]  /*12bf0*/  IADD3 R2, P6, R112, R60, RZ ;  /* 0x0000003c70027210 */ /* 0x004fc60007fde0ff */
[----:B------:R2:W-:Y:S01]  /*12c00*/  STL [R1+0x14d0], R3 ;  /* 0x0014d00301007387 */ /* 0x0005e20000100800 */
[----:B------:R-:W0:Y:S03]  /*12c10*/  LDC R218, c[0x0][0x268] ;  /* 0x00009a00ffda7b82 */ /* 0x000e260000000800 */
[----:B------:R1:W-:Y:S01]  /*12c20*/  STL [R1+0x14d8], R2 ;  /* 0x0014d80201007387 */ /* 0x0003e20000100800 */
[----:B---3--:R-:W-:Y:S01]  /*12c30*/  IMAD.X R0, R219, 0x1, R18, P4 ;  /* 0x00000001db007824 */ /* 0x008fe200020e0612 */
[----:B--2---:R-:W-:-:S04]  /*12c40*/  IADD3 R3, P4, R112, R16, RZ ;  /* 0x0000001070037210 */ /* 0x004fc80007f9e0ff */
[----:B------:R2:W-:Y:S01]  /*12c50*/  STL [R1+0x14d4], R0 ;  /* 0x0014d40001007387 */ /* 0x0005e20000100800 */
[----:B------:R-:W3:Y:S01]  /*12c60*/  LDC R112, c[0x0][0x268] ;  /* 0x00009a00ff707b82 */ /* 0x000ee20000000800 */
        /* <DEDUP_REMOVED lines=13> */
[----:B--2---:R-:W-:Y:S01]  /*12d40*/  IADD3 R3, P4, R82, R60, RZ ;  /* 0x0000003c52037210 */ /* 0x004fe20007f9e0ff */
        /* <DEDUP_REMOVED lines=10> */
[----:B------:R-:W1:Y:S03]  /*12df0*/  LDC R221, c[0x0][0x268] ;  /* 0x00009a00ffdd7b82 */ /* 0x000e660000000800 */
[----:B------:R0:W-:Y:S01]  /*12e00*/  STL [R1+0x14a8], R2 ;  /* 0x0014a80201007387 */ /* 0x0001e20000100800 */
[----:B----4-:R-:W-:Y:S01]  /*12e10*/  IMAD.X R0, R222, 0x1, R18, P4 ;  /* 0x00000001de007824 */ /* 0x010fe200020e0612 */
[----:B---3--:R-:W-:-:S04]  /*12e20*/  IADD3 R3, P4, R123, R16, RZ ;  /* 0x000000107b037210 */ /* 0x008fc80007f9e0ff */
[----:B------:R3:W-:Y:S01]  /*12e30*/  STL [R1+0x14a4], R0 ;  /* 0x0014a40001007387 */ /* 0x0007e20000100800 */
[----:B------:R-:W4:Y:S01]  /*12e40*/  LDC R123, c[0x0][0x268] ;  /* 0x00009a00ff7b7b82 */ /* 0x000f220000000800 */
[----:B0-----:R-:W-:Y:S02]  /*12e50*/  IMAD.X R2, R222, 0x1, R4, P5 ;  /* 0x00000001de027824 */ /* 0x001fe400028e0604 */
[----:B------:R0:W-:Y:S04]  /*12e60*/  STL [R1+0x149c], R3 ;  /* 0x00149c0301007387 */ /* 0x0001e80000100800 */
[----:B------:R5:W-:Y:S01]  /*12e70*/  STL [R1+0x1490], R2 ;  /* 0x0014900201007387 */ /* 0x000be20000100800 */
[----:B------:R-:W1:Y:S01]  /*12e80*/  LDC R222, c[0x0][0x268] ;  /* 0x00009a00ffde7b82 */ /* 0x000e620000000800 */
[----:B---3--:R-:W-:Y:S01]  /*12e90*/  IADD3 R0, P5, R128, R60, RZ ;  /* 0x0000003c80007210 */ /* 0x008fe20007fbe0ff */
        /* <DEDUP_REMOVED lines=49> */
[----:B------:R-:W1:Y:S03]  /*131b0*/  LDC R227, c[0x0][0x268] ;  /* 0x00009a00ffe37b82 */ /* 0x000e660000000800 */
[----:B------:R0:W-:Y:S01]  /*131c0*/  STL [R1+0x1448], R2 ;  /* 0x0014480201007387 */ /* 0x0001e20000100800 */
[----:B---3--:R-:W-:Y:S01]  /*131d0*/  IMAD.X R0, R228, 0x1, R18, P4 ;  /* 0x00000001e4007824 */ /* 0x008fe200020e0612 */
[----:B----4-:R-:W-:-:S04]  /*131e0*/  IADD3 R3, P4, R104, R16, RZ ;  /* 0x0000001068037210 */ /* 0x010fc80007f9e0ff */
        /* <DEDUP_REMOVED lines=149> */
[----:B-----5:R-:W-:-:S03]  /*13b40*/  IMAD.X R2, R243, 0x1, R4, P5 ;  /* 0x00000001f3027824 */ /* 0x020fc600028e0604 */
[----:B------:R3:W-:Y:S01]  /*13b50*/  STL [R1+0x134c], R3 ;  /* 0x00134c0301007387 */ /* 0x0007e20000100800 */
[----:B------:R-:W5:Y:S03]  /*13b60*/  LDC R243, c[0x0][0x268] ;  /* 0x00009a00fff37b82 */ /* 0x000f660000000800 */
[----:B------:R4:W-:Y:S01]  /*13b70*/  STL [R1+0x1340], R2 ;  /* 0x0013400201007387 */ /* 0x0009e20000100800 */
[----:B-1----:R-:W-:Y:S01]  /*13b80*/  IADD3 R0, P5, R54, R60, RZ ;  /* 0x0000003c36007210 */ /* 0x002fe20007fbe0ff */
[----:B---3--:R-:W-:-:S04]  /*13b90*/  IMAD.X R3, R244, 0x1, R18, P6 ;  /* 0x00000001f4037824 */ /* 0x008fc800030e0612 */
        /* <DEDUP_REMOVED lines=16> */
[----:B--2---:R-:W-:-:S03]  /*13ca0*/  IADD3 R2, P6, R79, R60, RZ ;  /* 0x0000003c4f027210 */ /* 0x004fc60007fde0ff */
[----:B------:R2:W-:Y:S01]  /*13cb0*/  STL [R1+0x1320], R3 ;  /* 0x0013200301007387 */ /* 0x0005e20000100800 */
[----:B------:R-:W1:Y:S03]  /*13cc0*/  LDC R245, c[0x0][0x268] ;  /* 0x00009a00fff57b82 */ /* 0x000e660000000800 */
[----:B------:R5:W-:Y:S01]  /*13cd0*/  STL [R1+0x1328], R2 ;  /* 0x0013280201007387 */ /* 0x000be20000100800 */
[----:B0-----:R-:W-:Y:S01]  /*13ce0*/  IMAD.X R0, R246, 0x1, R18, P4 ;  /* 0x00000001f6007824 */ /* 0x001fe200020e0612 */
[----:B--2---:R-:W-:-:S04]  /*13cf0*/  IADD3 R3, P4, R79, R16, RZ ;  /* 0x000000104f037210 */ /* 0x004fc80007f9e0ff */
[----:B------:R0:W-:Y:S01]  /*13d00*/  STL [R1+0x1324], R0 ;  /* 0x0013240001007387 */ /* 0x0001e20000100800 */
[----:B------:R-:W2:Y:S01]  /*13d10*/  LDC R79, c[0x0][0x268] ;  /* 0x00009a00ff4f7b82 */ /* 0x000ea20000000800 */
[----:B-----5:R-:W-:Y:S02]  /*13d20*/  IMAD.X R2, R246, 0x1, R4, P5 ;  /* 0x00000001f6027824 */ /* 0x020fe400028e0604 */
[----:B------:R5:W-:Y:S04]  /*13d30*/  STL [R1+0x131c], R3 ;  /* 0x00131c0301007387 */ /* 0x000be80000100800 */
[----:B------:R-:W4:Y:S01]  /*13d40*/  LDL.LU R135, [R1+0x20] ;  /* 0x0000200001877983 */ /* 0x000f220000300800 */
[----:B------:R-:W1:Y:S01]  /*13d50*/  LDC R246, c[0x0][0x268] ;  /* 0x00009a00fff67b82 */ /* 0x000e620000000800 */
[----:B0-----:R-:W-:-:S02]  /*13d60*/  IADD3 R0, P5, R96, R60, RZ ;  /* 0x0000003c60007210 */ /* 0x001fc40007fbe0ff */
[----:B------:R0:W-:Y:S04]  /*13d70*/  STL [R1+0x1310], R2 ;  /* 0x0013100201007387 */ /* 0x0001e80000100800 */
[----:B------:R3:W-:Y:S01]  /*13d80*/  STL [R1+0x1318], R0 ;  /* 0x0013180001007387 */ /* 0x0007e20000100800 */
[C---:B-----5:R-:W-:Y:S02]  /*13d90*/  IMAD.X R3, R247.reuse, 0x1, R4, P4 ;  /* 0x00000001f7037824 */ /* 0x060fe400020e0604 */
[--C-:B0-----:R-:W-:Y:S02]  /*13da0*/  IMAD.X R2, R247, 0x1, R18.reuse, P6 ;  /* 0x00000001f7027824 */ /* 0x101fe400030e0612 */
[----:B------:R-:W-:Y:S01]  /*13db0*/  IMAD.X R5, R248, 0x1, R18, P5 ;  /* 0x00000001f8057824 */ /* 0x000fe200028e0612 */
[----:B------:R-:W0:Y:S01]  /*13dc0*/  LDC R247, c[0x0][0x268] ;  /* 0x00009a00fff77b82 */ /* 0x000e220000000800 */
[----:B---3--:R-:W-:Y:S01]  /*13dd0*/  IADD3 R0, P6, R96, R16, RZ ;  /* 0x0000001060007210 */ /* 0x008fe20007fde0ff */
[----:B------:R3:W-:Y:S04]  /*13de0*/  STL [R1+0x1314], R2 ;  /* 0x0013140201007387 */ /* 0x0007e80000100800 */
[----:B------:R5:W-:Y:S02]  /*13df0*/  STL [R1+0x130c], R0 ;  /* 0x00130c0001007387 */ /* 0x000be40000100800 */
[----:B------:R-:W1:Y:S01]  /*13e00*/  LDC R96, c[0x0][0x268] ;  /* 0x00009a00ff607b82 */ /* 0x000e620000000800 */
[C---:B---3--:R-:W-:Y:S01]  /*13e10*/  IADD3 R2, P4, R70.reuse, R60, RZ ;  /* 0x0000003c46027210 */ /* 0x048fe20007f9e0ff */
[----:B-----5:R-:W3:Y:S04]  /*13e20*/  LDL.LU R0, [R1+0x1c] ;  /* 0x00001c0001007983 */ /* 0x020ee80000300800 */
[----:B------:R5:W-:Y:S04]  /*13e30*/  STL [R1+0x1300], R3 ;  /* 0x0013000301007387 */ /* 0x000be80000100800 */
[----:B------:R2:W-:Y:S01]  /*13e40*/  STL [R1+0x1308], R2 ;  /* 0x0013080201007387 */ /* 0x0005e20000100800 */
[----:B-----5:R-:W-:-:S03]  /*13e50*/  IADD3 R3, P5, R70, R16, RZ ;  /* 0x0000001046037210 */ /* 0x020fc60007fbe0ff */
[----:B------:R5:W-:Y:S01]  /*13e60*/  STL [R1+0x1304], R5 ;  /* 0x0013040501007387 */ /* 0x000be20000100800 */
[----:B------:R-:W0:Y:S01]  /*13e70*/  LDC R70, c[0x0][0x268] ;  /* 0x00009a00ff467b82 */ /* 0x000e220000000800 */
[----:B--2---:R-:W-:Y:S02]  /*13e80*/  IMAD.X R2, R248, 0x1, R4, P6 ;  /* 0x00000001f8027824 */ /* 0x004fe400030e0604 */
[----:B------:R2:W-:Y:S04]  /*13e90*/  STL [R1+0x12fc], R3 ;  /* 0x0012fc0301007387 */ /* 0x0005e80000100800 */
[----:B------:R2:W-:Y:S01]  /*13ea0*/  STL [R1+0x12f0], R2 ;  /* 0x0012f00201007387 */ /* 0x0005e20000100800 */
[----:B------:R-:W1:Y:S01]  /*13eb0*/  LDC R248, c[0x0][0x268] ;  /* 0x00009a00fff87b82 */ /* 0x000e620000000800 */
[----:B-----5:R-:W-:Y:S01]  /*13ec0*/  IADD3 R5, P6, R126, R60, RZ ;  /* 0x0000003c7e057210 */ /* 0x020fe20007fde0ff */
[----:B--2---:R-:W-:-:S04]  /*13ed0*/  IMAD.X R3, R249, 0x1, R18, P4 ;  /* 0x00000001f9037824 */ /* 0x004fc800020e0612 */
[----:B------:R-:W-:Y:S01]  /*13ee0*/  STL [R1+0x12f8], R5 ;  /* 0x0012f80501007387 */ /* 0x000fe20000100800 */
[----:B------:R-:W-:-:S03]  /*13ef0*/  IADD3 R2, P4, R126, R16, RZ ;  /* 0x000000107e027210 */ /* 0x000fc60007f9e0ff */
[----:B------:R-:W-:Y:S01]  /*13f00*/  STL [R1+0x12f4], R3 ;  /* 0x0012f40301007387 */ /* 0x000fe20000100800 */
[----:B------:R-:W-:Y:S01]  /*13f10*/  IMAD.X R7, R250, 0x1, R18, P6 ;  /* 0x00000001fa077824 */ /* 0x000fe200030e0612 */
[----:B------:R-:W2:Y:S02]  /*13f20*/  LDC R126, c[0x0][0x268] ;  /* 0x00009a00ff7e7b82 */ /* 0x000ea40000000800 */
[----:B------:R5:W-:Y:S06]  /*13f30*/  STL [R1+0x12ec], R2 ;  /* 0x0012ec0201007387 */ /* 0x000bec0000100800 */
[----:B-----5:R-:W5:Y:S02]  /*13f40*/  LDC R2, c[0x0][0x268] ;  /* 0x00009a00ff027b82 */ /* 0x020f640000000800 */
[----:B-----5:R-:W-:-:S06]  /*13f50*/  IMAD R62, R2, 0x2, R134 ;  /* 0x00000002023e7824 */ /* 0x020fcc00078e0286 */
[----:B------:R-:W5:Y:S02]  /*13f60*/  LDC R2, c[0x0][0x268] ;  /* 0x00009a00ff027b82 */ /* 0x000f640000000800 */
        /* <DEDUP_REMOVED lines=13> */
[----:B------:R-:W5:Y:S01]  /*14040*/  LDC R2, c[0x0][0x268] ;  /* 0x00009a00ff027b82 */ /* 0x000f620000000800 */
[----:B------:R-:W-:Y:S01]  /*14050*/  IMAD.X R5, R249, 0x1, R4, P5 ;  /* 0x00000001f9057824 */ /* 0x000fe200028e0604 */
[----:B------:R-:W-:-:S04]  /*14060*/  IADD3 R3, P5, R114, R60, RZ ;  /* 0x0000003c72037210 */ /* 0x000fc80007fbe0ff */
[----:B------:R0:W-:Y:S02]  /*14070*/  STL [R1+0x12e0], R5 ;  /* 0x0012e00501007387 */ /* 0x0001e40000100800 */
[----:B------:R-:W2:Y:S01]  /*14080*/  LDC R249, c[0x0][0x268] ;  /* 0x00009a00fff97b82 */ /* 0x000ea20000000800 */
[----:B-----5:R-:W-:-:S07]  /*14090*/  IMAD R89, R2, 0x2, R29 ;  /* 0x0000000202597824 */ /* 0x020fce00078e021d */
[----:B------:R-:W5:Y:S01]  /*140a0*/  LDC R2, c[0x0][0x268] ;  /* 0x00009a00ff027b82 */ /* 0x000f620000000800 */
[----:B0-----:R-:W-:Y:S01]  /*140b0*/  IADD3 R5, P6, R114, R16, RZ ;  /* 0x0000001072057210 */ /* 0x001fe20007fde0ff */
[----:B------:R0:W-:Y:S04]  /*140c0*/  STL [R1+0x12e8], R3 ;  /* 0x0012e80301007387 */ /* 0x0001e80000100800 */
[----:B------:R1:W-:Y:S02]  /*140d0*/  STL [R1+0x12e4], R7 ;  /* 0x0012e40701007387 */ /* 0x0003e40000100800 */
[----:B------:R-:W2:Y:S02]  /*140e0*/  LDC R114, c[0x0][0x268] ;  /* 0x00009a00ff727b82 */ /* 0x000ea40000000800 */
[----:B------:R4:W-:Y:S01]  /*140f0*/  STL [R1+0x12dc], R5 ;  /* 0x0012dc0501007387 */ /* 0x0009e20000100800 */
[----:B0-----:R-:W-:Y:S01]  /*14100*/  IMAD.X R3, R250, 0x1, R4, P4 ;  /* 0x00000001fa037824 */ /* 0x001fe200020e0604 */
[----:B-1----:R-:W-:-:S04]  /*14110*/  IADD3 R7, P4, R30, R60, RZ ;  /* 0x0000003c1e077210 */ /* 0x002fc80007f9e0ff */
[----:B------:R-:W-:Y:S01]  /*14120*/  STL [R1+0x12d0], R3 ;  /* 0x0012d00301007387 */ /* 0x000fe20000100800 */
[----:B---3--:R-:W-:Y:S01]  /*14130*/  IADD3.X R0, R11, UR5, R0, P0, P1 ;  /* 0x000000050b007c10 */ /* 0x008fe200087e2400 */
[----:B------:R-:W0:Y:S01]  /*14140*/  LDC R250, c[0x0][0x268] ;  /* 0x00009a00fffa7b82 */ /* 0x000e220000000800 */
[C---:B----4-:R-:W-:Y:S01]  /*14150*/  IMAD.X R5, R251.reuse, 0x1, R18, P5 ;  /* 0x00000001fb057824 */ /* 0x050fe200028e0612 */
[----:B------:R1:W-:Y:S04]  /*14160*/  STL [R1+0x12d8], R7 ;  /* 0x0012d80701007387 */ /* 0x0003e80000100800 */
[----:B------:R3:W-:Y:S01]  /*14170*/  STL [R1+0x12d4], R5 ;  /* 0x0012d40501007387 */ /* 0x0007e20000100800 */
[----:B-1----:R-:W-:Y:S01]  /*14180*/  IMAD.X R7, R251, 0x1, R4, P6 ;  /* 0x00000001fb077824 */ /* 0x002fe200030e0604 */
[----:B------:R-:W-:Y:S01]  /*14190*/  IADD3 R3, P5, R30, R16, RZ ;  /* 0x000000101e037210 */ /* 0x000fe20007fbe0ff */
[----:B------:R-:W1:Y:S01]  /*141a0*/  LDC R251, c[0x0][0x268] ;  /* 0x00009a00fffb7b82 */ /* 0x000e620000000800 */
[----:B---3--:R-:W-:Y:S01]  /*141b0*/  IADD3 R5, P6, R125, R60, RZ ;  /* 0x0000003c7d057210 */ /* 0x008fe20007fde0ff */
[----:B-----5:R-:W-:-:S06]  /*141c0*/  IMAD R60, R2, 0x2, R89 ;  /* 0x00000002023c7824 */ /* 0x020fcc00078e0259 */
[----:B------:R-:W3:Y:S01]  /*141d0*/  LDC R2, c[0x0][0x268] ;  /* 0x00009a00ff027b82 */ /* 0x000ee20000000800 */
[----:B------:R4:W-:Y:S04]  /*141e0*/  STL [R1+0x12cc], R3 ;  /* 0x0012cc0301007387 */ /* 0x0009e80000100800 */
[----:B------:R-:W-:Y:S01]  /*141f0*/  STL [R1+0x12c8], R7 ;  /* 0x0012c80701007387 */ /* 0x000fe20000100800 */
[----:B------:R-:W-:Y:S02]  /*14200*/  IADD3 R21, P0, R134, R127, RZ ;  /* 0x0000007f86157210 */ /* 0x000fe40007f1e0ff */
[----:B------:R-:W5:Y:S01]  /*14210*/  LDC R30, c[0x0][0x268] ;  /* 0x00009a00ff1e7b82 */ /* 0x000f620000000800 */
[----:B------:R2:W-:Y:S01]  /*14220*/  STL [R1+0x12c4], R5 ;  /* 0x0012c40501007387 */ /* 0x0005e20000100800 */
[----:B----4-:R-:W-:-:S02]  /*14230*/  IMAD.X R3, R252, 0x1, R18, P4 ;  /* 0x00000001fc037824 */ /* 0x010fc400020e0612 */
[----:B---3--:R-:W-:Y:S01]  /*14240*/  IMAD R20, R2, 0x2, R60 ;  /* 0x0000000202147824 */ /* 0x008fe200078e023c */
[----:B--2---:R-:W-:Y:S02]  /*14250*/  IADD3 R5, P4, R125, R16, RZ ;  /* 0x000000107d057210 */ /* 0x004fe40007f9e0ff */
[----:B------:R2:W-:Y:S01]  /*14260*/  STL [R1+0x12c0], R3 ;  /* 0x0012c00301007387 */ /* 0x0005e20000100800 */
[----:B------:R-:W-:Y:S01]  /*14270*/  IMAD.X R7, R135, 0x1, R18, P3 ;  /* 0x0000000187077824 */ /* 0x000fe200018e0612 */
[----:B------:R-:W3:Y:S01]  /*14280*/  LDC R2, c[0x0][0x268] ;  /* 0x00009a00ff027b82 */ /* 0x000ee20000000800 */
[----:B------:R-:W-:-:S04]  /*14290*/  IMAD R88, R88, 0x2, R20 ;  /* 0x0000000258587824 */ /* 0x000fc800078e0214 */
[----:B------:R-:W-:Y:S01]  /*142a0*/  IMAD R41, R41, 0x2, R88 ;  /* 0x0000000229297824 */ /* 0x000fe200078e0258 */
[----:B------:R-:W-:Y:S02]  /*142b0*/  SHF.R.S32.HI R125, RZ, 0x1f, R125 ;  /* 0x0000001fff7d7819 */ /* 0x000fe4000001147d */
[----:B------:R-:W4:Y:S01]  /*142c0*/  LDC R16, c[0x0][0x268] ;  /* 0x00009a00ff107b82 */ /* 0x000f220000000800 */
[----:B------:R-:W-:Y:S01]  /*142d0*/  IMAD R28, R28, 0x2, R41 ;  /* 0x000000021c1c7824 */ /* 0x000fe200078e0229 */
[----:B------:R0:W-:Y:S01]  /*142e0*/  STL [R1+0x12bc], R5 ;  /* 0x0012bc0501007387 */ /* 0x0001e20000100800 */
[----:B--2---:R-:W-:Y:S02]  /*142f0*/  IMAD.X R3, R252, 0x1, R4, P5 ;  /* 0x00000001fc037824 */ /* 0x004fe400028e0604 */
[----:B------:R-:W-:-:S03]  /*14300*/  IMAD R87, R87, 0x2, R28 ;  /* 0x0000000257577824 */ /* 0x000fc600078e021c */
[----:B------:R-:W-:Y:S01]  /*14310*/  STL [R1+0x12b8], R3 ;  /* 0x0012b80301007387 */ /* 0x000fe20000100800 */
[----:B------:R-:W-:Y:S01]  /*14320*/  IMAD R59, R59, 0x2, R87 ;  /* 0x000000023b3b7824 */ /* 0x000fe200078e0257 */
[----:B------:R-:W-:Y:S01]  /*14330*/  LEA.HI.X.SX32 R134, R134, R0, 0x1, P0 ;  /* 0x0000000086867211 */ /* 0x000fe200000f0eff */
[----:B------:R-:W2:Y:S01]  /*14340*/  LDC R252, c[0x0][0x268] ;  /* 0x00009a00fffc7b82 */ /* 0x000ea20000000800 */
[----:B0-----:R-:W-:Y:S01]  /*14350*/  IMAD.X R5, R135, 0x1, R4, P2 ;  /* 0x0000000187057824 */ /* 0x001fe200010e0604 */
[----:B------:R-:W-:Y:S01]  /*14360*/  STL [R1+0x12b4], R7 ;  /* 0x0012b40701007387 */ /* 0x000fe20000100800 */
[----:B------:R-:W-:-:S03]  /*14370*/  IMAD R40, R40, 0x2, R59 ;  /* 0x0000000228287824 */ /* 0x000fc600078e023b */
[----:B------:R0:W-:Y:S01]  /*14380*/  STL [R1+0x12b0], R5 ;  /* 0x0012b00501007387 */ /* 0x0001e20000100800 */
[----:B------:R-:W-:Y:S01]  /*14390*/  IMAD R86, R86, 0x2, R40 ;  /* 0x0000000256567824 */ /* 0x000fe200078e0228 */
[----:B------:R-:W1:Y:S08]  /*143a0*/  LDC R135, c[0x0][0x268] ;  /* 0x00009a00ff877b82 */ /* 0x000e700000000800 */
[----:B0-----:R-:W0:Y:S01]  /*143b0*/  LDC R5, c[0x0][0x268] ;  /* 0x00009a00ff057b82 */ /* 0x001e220000000800 */
[----:B------:R-:W-:-:S04]  /*143c0*/  IMAD R58, R58, 0x2, R86 ;  /* 0x000000023a3a7824 */ /* 0x000fc800078e0256 */
[----:B------:R-:W-:Y:S02]  /*143d0*/  IMAD R10, R10, 0x2, R58 ;  /* 0x000000020a0a7824 */ /* 0x000fe400078e023a */
[----:B------:R-:W-:Y:S01]  /*143e0*/  IMAD.X R3, R125, 0x1, R18, P6 ;  /* 0x000000017d037824 */ /* 0x000fe200030e0612 */
[----:B------:R-:W2:Y:S01]  /*143f0*/  LDC R7, c[0x0][0x268] ;  /* 0x00009a00ff077b82 */ /* 0x000ea20000000800 */
[----:B------:R-:W-:-:S04]  /*14400*/  IMAD R85, R85, 0x2, R10 ;  /* 0x0000000255557824 */ /* 0x000fc800078e020a */
[----:B------:R-:W-:-:S03]  /*14410*/  IMAD R14, R14, 0x2, R85 ;  /* 0x000000020e0e7824 */ /* 0x000fc600078e0255 */
[----:B------:R-:W5:Y:S01]  /*14420*/  LDC R18, c[0x0][0x268] ;  /* 0x00009a00ff127b82 */ /* 0x000f620000000800 */
[----:B0-----:R-:W-:-:S04]  /*14430*/  IMAD R5, R5, 0x2, R14 ;  /* 0x0000000205057824 */ /* 0x001fc800078e020e */
[----:B------:R-:W-:-:S04]  /*14440*/  IMAD R84, R84, 0x2, R5 ;  /* 0x0000000254547824 */ /* 0x000fc800078e0205 */
        /* <DEDUP_REMOVED lines=14> */
[----:B------:R-:W-:Y:S01]  /*14530*/  IMAD R79, R79, 0x2, R9 ;  /* 0x000000024f4f7824 */ /* 0x000fe200078e0209 */
[----:B------:R0:W-:Y:S03]  /*14540*/  STL [R1+0x12ac], R3 ;  /* 0x0012ac0301007387 */ /* 0x0001e60000100800 */
[----:B------:R-:W-:Y:S01]  /*14550*/  IMAD R37, R37, 0x2, R79 ;  /* 0x0000000225257824 */ /* 0x000fe200078e024f */
[----:B------:R-:W2:Y:S03]  /*14560*/  LDL.LU R11, [R1+0x1aac] ;  /* 0x001aac00010b7983 */ /* 0x000ea60000300800 */
[----:B-----5:R-:W-:Y:S02]  /*14570*/  IMAD R18, R18, 0x2, R37 ;  /* 0x0000000212127824 */ /* 0x020fe400078e0225 */
[----:B0-----:R-:W-:-:S02]  /*14580*/  IMAD.X R3, R125, 0x1, R4, P4 ;  /* 0x000000017d037824 */ /* 0x001fc400020e0604 */
[----:B------:R-:W0:Y:S01]  /*14590*/  LDC R4, c[0x0][0x268] ;  /* 0x00009a00ff047b82 */ /* 0x000e220000000800 */
[----:B------:R-:W-:-:S04]  /*145a0*/  IMAD R78, R78, 0x2, R18 ;  /* 0x000000024e4e7824 */ /* 0x000fc800078e0212 */
[----:B------:R-:W-:-:S03]  /*145b0*/  IMAD R53, R53, 0x2, R78 ;  /* 0x0000000235357824 */ /* 0x000fc600078e024e */
[----:B------:R-:W5:Y:S01]  /*145c0*/  LDC R125, c[0x0][0x268] ;  /* 0x00009a00ff7d7b82 */ /* 0x000f620000000800 */
[----:B------:R-:W-:-:S04]  /*145d0*/  IMAD R36, R36, 0x2, R53 ;  /* 0x0000000224247824 */ /* 0x000fc800078e0235 */
[----:B------:R-:W-:-:S04]  /*145e0*/  IMAD R77, R77, 0x2, R36 ;  /* 0x000000024d4d7824 */ /* 0x000fc800078e0224 */
[----:B------:R-:W-:-:S04]  /*145f0*/  IMAD R52, R52, 0x2, R77 ;  /* 0x0000000234347824 */ /* 0x000fc800078e024d */
[----:B0-----:R-:W-:-:S04]  /*14600*/  IMAD R4, R4, 0x2, R52 ;  /* 0x0000000204047824 */ /* 0x001fc800078e0234 */
[----:B------:R-:W-:-:S04]  /*14610*/  IMAD R76, R76, 0x2, R4 ;  /* 0x000000024c4c7824 */ /* 0x000fc800078e0204 */
[----:B------:R-:W-:-:S04]  /*14620*/  IMAD R25, R25, 0x2, R76 ;  /* 0x0000000219197824 */ /* 0x000fc800078e024c */
[----:B------:R-:W-:-:S04]  /*14630*/  IMAD R13, R13, 0x2, R25 ;  /* 0x000000020d0d7824 */ /* 0x000fc800078e0219 */
[----:B------:R-:W-:Y:S01]  /*14640*/  IMAD R75, R75, 0x2, R13 ;  /* 0x000000024b4b7824 */ /* 0x000fe200078e020d */
[----:B------:R0:W-:Y:S03]  /*14650*/  STL [R1+0x12a8], R3 ;  /* 0x0012a80301007387 */ /* 0x0001e60000100800 */
[----:B------:R-:W-:-:S04]  /*14660*/  IMAD R51, R51, 0x2, R75 ;  /* 0x0000000233337824 */ /* 0x000fc800078e024b */
[----:B------:R-:W-:Y:S01]  /*14670*/  IMAD R35, R35, 0x2, R51 ;  /* 0x0000000223237824 */ /* 0x000fe200078e0233 */
[----:B0-----:R-:W0:Y:S03]  /*14680*/  LDC R3, c[0x0][0x268] ;  /* 0x00009a00ff037b82 */ /* 0x001e260000000800 */
[----:B------:R-:W-:-:S04]  /*14690*/  IMAD R74, R74, 0x2, R35 ;  /* 0x000000024a4a7824 */ /* 0x000fc800078e0223 */
[----:B------:R-:W-:-:S04]  /*146a0*/  IMAD R50, R50, 0x2, R74 ;  /* 0x0000000232327824 */ /* 0x000fc800078e024a */
[----:B------:R-:W-:-:S04]  /*146b0*/  IMAD R24, R24, 0x2, R50 ;  /* 0x0000000218187824 */ /* 0x000fc800078e0232 */
[----:B------:R-:W-:-:S04]  /*146c0*/  IMAD R73, R73, 0x2, R24 ;  /* 0x0000000249497824 */ /* 0x000fc800078e0218 */
[----:B------:R-:W-:-:S04]  /*146d0*/  IMAD R34, R34, 0x2, R73 ;  /* 0x0000000222227824 */ /* 0x000fc800078e0249 */
        /* <DEDUP_REMOVED lines=15> */
[----:B----4-:R-:W-:-:S04]  /*147d0*/  IMAD R16, R16, 0x2, R46 ;  /* 0x0000000210107824 */ /* 0x010fc800078e022e */
[----:B------:R-:W-:-:S04]  /*147e0*/  IMAD R67, R67, 0x2, R16 ;  /* 0x0000000243437824 */ /* 0x000fc800078e0210 */
[----:B------:R-:W-:-:S04]  /*147f0*/  IMAD R22, R22, 0x2, R67 ;  /* 0x0000000216167824 */ /* 0x000fc800078e0243 */
[----:B---3--:R-:W-:Y:S01]  /*14800*/  IMAD R2, R2, 0x2, R22 ;  /* 0x0000000202027824 */ /* 0x008fe200078e0216 */
[----:B------:R0:W-:Y:S03]  /*14810*/  STL [R1+0x129c], R21 ;  /* 0x00129c1501007387 */ /* 0x0001e60000100800 */
[----:B------:R-:W-:-:S04]  /*14820*/  IMAD R66, R66, 0x2, R2 ;  /* 0x0000000242427824 */ /* 0x000fc800078e0202 */
[----:B------:R-:W-:Y:S01]  /*14830*/  IMAD R45, R45, 0x2, R66 ;  /* 0x000000022d2d7824 */ /* 0x000fe200078e0242 */
[----:B0-----:R-:W-:-:S03]  /*14840*/  IADD3 R21, P1, R62, R127, RZ ;  /* 0x0000007f3e157210 */ /* 0x001fc60007f3e0ff */
[----:B------:R-:W-:Y:S02]  /*14850*/  IMAD R31, R31, 0x2, R45 ;  /* 0x000000021f1f7824 */ /* 0x000fe400078e022d */
[----:B------:R0:W-:Y:S02]  /*14860*/  STL [R1+0x12a0], R21 ;  /* 0x0012a01501007387 */ /* 0x0001e40000100800 */
[----:B------:R-:W-:Y:S01]  /*14870*/  IMAD R65, R65, 0x2, R31 ;  /* 0x0000000241417824 */ /* 0x000fe200078e021f */
[----:B0-----:R-:W-:-:S03]  /*14880*/  IADD3 R21, P2, R43, R127, RZ ;  /* 0x0000007f2b157210 */ /* 0x001fc60007f5e0ff */
[----:B------:R-:W-:Y:S02]  /*14890*/  IMAD R44, R44, 0x2, R65 ;  /* 0x000000022c2c7824 */ /* 0x000fe400078e0241 */
[----:B------:R0:W-:Y:S02]  /*148a0*/  STL [R1+0x12a4], R21 ;  /* 0x0012a41501007387 */ /* 0x0001e40000100800 */
[----:B------:R-:W-:Y:S02]  /*148b0*/  IMAD R8, R8, 0x2, R44 ;  /* 0x0000000208087824 */ /* 0x000fe400078e022c */
[----:B------:R3:W-:Y:S01]  /*148c0*/  STL [R1+0xabc], R134 ;  /* 0x000abc8601007387 */ /* 0x0007e20000100800 */
[----:B0-----:R-:W0:Y:S01]  /*148d0*/  LDC R21, c[0x0][0x268] ;  /* 0x00009a00ff157b82 */ /* 0x001e220000000800 */
[----:B---3--:R-:W-:-:S07]  /*148e0*/  LEA.HI.X.SX32 R134, R62, R0, 0x1, P1 ;  /* 0x000000003e867211 */ /* 0x008fce00008f0eff */
[----:B------:R-:W3:Y:S01]  /*148f0*/  LDC R62, c[0x0][0x268] ;  /* 0x00009a00ff3e7b82 */ /* 0x000ee20000000800 */
[----:B------:R-:W-:-:S04]  /*14900*/  IMAD R64, R64, 0x2, R8 ;  /* 0x0000000240407824 */ /* 0x000fc800078e0208 */
[----:B------:R-:W-:-:S04]  /*14910*/  IMAD R30, R30, 0x2, R64 ;  /* 0x000000021e1e7824 */ /* 0x000fc800078e0240 */
[----:B--2---:R-:W-:Y:S01]  /*14920*/  IMAD R7, R7, 0x2, R30 ;  /* 0x0000000207077824 */ /* 0x004fe200078e021e */
[----:B------:R2:W-:Y:S03]  /*14930*/  STL [R1+0xac0], R134 ;  /* 0x000ac08601007387 */ /* 0x0005e60000100800 */
[----:B------:R-:W-:-:S04]  /*14940*/  IMAD R63, R63, 0x2, R7 ;  /* 0x000000023f3f7824 */ /* 0x000fc800078e0207 */
[----:B0-----:R-:W-:Y:S01]  /*14950*/  IMAD R21, R21, 0x2, R63 ;  /* 0x0000000215157824 */ /* 0x001fe200078e023f */
[----:B--2---:R-:W-:-:S03]  /*14960*/  LEA.HI.X.SX32 R134, R43, R0, 0x1, P2 ;  /* 0x000000002b867211 */ /* 0x004fc600010f0eff */
[----:B---3--:R-:W-:Y:S02]  /*14970*/  IMAD R43, R62, 0x2, R21 ;  /* 0x000000023e2b7824 */ /* 0x008fe400078e0215 */
[----:B------:R0:W-:Y:S01]  /*14980*/  STL [R1+0xac4], R134 ;  /* 0x000ac48601007387 */ /* 0x0001e20000100800 */
[-C--:B------:R-:W-:Y:S02]  /*14990*/  IADD3 R62, P1, R91, R127.reuse, RZ ;  /* 0x0000007f5b3e7210 */ /* 0x080fe40007f3e0ff */
[----:B0-----:R-:W-:-:S05]  /*149a0*/  IADD3 R134, P0, R15, R127, RZ ;  /* 0x0000007f0f867210 */ /* 0x001fca0007f1e0ff */
[----:B------:R0:W-:Y:S04]  /*149b0*/  STL [R1+0xacc], R134 ;  /* 0x000acc8601007387 */ /* 0x0001e80000100800 */
[----:B------:R2:W-:Y:S01]  /*149c0*/  STL [R1+0xad4], R62 ;  /* 0x000ad43e01007387 */ /* 0x0005e20000100800 */
[----:B0-----:R-:W-:Y:S01]  /*149d0*/  IADD3 R134, P2, R42, R127, RZ ;  /* 0x0000007f2a867210 */ /* 0x001fe20007f5e0ff */
[----:B--2---:R-:W-:Y:S01]  /*149e0*/  IMAD R62, R92, 0x2, R43 ;  /* 0x000000025c3e7824 */ /* 0x004fe200078e022b */
[-C--:B------:R-:W-:Y:S02]  /*149f0*/  LEA.HI.X.SX32 R92, R15, R0.reuse, 0x1, P0 ;  /* 0x000000000f5c7211 */ /* 0x080fe400000f0eff */
[-C--:B------:R-:W-:Y:S01]  /*14a00*/  LEA.HI.X.SX32 R15, R91, R0.reuse, 0x1, P1 ;  /* 0x000000005b0f7211 */ /* 0x080fe200008f0eff */
[----:B------:R0:W-:Y:S01]  /*14a10*/  STL [R1+0xadc], R134 ;  /* 0x000adc8601007387 */ /* 0x0001e20000100800 */
[----:B------:R-:W-:-:S03]  /*14a20*/  LEA.HI.X.SX32 R91, R42, R0, 0x1, P2 ;  /* 0x000000002a5b7211 */ /* 0x000fc600010f0eff */
[----:B------:R2:W-:Y:S04]  /*14a30*/  STL [R1+0xac8], R92 ;  /* 0x000ac85c01007387 */ /* 0x0005e80000100800 */
[----:B------:R3:W-:Y:S01]  /*14a40*/  STL [R1+0xad0], R15 ;  /* 0x000ad00f01007387 */ /* 0x0007e20000100800 */
[----:B0-----:R-:W0:Y:S03]  /*14a50*/  LDC R134, c[0x0][0x268] ;  /* 0x00009a00ff867b82 */ /* 0x001e260000000800 */
[----:B------:R4:W-:Y:S01]  /*14a60*/  STL [R1+0xad8], R91 ;  /* 0x000ad85b01007387 */ /* 0x0009e20000100800 */
[-C--:B--2---:R-:W-:Y:S02]  /*14a70*/  IADD3 R92, P1, R61, R127.reuse, RZ ;  /* 0x0000007f3d5c7210 */ /* 0x084fe40007f3e0ff */
[----:B---3--:R-:W-:-:S02]  /*14a80*/  IADD3 R15, P0, R90, R127, RZ ;  /* 0x0000007f5a0f7210 */ /* 0x008fc40007f1e0ff */
[----:B----4-:R-:W-:-:S03]  /*14a90*/  IADD3 R91, P2, R29, R127, RZ ;  /* 0x0000007f1d5b7210 */ /* 0x010fc60007f5e0ff */
[----:B------:R-:W-:Y:S04]  /*14aa0*/  STL [R1+0xae4], R15 ;  /* 0x000ae40f01007387 */ /* 0x000fe80000100800 */
[----:B------:R2:W-:Y:S04]  /*14ab0*/  STL [R1+0xaec], R92 ;  /* 0x000aec5c01007387 */ /* 0x0005e80000100800 */
[----:B------:R3:W-:Y:S01]  /*14ac0*/  STL [R1+0xaf4], R91 ;  /* 0x000af45b01007387 */ /* 0x0007e20000100800 */
[-C--:B--2---:R-:W-:Y:S02]  /*14ad0*/  LEA.HI.X.SX32 R92, R90, R0.reuse, 0x1, P0 ;  /* 0x000000005a5c7211 */ /* 0x084fe400000f0eff */
[----:B------:R-:W-:-:S02]  /*14ae0*/  LEA.HI.X.SX32 R90, R29, R0, 0x1, P2 ;  /* 0x000000001d5a7211 */ /* 0x000fc400010f0eff */
[----:B---3--:R-:W-:Y:S01]  /*14af0*/  LEA.HI.X.SX32 R91, R61, R0, 0x1, P1 ;  /* 0x000000003d5b7211 */ /* 0x008fe200008f0eff */
[----:B------:R-:W-:Y:S01]  /*14b00*/  STL [R1+0xae0], R92 ;  /* 0x000ae05c01007387 */ /* 0x000fe20000100800 */
[----:B------:R-:W-:-:S03]  /*14b10*/  IADD3 R29, P0, R89, R127, RZ ;  /* 0x0000007f591d7210 */ /* 0x000fc60007f1e0ff */
[----:B------:R-:W-:Y:S04]  /*14b20*/  STL [R1+0xae8], R91 ;  /* 0x000ae85b01007387 */ /* 0x000fe80000100800 */
[----:B------:R2:W-:Y:S04]  /*14b30*/  STL [R1+0xaf0], R90 ;  /* 0x000af05a01007387 */ /* 0x0005e80000100800 */
[----:B------:R-:W-:Y:S01]  /*14b40*/  STL [R1+0xafc], R29 ;  /* 0x000afc1d01007387 */ /* 0x000fe20000100800 */
[-C--:B--2---:R-:W-:Y:S02]  /*14b50*/  IADD3 R90, P1, R60, R127.reuse, RZ ;  /* 0x0000007f3c5a7210 */ /* 0x084fe40007f3e0ff */
[----:B------:R-:W-:-:S03]  /*14b60*/  IADD3 R91, P2, R20, R127, RZ ;  /* 0x0000007f145b7210 */ /* 0x000fc60007f5e0ff */
[----:B------:R2:W-:Y:S01]  /*14b70*/  STL [R1+0xb04], R90 ;  /* 0x000b045a01007387 */ /* 0x0005e20000100800 */
[----:B------:R-:W-:-:S03]  /*14b80*/  LEA.HI.X.SX32 R60, R60, R0, 0x1, P1 ;  /* 0x000000003c3c7211 */ /* 0x000fc600008f0eff */
[----:B------:R-:W-:Y:S01]  /*14b90*/  STL [R1+0xb0c], R91 ;  /* 0x000b0c5b01007387 */ /* 0x000fe20000100800 */
[-C--:B--2---:R-:W-:Y:S02]  /*14ba0*/  LEA.HI.X.SX32 R90, R89, R0.reuse, 0x1, P0 ;  /* 0x00000000595a7211 */ /* 0x084fe400000f0eff */
[----:B------:R-:W-:-:S03]  /*14bb0*/  LEA.HI.X.SX32 R89, R20, R0, 0x1, P2 ;  /* 0x0000000014597211 */ /* 0x000fc600010f0eff */
[----:B------:R2:W-:Y:S04]  /*14bc0*/  STL [R1+0xaf8], R90 ;  /* 0x000af85a01007387 */ /* 0x0005e80000100800 */
[----:B------:R3:W-:Y:S04]  /*14bd0*/  STL [R1+0xb00], R60 ;  /* 0x000b003c01007387 */ /* 0x0007e80000100800 */
        /* <DEDUP_REMOVED lines=12> */
[----:B------:R2:W-:Y:S04]  /*14ca0*/  STL [R1+0xb18], R89 ;  /* 0x000b185901007387 */ /* 0x0005e80000100800 */
[----:B------:R3:W-:Y:S01]  /*14cb0*/  STL [R1+0xb20], R88 ;  /* 0x000b205801007387 */ /* 0x0007e20000100800 */
[----:B--2---:R-:W-:-:S03]  /*14cc0*/  IADD3 R89, P1, R59, R127, RZ ;  /* 0x0000007f3b597210 */ /* 0x004fc60007f3e0ff */
[----:B------:R-:W-:Y:S01]  /*14cd0*/  STL [R1+0xb2c], R28 ;  /* 0x000b2c1c01007387 */ /* 0x000fe20000100800 */
[----:B---3--:R-:W-:-:S03]  /*14ce0*/  IADD3 R88, P2, R40, R127, RZ ;  /* 0x0000007f28587210 */ /* 0x008fc60007f5e0ff */
[----:B------:R2:W-:Y:S04]  /*14cf0*/  STL [R1+0xb34], R89 ;  /* 0x000b345901007387 */ /* 0x0005e80000100800 */
[----:B------:R3:W-:Y:S01]  /*14d00*/  STL [R1+0xb3c], R88 ;  /* 0x000b3c5801007387 */ /* 0x0007e20000100800 */
[-C--:B--2---:R-:W-:Y:S02]  /*14d10*/  LEA.HI.X.SX32 R89, R87, R0.reuse, 0x1, P0 ;  /* 0x0000000057597211 */ /* 0x084fe400000f0eff */
[-C--:B------:R-:W-:Y:S02]  /*14d20*/  LEA.HI.X.SX32 R87, R40, R0.reuse, 0x1, P2 ;  /* 0x0000000028577211 */ /* 0x080fe400010f0eff */
        /* <DEDUP_REMOVED lines=280> */
[----:B------:R3:W-:Y:S04]  /*15eb0*/  STL [R1+0xd60], R64 ;  /* 0x000d604001007387 */ /* 0x0007e80000100800 */
[----:B------:R-:W-:Y:S01]  /*15ec0*/  STL [R1+0xd6c], R7 ;  /* 0x000d6c0701007387 */ /* 0x000fe20000100800 */
[-C--:B--2---:R-:W-:Y:S02]  /*15ed0*/  IADD3 R65, P2, R43, R127.reuse, RZ ;  /* 0x0000007f2b417210 */ /* 0x084fe40007f5e0ff */
[----:B---3--:R-:W-:Y:S01]  /*15ee0*/  IADD3 R64, P1, R21, R127, RZ ;  /* 0x0000007f15407210 */ /* 0x008fe20007f3e0ff */
[----:B------:R-:W-:-:S04]  /*15ef0*/  IMAD R42, R93, 0x2, R62 ;  /* 0x000000025d2a7824 */ /* 0x000fc800078e023e */
[----:B------:R2:W-:Y:S01]  /*15f00*/  STL [R1+0xd74], R64 ;  /* 0x000d744001007387 */ /* 0x0005e20000100800 */
[-C--:B------:R-:W-:Y:S01]  /*15f10*/  LEA.HI.X.SX32 R21, R21, R0.reuse, 0x1, P1 ;  /* 0x0000000015157211 */ /* 0x080fe200008f0eff */
[----:B------:R-:W-:Y:S02]  /*15f20*/  IMAD R15, R94, 0x2, R42 ;  /* 0x000000025e0f7824 */ /* 0x000fe400078e022a */
[----:B------:R-:W-:Y:S01]  /*15f30*/  STL [R1+0xd7c], R65 ;  /* 0x000d7c4101007387 */ /* 0x000fe20000100800 */
[-C--:B--2---:R-:W-:Y:S02]  /*15f40*/  LEA.HI.X.SX32 R64, R63, R0.reuse, 0x1, P0 ;  /* 0x000000003f407211 */ /* 0x084fe400000f0eff */
[----:B------:R-:W-:-:S03]  /*15f50*/  LEA.HI.X.SX32 R63, R43, R0, 0x1, P2 ;  /* 0x000000002b3f7211 */ /* 0x000fc600010f0eff */
[----:B------:R-:W-:Y:S04]  /*15f60*/  STL [R1+0xd68], R64 ;  /* 0x000d684001007387 */ /* 0x000fe80000100800 */
[----:B------:R2:W-:Y:S01]  /*15f70*/  STL [R1+0xd70], R21 ;  /* 0x000d701501007387 */ /* 0x0005e20000100800 */
[----:B------:R-:W-:-:S03]  /*15f80*/  IMAD R61, R95, 0x2, R15 ;  /* 0x000000025f3d7824 */ /* 0x000fc600078e020f */
[----:B------:R3:W-:Y:S01]  /*15f90*/  STL [R1+0xd78], R63 ;  /* 0x000d783f01007387 */ /* 0x0007e20000100800 */
[-C--:B--2---:R-:W-:Y:S02]  /*15fa0*/  IADD3 R21, P0, R62, R127.reuse, RZ ;  /* 0x0000007f3e157210 */ /* 0x084fe40007f1e0ff */
[----:B---3--:R-:W-:-:S03]  /*15fb0*/  IADD3 R63, P1, R42, R127, RZ ;  /* 0x0000007f2a3f7210 */ /* 0x008fc60007f3e0ff */
[----:B------:R-:W-:Y:S01]  /*15fc0*/  STL [R1+0xd84], R21 ;  /* 0x000d841501007387 */ /* 0x000fe20000100800 */
[----:B------:R-:W-:Y:S01]  /*15fd0*/  IADD3 R64, P2, R15, R127, RZ ;  /* 0x0000007f0f407210 */ /* 0x000fe20007f5e0ff */
[----:B------:R-:W-:Y:S02]  /*15fe0*/  IMAD R29, R96, 0x2, R61 ;  /* 0x00000002601d7824 */ /* 0x000fe400078e023d */
[----:B------:R2:W-:Y:S01]  /*15ff0*/  STL [R1+0xd8c], R63 ;  /* 0x000d8c3f01007387 */ /* 0x0005e20000100800 */
[-C--:B------:R-:W-:Y:S01]  /*16000*/  LEA.HI.X.SX32 R42, R42, R0.reuse, 0x1, P1 ;  /* 0x000000002a2a7211 */ /* 0x080fe200008f0eff */
[----:B------:R-:W-:Y:S02]  /*16010*/  IMAD R20, R97, 0x2, R29 ;  /* 0x0000000261147824 */ /* 0x000fe400078e021d */
[----:B------:R-:W-:Y:S01]  /*16020*/  STL [R1+0xd94], R64 ;  /* 0x000d944001007387 */ /* 0x000fe20000100800 */
[-C--:B--2---:R-:W-:Y:S02]  /*16030*/  LEA.HI.X.SX32 R63, R62, R0.reuse, 0x1, P0 ;  /* 0x000000003e3f7211 */ /* 0x084fe400000f0eff */
[----:B------:R-:W-:-:S03]  /*16040*/  LEA.HI.X.SX32 R62, R15, R0, 0x1, P2 ;  /* 0x000000000f3e7211 */ /* 0x000fc600010f0eff */
[----:B------:R2:W-:Y:S01]  /*16050*/  STL [R1+0xd80], R63 ;  /* 0x000d803f01007387 */ /* 0x0005e20000100800 */
[----:B------:R-:W-:-:S03]  /*16060*/  IMAD R60, R98, 0x2, R20 ;  /* 0x00000002623c7824 */ /* 0x000fc600078e0214 */
[----:B------:R3:W-:Y:S04]  /*16070*/  STL [R1+0xd88], R42 ;  /* 0x000d882a01007387 */ /* 0x0007e80000100800 */
[----:B------:R4:W-:Y:S01]  /*16080*/  STL [R1+0xd90], R62 ;  /* 0x000d903e01007387 */ /* 0x0009e20000100800 */
[-C--:B--2---:R-:W-:Y:S02]  /*16090*/  IADD3 R63, P1, R29, R127.reuse, RZ ;  /* 0x0000007f1d3f7210 */ /* 0x084fe40007f3e0ff */
[-C--:B---3--:R-:W-:Y:S02]  /*160a0*/  IADD3 R42, P0, R61, R127.reuse, RZ ;  /* 0x0000007f3d2a7210 */ /* 0x088fe40007f1e0ff */
[----:B----4-:R-:W-:-:S03]  /*160b0*/  IADD3 R62, P2, R20, R127, RZ ;  /* 0x0000007f143e7210 */ /* 0x010fc60007f5e0ff */
[----:B------:R-:W-:Y:S01]  /*160c0*/  STL [R1+0xd9c], R42 ;  /* 0x000d9c2a01007387 */ /* 0x000fe20000100800 */
[----:B------:R-:W-:-:S03]  /*160d0*/  IMAD R41, R99, 0x2, R60 ;  /* 0x0000000263297824 */ /* 0x000fc600078e023c */
[----:B------:R2:W-:Y:S01]  /*160e0*/  STL [R1+0xda4], R63 ;  /* 0x000da43f01007387 */ /* 0x0005e20000100800 */
[----:B------:R-:W-:-:S03]  /*160f0*/  IMAD R28, R100, 0x2, R41 ;  /* 0x00000002641c7824 */ /* 0x000fc600078e0229 */
[----:B------:R3:W-:Y:S01]  /*16100*/  STL [R1+0xdac], R62 ;  /* 0x000dac3e01007387 */ /* 0x0007e20000100800 */
[-C--:B--2---:R-:W-:Y:S02]  /*16110*/  LEA.HI.X.SX32 R63, R61, R0.reuse, 0x1, P0 ;  /* 0x000000003d3f7211 */ /* 0x084fe400000f0eff */
[-C--:B------:R-:W-:Y:S02]  /*16120*/  LEA.HI.X.SX32 R61, R20, R0.reuse, 0x1, P2 ;  /* 0x00000000143d7211 */ /* 0x080fe400010f0eff */
[----:B---3--:R-:W-:Y:S01]  /*16130*/  LEA.HI.X.SX32 R62, R29, R0, 0x1, P1 ;  /* 0x000000001d3e7211 */ /* 0x008fe200008f0eff */
[----:B------:R-:W-:Y:S01]  /*16140*/  STL [R1+0xd98], R63 ;  /* 0x000d983f01007387 */ /* 0x000fe20000100800 */
[----:B------:R-:W-:-:S03]  /*16150*/  IADD3 R20, P0, R60, R127, RZ ;  /* 0x0000007f3c147210 */ /* 0x000fc60007f1e0ff */
[----:B------:R2:W-:Y:S04]  /*16160*/  STL [R1+0xda0], R62 ;  /* 0x000da03e01007387 */ /* 0x0005e80000100800 */
[----:B------:R3:W-:Y:S01]  /*16170*/  STL [R1+0xda8], R61 ;  /* 0x000da83d01007387 */ /* 0x0007e20000100800 */
[----:B------:R-:W-:Y:S01]  /*16180*/  IMAD R59, R101, 0x2, R28 ;  /* 0x00000002653b7824 */ /* 0x000fe200078e021c */
[-C--:B--2---:R-:W-:Y:S02]  /*16190*/  IADD3 R62, P1, R41, R127.reuse, RZ ;  /* 0x0000007f293e7210 */ /* 0x084fe40007f3e0ff */
[----:B------:R-:W-:Y:S01]  /*161a0*/  STL [R1+0xdb4], R20 ;  /* 0x000db41401007387 */ /* 0x000fe20000100800 */
[----:B---3--:R-:W-:-:S03]  /*161b0*/  IADD3 R61, P2, R28, R127, RZ ;  /* 0x0000007f1c3d7210 */ /* 0x008fc60007f5e0ff */
[----:B------:R2:W-:Y:S01]  /*161c0*/  STL [R1+0x1284], R62 ;  /* 0x0012843e01007387 */ /* 0x0005e20000100800 */
[----:B------:R-:W-:-:S03]  /*161d0*/  IMAD R40, R102, 0x2, R59 ;  /* 0x0000000266287824 */ /* 0x000fc600078e023b */
[----:B------:R3:W-:Y:S01]  /*161e0*/  STL [R1+0x1298], R61 ;  /* 0x0012983d01007387 */ /* 0x0007e20000100800 */
[-C--:B--2---:R-:W-:Y:S02]  /*161f0*/  LEA.HI.X.SX32 R62, R60, R0.reuse, 0x1, P0 ;  /* 0x000000003c3e7211 */ /* 0x084fe400000f0eff */
[-C--:B------:R-:W-:Y:S02]  /*16200*/  LEA.HI.X.SX32 R60, R28, R0.reuse, 0x1, P2 ;  /* 0x000000001c3c7211 */ /* 0x080fe400010f0eff */
[----:B---3--:R-:W-:Y:S01]  /*16210*/  LEA.HI.X.SX32 R61, R41, R0, 0x1, P1 ;  /* 0x00000000293d7211 */ /* 0x008fe200008f0eff */
[----:B------:R-:W-:Y:S01]  /*16220*/  STL [R1+0xdb0], R62 ;  /* 0x000db03e01007387 */ /* 0x000fe20000100800 */
[----:B------:R-:W-:Y:S01]  /*16230*/  IMAD R10, R103, 0x2, R40 ;  /* 0x00000002670a7824 */ /* 0x000fe200078e0228 */
[----:B------:R-:W-:Y:S02]  /*16240*/  IADD3 R28, P0, R59, R127, RZ ;  /* 0x0000007f3b1c7210 */ /* 0x000fe40007f1e0ff */
[----:B------:R-:W-:Y:S01]  /*16250*/  STL [R1+0xdb8], R61 ;  /* 0x000db83d01007387 */ /* 0x000fe20000100800 */
[----:B------:R-:W-:-:S03]  /*16260*/  IMAD R58, R104, 0x2, R10 ;  /* 0x00000002683a7824 */ /* 0x000fc600078e020a */
[----:B------:R2:W-:Y:S01]  /*16270*/  STL [R1+0x1288], R60 ;  /* 0x0012883c01007387 */ /* 0x0005e20000100800 */
[----:B------:R-:W-:-:S03]  /*16280*/  IMAD R14, R105, 0x2, R58 ;  /* 0x00000002690e7824 */ /* 0x000fc600078e023a */
[----:B------:R-:W-:Y:S01]  /*16290*/  STL [R1+0x128c], R28 ;  /* 0x00128c1c01007387 */ /* 0x000fe20000100800 */
[-C--:B--2---:R-:W-:Y:S02]  /*162a0*/  IADD3 R60, P1, R40, R127.reuse, RZ ;  /* 0x0000007f283c7210 */ /* 0x084fe40007f3e0ff */
[----:B------:R-:W-:-:S03]  /*162b0*/  IADD3 R61, P2, R10, R127, RZ ;  /* 0x0000007f0a3d7210 */ /* 0x000fc60007f5e0ff */
        /* <DEDUP_REMOVED lines=97> */
[----:B-----5:R-:W-:-:S03]  /*168d0*/  IMAD R51, R125, 0x2, R13 ;  /* 0x000000027d337824 */ /* 0x020fc600078e020d */
        /* <DEDUP_REMOVED lines=39> */
[----:B-1----:R-:W-:Y:S02]  /*16b50*/  IMAD R12, R135, 0x2, R17 ;  /* 0x00000002870c7824 */ /* 0x002fe400078e0211 */
[----:B------:R-:W-:Y:S01]  /*16b60*/  STL [R1+0x11e0], R52 ;  /* 0x0011e03401007387 */ /* 0x000fe20000100800 */
[-C--:B--2---:R-:W-:Y:S02]  /*16b70*/  LEA.HI.X.SX32 R51, R50, R0.reuse, 0x1, P0 ;  /* 0x0000000032337211 */ /* 0x084fe400000f0eff */
[----:B------:R-:W-:-:S03]  /*16b80*/  LEA.HI.X.SX32 R50, R3, R0, 0x1, P2 ;  /* 0x0000000003327211 */ /* 0x000fc600010f0eff */
[----:B------:R1:W-:Y:S01]  /*16b90*/  STL [R1+0xde0], R51 ;  /* 0x000de03301007387 */ /* 0x0003e20000100800 */
[----:B------:R-:W-:-:S03]  /*16ba0*/  IMAD R48, R136, 0x2, R12 ;  /* 0x0000000288307824 */ /* 0x000fc600078e020c */
[----:B------:R2:W-:Y:S04]  /*16bb0*/  STL [R1+0x11bc], R34 ;  /* 0x0011bc2201007387 */ /* 0x0005e80000100800 */
[----:B------:R3:W-:Y:S01]  /*16bc0*/  STL [R1+0x11c0], R50 ;  /* 0x0011c03201007387 */ /* 0x0007e20000100800 */
[-C--:B-1----:R-:W-:Y:S02]  /*16bd0*/  IADD3 R51, P1, R17, R127.reuse, RZ ;  /* 0x0000007f11337210 */ /* 0x082fe40007f3e0ff */
[-C--:B--2---:R-:W-:Y:S02]  /*16be0*/  IADD3 R34, P0, R49, R127.reuse, RZ ;  /* 0x0000007f31227210 */ /* 0x084fe40007f1e0ff */
[----:B---3--:R-:W-:-:S03]  /*16bf0*/  IADD3 R50, P2, R12, R127, RZ ;  /* 0x0000007f0c327210 */ /* 0x008fc60007f5e0ff */
[----:B------:R-:W-:Y:S01]  /*16c00*/  STL [R1+0x11c4], R34 ;  /* 0x0011c42201007387 */ /* 0x000fe20000100800 */
[----:B------:R-:W-:-:S03]  /*16c10*/  IMAD R33, R137, 0x2, R48 ;  /* 0x0000000289217824 */ /* 0x000fc600078e0230 */
[----:B------:R1:W-:Y:S01]  /*16c20*/  STL [R1+0x11c8], R51 ;  /* 0x0011c83301007387 */ /* 0x0003e20000100800 */
[----:B------:R-:W-:-:S03]  /*16c30*/  IMAD R23, R138, 0x2, R33 ;  /* 0x000000028a177824 */ /* 0x000fc600078e0221 */
[----:B------:R2:W-:Y:S01]  /*16c40*/  STL [R1+0x11cc], R50 ;  /* 0x0011cc3201007387 */ /* 0x0005e20000100800 */
[-C--:B-1----:R-:W-:Y:S02]  /*16c50*/  LEA.HI.X.SX32 R51, R49, R0.reuse, 0x1, P0 ;  /* 0x0000000031337211 */ /* 0x082fe400000f0eff */
[-C--:B------:R-:W-:Y:S02]  /*16c60*/  LEA.HI.X.SX32 R49, R12, R0.reuse, 0x1, P2 ;  /* 0x000000000c317211 */ /* 0x080fe400010f0eff */
[----:B--2---:R-:W-:Y:S01]  /*16c70*/  LEA.HI.X.SX32 R50, R17, R0, 0x1, P1 ;  /* 0x0000000011327211 */ /* 0x004fe200008f0eff */
[----:B------:R-:W-:Y:S01]  /*16c80*/  STL [R1+0xde4], R51 ;  /* 0x000de43301007387 */ /* 0x000fe20000100800 */
[----:B------:R-:W-:-:S03]  /*16c90*/  IADD3 R12, P0, R48, R127, RZ ;  /* 0x0000007f300c7210 */ /* 0x000fc60007f1e0ff */
[----:B------:R1:W-:Y:S04]  /*16ca0*/  STL [R1+0x11a8], R50 ;  /* 0x0011a83201007387 */ /* 0x0003e80000100800 */
[----:B------:R2:W-:Y:S01]  /*16cb0*/  STL [R1+0x11ac], R49 ;  /* 0x0011ac3101007387 */ /* 0x0005e20000100800 */
[----:B------:R-:W-:Y:S01]  /*16cc0*/  IMAD R47, R139, 0x2, R23 ;  /* 0x000000028b2f7824 */ /* 0x000fe200078e0217 */
[-C--:B-1----:R-:W-:Y:S02]  /*16cd0*/  IADD3 R50, P1, R33, R127.reuse, RZ ;  /* 0x0000007f21327210 */ /* 0x082fe40007f3e0ff */
[----:B------:R-:W-:Y:S01]  /*16ce0*/  STL [R1+0x11b0], R12 ;  /* 0x0011b00c01007387 */ /* 0x000fe20000100800 */
[----:B--2---:R-:W-:-:S03]  /*16cf0*/  IADD3 R49, P2, R23, R127, RZ ;  /* 0x0000007f17317210 */ /* 0x004fc60007f5e0ff */
[----:B------:R1:W-:Y:S01]  /*16d00*/  STL [R1+0x11b4], R50 ;  /* 0x0011b43201007387 */ /* 0x0003e20000100800 */
[----:B------:R-:W-:-:S03]  /*16d10*/  IMAD R32, R140, 0x2, R47 ;  /* 0x000000028c207824 */ /* 0x000fc600078e022f */
[----:B------:R2:W-:Y:S01]  /*16d20*/  STL [R1+0x11b8], R49 ;  /* 0x0011b83101007387 */ /* 0x0005e20000100800 */
[-C--:B-1----:R-:W-:Y:S02]  /*16d30*/  LEA.HI.X.SX32 R50, R48, R0.reuse, 0x1, P0 ;  /* 0x0000000030327211 */ /* 0x082fe400000f0eff */
[-C--:B------:R-:W-:Y:S02]  /*16d40*/  LEA.HI.X.SX32 R48, R23, R0.reuse, 0x1, P2 ;  /* 0x0000000017307211 */ /* 0x080fe400010f0eff */
[----:B--2---:R-:W-:Y:S01]  /*16d50*/  LEA.HI.X.SX32 R49, R33, R0, 0x1, P1 ;  /* 0x0000000021317211 */ /* 0x004fe200008f0eff */
        /* <DEDUP_REMOVED lines=8> */
[-C--:B-1----:R-:W-:Y:S02]  /*16de0*/  IADD3 R48, P1, R32, R127.reuse, RZ ;  /* 0x0000007f20307210 */ /* 0x082fe40007f3e0ff */
[----:B------:R-:W-:-:S03]  /*16df0*/  IADD3 R49, P2, R16, R127, RZ ;  /* 0x0000007f10317210 */ /* 0x000fc60007f5e0ff */
[----:B------:R1:W-:Y:S01]  /*16e00*/  STL [R1+0x11a0], R48 ;  /* 0x0011a03001007387 */ /* 0x0003e20000100800 */
[-C--:B------:R-:W-:Y:S01]  /*16e10*/  LEA.HI.X.SX32 R32, R32, R0.reuse, 0x1, P1 ;  /* 0x0000000020207211 */ /* 0x080fe200008f0eff */
[----:B------:R-:W-:Y:S02]  /*16e20*/  IMAD R2, R144, 0x2, R22 ;  /* 0x0000000290027824 */ /* 0x000fe400078e0216 */
[----:B------:R-:W-:Y:S01]  /*16e30*/  STL [R1+0x11a4], R49 ;  /* 0x0011a43101007387 */ /* 0x000fe20000100800 */
[-C--:B-1----:R-:W-:Y:S02]  /*16e40*/  LEA.HI.X.SX32 R48, R47, R0.reuse, 0x1, P0 ;  /* 0x000000002f307211 */ /* 0x082fe400000f0eff */
        /* <DEDUP_REMOVED lines=377> */
[-C--:B------:R-:W-:Y:S01]  /*185e0*/  IADD3 R7, P0, R21, R127.reuse, RZ ;  /* 0x0000007f15077210 */ /* 0x080fe20007f1e0ff */
[----:B------:R-:W-:Y:S02]  /*185f0*/  IMAD R20, R220, 0x2, R10 ;  /* 0x00000002dc147824 */ /* 0x000fe400078e020a */
[----:B------:R1:W-:Y:S04]  /*18600*/  STL [R1+0xf8c], R23 ;  /* 0x000f8c1701007387 */ /* 0x0003e80000100800 */
[----:B------:R2:W-:Y:S01]  /*18610*/  STL [R1+0xf90], R22 ;  /* 0x000f901601007387 */ /* 0x0005e20000100800 */
[----:B------:R-:W-:Y:S01]  /*18620*/  IMAD R14, R221, 0x2, R20 ;  /* 0x00000002dd0e7824 */ /* 0x000fe200078e0214 */
[----:B-1----:R-:W-:-:S02]  /*18630*/  IADD3 R23, P1, R15, R127, RZ ;  /* 0x0000007f0f177210 */ /* 0x002fc40007f3e0ff */
        /* <DEDUP_REMOVED lines=29> */
[-C--:B--2---:R-:W-:Y:S01]  /*18810*/  IADD3 R14, P0, R19, R127.reuse, RZ ;  /* 0x0000007f130e7210 */ /* 0x084fe20007f1e0ff */
[----:B------:R-:W-:Y:S01]  /*18820*/  IMAD R3, R228, 0x2, R13 ;  /* 0x00000002e4037824 */ /* 0x000fe200078e020d */
[----:B---3--:R-:W-:-:S03]  /*18830*/  IADD3 R20, P2, R4, R127, RZ ;  /* 0x0000007f04147210 */ /* 0x008fc60007f5e0ff */
[----:B------:R-:W-:Y:S01]  /*18840*/  STL [R1+0xf6c], R14 ;  /* 0x000f6c0e01007387 */ /* 0x000fe20000100800 */
[----:B------:R-:W-:-:S03]  /*18850*/  IMAD R17, R229, 0x2, R3 ;  /* 0x00000002e5117824 */ /* 0x000fc600078e0203 */
[----:B------:R1:W-:Y:S04]  /*18860*/  STL [R1+0xf70], R21 ;  /* 0x000f701501007387 */ /* 0x0003e80000100800 */
[----:B------:R2:W-:Y:S01]  /*18870*/  STL [R1+0xf74], R20 ;  /* 0x000f741401007387 */ /* 0x0005e20000100800 */
[-C--:B-1----:R-:W-:Y:S02]  /*18880*/  LEA.HI.X.SX32 R21, R19, R0.reuse, 0x1, P0 ;  /* 0x0000000013157211 */ /* 0x082fe400000f0eff */
[-C--:B------:R-:W-:Y:S02]  /*18890*/  LEA.HI.X.SX32 R19, R4, R0.reuse, 0x1, P2 ;  /* 0x0000000004137211 */ /* 0x080fe400010f0eff */
[----:B--2---:R-:W-:Y:S01]  /*188a0*/  LEA.HI.X.SX32 R20, R9, R0, 0x1, P1 ;  /* 0x0000000009147211 */ /* 0x004fe200008f0eff */
[----:B------:R-:W-:Y:S01]  /*188b0*/  STL [R1+0xe5c], R21 ;  /* 0x000e5c1501007387 */ /* 0x000fe20000100800 */
[----:B------:R-:W-:Y:S01]  /*188c0*/  IMAD R12, R230, 0x2, R17 ;  /* 0x00000002e60c7824 */ /* 0x000fe200078e0211 */
[----:B------:R-:W-:-:S02]  /*188d0*/  IADD3 R4, P0, R18, R127, RZ ;  /* 0x0000007f12047210 */ /* 0x000fc40007f1e0ff */
[----:B------:R1:W-:Y:S01]  /*188e0*/  STL [R1+0xf50], R20 ;  /* 0x000f501401007387 */ /* 0x0003e20000100800 */
[----:B------:R-:W-:-:S03]  /*188f0*/  IMAD R2, R231, 0x2, R12 ;  /* 0x00000002e7027824 */ /* 0x000fc600078e020c */
[----:B------:R2:W-:Y:S01]  /*18900*/  STL [R1+0xf54], R19 ;  /* 0x000f541301007387 */ /* 0x0005e20000100800 */
[----:B-1----:R-:W-:-:S03]  /*18910*/  IADD3 R20, P1, R13, R127, RZ ;  /* 0x0000007f0d147210 */ /* 0x002fc60007f3e0ff */
[----:B------:R-:W-:Y:S01]  /*18920*/  STL [R1+0xf58], R4 ;  /* 0x000f580401007387 */ /* 0x000fe20000100800 */
[----:B--2---:R-:W-:-:S03]  /*18930*/  IADD3 R19, P2, R3, R127, RZ ;  /* 0x0000007f03137210 */ /* 0x004fc60007f5e0ff */
[----:B------:R1:W-:Y:S01]  /*18940*/  STL [R1+0xf5c], R20 ;  /* 0x000f5c1401007387 */ /* 0x0003e20000100800 */
[----:B------:R-:W-:-:S03]  /*18950*/  IMAD R16, R232, 0x2, R2 ;  /* 0x00000002e8107824 */ /* 0x000fc600078e0202 */
[----:B------:R2:W-:Y:S01]  /*18960*/  STL [R1+0xf60], R19 ;  /* 0x000f601301007387 */ /* 0x0005e20000100800 */
[----:B------:R-:W-:Y:S01]  /*18970*/  IMAD R8, R233, 0x2, R16 ;  /* 0x00000002e9087824 */ /* 0x000fe200078e0210 */
[-C--:B-1----:R-:W-:Y:S02]  /*18980*/  LEA.HI.X.SX32 R20, R18, R0.reuse, 0x1, P0 ;  /* 0x0000000012147211 */ /* 0x082fe400000f0eff */
[-C--:B------:R-:W-:Y:S02]  /*18990*/  LEA.HI.X.SX32 R18, R3, R0.reuse, 0x1, P2 ;  /* 0x0000000003127211 */ /* 0x080fe400010f0eff */
[----:B--2---:R-:W-:Y:S01]  /*189a0*/  LEA.HI.X.SX32 R19, R13, R0, 0x1, P1 ;  /* 0x000000000d137211 */ /* 0x004fe200008f0eff */
[----:B------:R-:W-:Y:S01]  /*189b0*/  STL [R1+0xe60], R20 ;  /* 0x000e601401007387 */ /* 0x000fe20000100800 */
[----:B------:R-:W-:-:S03]  /*189c0*/  IADD3 R3, P0, R17, R127, RZ ;  /* 0x0000007f11037210 */ /* 0x000fc60007f1e0ff */
        /* <DEDUP_REMOVED lines=12> */
[----:B------:R-:W-:Y:S01]  /*18a90*/  LEA.HI.X.SX32 R17, R2, R0, 0x1, P2 ;  /* 0x0000000002117211 */ /* 0x000fe200010f0eff */
[----:B------:R-:W-:Y:S02]  /*18aa0*/  IMAD R5, R237, 0x2, R10 ;  /* 0x00000002ed057824 */ /* 0x000fe400078e020a */
[----:B------:R1:W-:Y:S04]  /*18ab0*/  STL [R1+0xe64], R18 ;  /* 0x000e641201007387 */ /* 0x0003e80000100800 */
[----:B------:R2:W-:Y:S01]  /*18ac0*/  STL [R1+0xf28], R12 ;  /* 0x000f280c01007387 */ /* 0x0005e20000100800 */
[----:B------:R-:W-:-:S03]  /*18ad0*/  IMAD R14, R238, 0x2, R5 ;  /* 0x00000002ee0e7824 */ /* 0x000fc600078e0205 */
[----:B------:R3:W-:Y:S01]  /*18ae0*/  STL [R1+0xf2c], R17 ;  /* 0x000f2c1101007387 */ /* 0x0007e20000100800 */
[-C--:B-1----:R-:W-:Y:S02]  /*18af0*/  IADD3 R18, P1, R8, R127.reuse, RZ ;  /* 0x0000007f08127210 */ /* 0x082fe40007f3e0ff */
[-C--:B--2---:R-:W-:Y:S02]  /*18b00*/  IADD3 R12, P0, R16, R127.reuse, RZ ;  /* 0x0000007f100c7210 */ /* 0x084fe40007f1e0ff */
[----:B---3--:R-:W-:-:S03]  /*18b10*/  IADD3 R17, P2, R7, R127, RZ ;  /* 0x0000007f07117210 */ /* 0x008fc60007f5e0ff */
[----:B------:R-:W-:Y:S01]  /*18b20*/  STL [R1+0xf30], R12 ;  /* 0x000f300c01007387 */ /* 0x000fe20000100800 */
[----:B------:R-:W-:-:S03]  /*18b30*/  IMAD R9, R239, 0x2, R14 ;  /* 0x00000002ef097824 */ /* 0x000fc600078e020e */
[----:B------:R1:W-:Y:S04]  /*18b40*/  STL [R1+0xf34], R18 ;  /* 0x000f341201007387 */ /* 0x0003e80000100800 */
[----:B------:R2:W-:Y:S01]  /*18b50*/  STL [R1+0xf38], R17 ;  /* 0x000f381101007387 */ /* 0x0005e20000100800 */
[----:B------:R-:W-:Y:S01]  /*18b60*/  IMAD R4, R240, 0x2, R9 ;  /* 0x00000002f0047824 */ /* 0x000fe200078e0209 */
[-C--:B-1----:R-:W-:Y:S02]  /*18b70*/  LEA.HI.X.SX32 R18, R16, R0.reuse, 0x1, P0 ;  /* 0x0000000010127211 */ /* 0x082fe400000f0eff */
[-C--:B------:R-:W-:Y:S02]  /*18b80*/  LEA.HI.X.SX32 R16, R7, R0.reuse, 0x1, P2 ;  /* 0x0000000007107211 */ /* 0x080fe400010f0eff */
[----:B--2---:R-:W-:Y:S01]  /*18b90*/  LEA.HI.X.SX32 R17, R8, R0, 0x1, P1 ;  /* 0x0000000008117211 */ /* 0x004fe200008f0eff */
[----:B------:R-:W-:Y:S01]  /*18ba0*/  STL [R1+0xe68], R18 ;  /* 0x000e681201007387 */ /* 0x000fe20000100800 */
[----:B------:R-:W-:-:S03]  /*18bb0*/  IADD3 R7, P0, R15, R127, RZ ;  /* 0x0000007f0f077210 */ /* 0x000fc60007f1e0ff */
        /* <DEDUP_REMOVED lines=14> */
[----:B------:R-:W-:Y:S01]  /*18ca0*/  IADD3 R5, P0, R14, R127, RZ ;  /* 0x0000007f0e057210 */ /* 0x000fe20007f1e0ff */
[----:B------:R-:W-:Y:S02]  /*18cb0*/  IMAD R12, R244, 0x2, R2 ;  /* 0x00000002f40c7824 */ /* 0x000fe400078e0202 */
[----:B------:R-:W-:Y:S04]  /*18cc0*/  STL [R1+0xf00], R16 ;  /* 0x000f001001007387 */ /* 0x000fe80000100800 */
        /* <DEDUP_REMOVED lines=19> */
[----:B------:R1:W-:Y:S01]  /*18e00*/  STL [R1+0xef4], R9 ;  /* 0x000ef40901007387 */ /* 0x0003e20000100800 */
[----:B------:R-:W-:-:S03]  /*18e10*/  IMAD R4, R249, 0x2, R5 ;  /* 0x00000002f9047824 */ /* 0x000fc600078e0205 */
[----:B------:R2:W-:Y:S04]  /*18e20*/  STL [R1+0xef8], R15 ;  /* 0x000ef80f01007387 */ /* 0x0005e80000100800 */
[----:B------:R3:W-:Y:S01]  /*18e30*/  STL [R1+0xefc], R14 ;  /* 0x000efc0e01007387 */ /* 0x0007e20000100800 */
[----:B-1----:R-:W-:Y:S01]  /*18e40*/  IMAD R9, R250, 0x2, R4 ;  /* 0x00000002fa097824 */ /* 0x002fe200078e0204 */
[-C--:B--2---:R-:W-:Y:S02]  /*18e50*/  LEA.HI.X.SX32 R15, R13, R0.reuse, 0x1, P0 ;  /* 0x000000000d0f7211 */ /* 0x084fe400000f0eff */
[-C--:B------:R-:W-:Y:S02]  /*18e60*/  LEA.HI.X.SX32 R13, R2, R0.reuse, 0x1, P2 ;  /* 0x00000000020d7211 */ /* 0x080fe400010f0eff */
[----:B---3--:R-:W-:Y:S01]  /*18e70*/  LEA.HI.X.SX32 R14, R3, R0, 0x1, P1 ;  /* 0x00000000030e7211 */ /* 0x008fe200008f0eff */
[----:B------:R-:W-:Y:S01]  /*18e80*/  STL [R1+0xe74], R15 ;  /* 0x000e740f01007387 */ /* 0x000fe20000100800 */
[----:B------:R-:W-:Y:S01]  /*18e90*/  IADD3 R2, P0, R12, R127, RZ ;  /* 0x0000007f0c027210 */ /* 0x000fe20007f1e0ff */
[----:B------:R-:W-:-:S02]  /*18ea0*/  IMAD R3, R251, 0x2, R9 ;  /* 0x00000002fb037824 */ /* 0x000fc400078e0209 */
[----:B------:R1:W-:Y:S04]  /*18eb0*/  STL [R1+0xed8], R14 ;  /* 0x000ed80e01007387 */ /* 0x0003e80000100800 */
[----:B------:R2:W-:Y:S01]  /*18ec0*/  STL [R1+0xedc], R13 ;  /* 0x000edc0d01007387 */ /* 0x0005e20000100800 */
[----:B-1----:R-:W-:-:S03]  /*18ed0*/  IADD3 R14, P1, R8, R127, RZ ;  /* 0x0000007f080e7210 */ /* 0x002fc60007f3e0ff */
[----:B------:R1:W-:Y:S01]  /*18ee0*/  STL [R1+0xee0], R2 ;  /* 0x000ee00201007387 */ /* 0x0003e20000100800 */
[----:B--2---:R-:W-:-:S03]  /*18ef0*/  IADD3 R13, P2, R7, R127, RZ ;  /* 0x0000007f070d7210 */ /* 0x004fc60007f5e0ff */
[----:B------:R-:W-:Y:S04]  /*18f00*/  STL [R1+0xee4], R14 ;  /* 0x000ee40e01007387 */ /* 0x000fe80000100800 */
[----:B------:R2:W-:Y:S01]  /*18f10*/  STL [R1+0xee8], R13 ;  /* 0x000ee80d01007387 */ /* 0x0005e20000100800 */
[----:B-1----:R-:W-:Y:S01]  /*18f20*/  IMAD R2, R252, 0x2, R3 ;  /* 0x00000002fc027824 */ /* 0x002fe200078e0203 */
[-C--:B--2---:R-:W-:Y:S02]  /*18f30*/  LEA.HI.X.SX32 R13, R12, R0.reuse, 0x1, P0 ;  /* 0x000000000c0d7211 */ /* 0x084fe400000f0eff */
[-C--:B------:R-:W-:Y:S01]  /*18f40*/  LEA.HI.X.SX32 R12, R8, R0.reuse, 0x1, P1 ;  /* 0x00000000080c7211 */ /* 0x080fe200008f0eff */
[----:B0-----:R-:W-:Y:S02]  /*18f50*/  IMAD R8, R134, 0x2, R2 ;  /* 0x0000000286087824 */ /* 0x001fe400078e0202 */
[----:B------:R-:W0:Y:S01]  /*18f60*/  LDC R134, c[0x0][0x268] ;  /* 0x00009a00ff867b82 */ /* 0x000e220000000800 */
[----:B------:R-:W-:Y:S01]  /*18f70*/  LEA.HI.X.SX32 R7, R7, R0, 0x1, P2 ;  /* 0x0000000007077211 */ /* 0x000fe200010f0eff */
[----:B------:R-:W-:Y:S04]  /*18f80*/  STL [R1+0xe78], R13 ;  /* 0x000e780d01007387 */ /* 0x000fe80000100800 */
[----:B------:R-:W-:Y:S04]  /*18f90*/  STL [R1+0xec4], R12 ;  /* 0x000ec40c01007387 */ /* 0x000fe80000100800 */
[----:B------:R1:W-:Y:S02]  /*18fa0*/  STL [R1+0xec8], R7 ;  /* 0x000ec80701007387 */ /* 0x0003e40000100800 */
[----:B-1----:R-:W-:-:S05]  /*18fb0*/  IADD3 R7, P0, R10, R127, RZ ;  /* 0x0000007f0a077210 */ /* 0x002fca0007f1e0ff */
[----:B------:R0:W-:Y:S02]  /*18fc0*/  STL [R1+0xecc], R7 ;  /* 0x000ecc0701007387 */ /* 0x0001e40000100800 */
[----:B0-----:R-:W-:Y:S02]  /*18fd0*/  IMAD R7, R134, 0x2, R8 ;  /* 0x0000000286077824 */ /* 0x001fe400078e0208 */
[----:B------:R-:W0:Y:S01]  /*18fe0*/  LDC R134, c[0x0][0x268] ;  /* 0x00009a00ff867b82 */ /* 0x000e220000000800 */
[-C--:B------:R-:W-:Y:S02]  /*18ff0*/  IADD3 R13, P1, R5, R127.reuse, RZ ;  /* 0x0000007f050d7210 */ /* 0x080fe40007f3e0ff */
[----:B------:R-:W-:-:S03]  /*19000*/  IADD3 R12, P2, R4, R127, RZ ;  /* 0x0000007f040c7210 */ /* 0x000fc60007f5e0ff */
[----:B------:R-:W-:Y:S04]  /*19010*/  STL [R1+0xed0], R13 ;  /* 0x000ed00d01007387 */ /* 0x000fe80000100800 */
[----:B------:R1:W-:Y:S02]  /*19020*/  STL [R1+0xed4], R12 ;  /* 0x000ed40c01007387 */ /* 0x0003e40000100800 */
[-C--:B-1----:R-:W-:Y:S02]  /*19030*/  LEA.HI.X.SX32 R12, R10, R0.reuse, 0x1, P0 ;  /* 0x000000000a0c7211 */ /* 0x082fe400000f0eff */
        /* <DEDUP_REMOVED lines=29> */
[----:B------:R-:W-:Y:S01]  /*19210*/  STL [R1+0xea8], R10 ;  /* 0x000ea80a01007387 */ /* 0x000fe20000100800 */
[----:B------:R-:W-:-:S03]  /*19220*/  LEA.HI.X.SX32 R7, R7, R0, 0x1, P1 ;  /* 0x0000000007077211 */ /* 0x000fc600008f0eff */
[----:B------:R1:W-:Y:S02]  /*19230*/  STL [R1+0xeac], R9 ;  /* 0x000eac0901007387 */ /* 0x0003e40000100800 */
[-C--:B-1----:R-:W-:Y:S02]  /*19240*/  LEA.HI.X.SX32 R9, R8, R0.reuse, 0x1, P0 ;  /* 0x0000000008097211 */ /* 0x082fe400000f0eff */
[----:B------:R-:W-:-:S03]  /*19250*/  LEA.HI.X.SX32 R8, R5, R0, 0x1, P2 ;  /* 0x0000000005087211 */ /* 0x000fc600010f0eff */
[----:B------:R1:W-:Y:S01]  /*19260*/  STL [R1+0xe84], R9 ;  /* 0x000e840901007387 */ /* 0x0003e20000100800 */
[----:B0-----:R-:W-:-:S03]  /*19270*/  IMAD R5, R134, 0x2, R2 ;  /* 0x0000000286057824 */ /* 0x001fc600078e0202 */
[----:B------:R0:W-:Y:S04]  /*19280*/  STL [R1+0xe88], R7 ;  /* 0x000e880701007387 */ /* 0x0001e80000100800 */
[----:B------:R2:W-:Y:S01]  /*19290*/  STL [R1+0xe8c], R8 ;  /* 0x000e8c0801007387 */ /* 0x0005e20000100800 */
[-C--:B-1----:R-:W-:Y:S02]  /*192a0*/  IADD3 R9, P1, R3, R127.reuse, RZ ;  /* 0x0000007f03097210 */ /* 0x082fe40007f3e0ff */
[-C--:B0-----:R-:W-:Y:S02]  /*192b0*/  IADD3 R7, P0, R4, R127.reuse, RZ ;  /* 0x0000007f04077210 */ /* 0x081fe40007f1e0ff */
[----:B--2---:R-:W-:-:S03]  /*192c0*/  IADD3 R8, P2, R2, R127, RZ ;  /* 0x0000007f02087210 */ /* 0x004fc60007f5e0ff */
[----:B------:R0:W-:Y:S01]  /*192d0*/  STL [R1+0xe90], R7 ;  /* 0x000e900701007387 */ /* 0x0001e20000100800 */
[-C--:B------:R-:W-:Y:S02]  /*192e0*/  LEA.HI.X.SX32 R4, R4, R0.reuse, 0x1, P0 ;  /* 0x0000000004047211 */ /* 0x080fe400000f0eff */
[-C--:B------:R-:W-:Y:S01]  /*192f0*/  LEA.HI.X.SX32 R3, R3, R0.reuse, 0x1, P1 ;  /* 0x0000000003037211 */ /* 0x080fe200008f0eff */
[----:B------:R-:W-:Y:S01]  /*19300*/  STL [R1+0xe94], R9 ;  /* 0x000e940901007387 */ /* 0x000fe20000100800 */
[-C--:B------:R-:W-:Y:S02]  /*19310*/  LEA.HI.X.SX32 R2, R2, R0.reuse, 0x1, P2 ;  /* 0x0000000002027211 */ /* 0x080fe400010f0eff */
[C---:B0-----:R-:W-:Y:S01]  /*19320*/  IADD3 R7, P3, R5.reuse, R127, RZ ;  /* 0x0000007f05077210 */ /* 0x041fe20007f7e0ff */
[----:B------:R-:W-:Y:S03]  /*19330*/  STL [R1+0xe98], R8 ;  /* 0x000e980801007387 */ /* 0x000fe60000100800 */
[----:B------:R-:W-:Y:S01]  /*19340*/  LEA.HI.X.SX32 R0, R5, R0, 0x1, P3 ;  /* 0x0000000005007211 */ /* 0x000fe200018f0eff */
[----:B------:R-:W-:Y:S04]  /*19350*/  STL [R1+0xab8], R7 ;  /* 0x000ab80701007387 */ /* 0x000fe80000100800 */
[----:B------:R-:W-:Y:S04]  /*19360*/  STL [R1+0xaa8], R4 ;  /* 0x000aa80401007387 */ /* 0x000fe80000100800 */
[----:B------:R-:W-:Y:S04]  /*19370*/  STL [R1+0xaac], R3 ;  /* 0x000aac0301007387 */ /* 0x000fe80000100800 */
[----:B------:R0:W-:Y:S04]  /*19380*/  STL [R1+0xab0], R2 ;  /* 0x000ab00201007387 */ /* 0x0001e80000100800 */
[----:B------:R1:W-:Y:S01]  /*19390*/  STL [R1+0xab4], R0 ;  /* 0x000ab40001007387 */ /* 0x0003e20000100800 */
[----:B0-----:R-:W-:-:S02]  /*193a0*/  IMAD.MOV.U32 R2, RZ, RZ, -0x800000 ;  /* 0xff800000ff027424 */ /* 0x001fc400078e00ff */
[----:B-1----:R-:W-:Y:S02]  /*193b0*/  IMAD.U32 R0, RZ, RZ, UR12 ;  /* 0x0000000cff007e24 */ /* 0x002fe4000f8e00ff */
[----:B------:R-:W-:-:S03]  /*193c0*/  IMAD.MOV.U32 R3, RZ, RZ, 0x3f800000 ;  /* 0x3f800000ff037424 */ /* 0x000fc600078e00ff */
[----:B------:R0:W-:Y:S04]  /*193d0*/  STL [R1+0xa88], R0 ;  /* 0x000a880001007387 */ /* 0x0001e80000100800 */
[----:B------:R1:W-:Y:S01]  /*193e0*/  STL [R1+0x980], R2 ;  /* 0x0009800201007387 */ /* 0x0003e20000100800 */
[----:B0-----:R-:W-:Y:S02]  /*193f0*/  IMAD.MOV.U32 R0, RZ, RZ, 0x3f800000 ;  /* 0x3f800000ff007424 */ /* 0x001fe400078e00ff */
[----:B-1----:R-:W-:-:S03]  /*19400*/  IMAD.MOV.U32 R2, RZ, RZ, 0x3f800000 ;  /* 0x3f800000ff027424 */ /* 0x002fc600078e00ff */
[----:B------:R-:W-:Y:S04]  /*19410*/  STL [R1+0xa7c], R0 ;  /* 0x000a7c0001007387 */ /* 0x000fe80000100800 */
[----:B------:R0:W-:Y:S04]  /*19420*/  STL [R1+0xa80], R3 ;  /* 0x000a800301007387 */ /* 0x0001e80000100800 */
[----:B------:R1:W-:Y:S04]  /*19430*/  STL [R1+0xa84], R2 ;  /* 0x000a840201007387 */ /* 0x0003e80000100800 */
[----:B------:R2:W-:Y:S01]  /*19440*/  STL [R1+0xa78], R0 ;  /* 0x000a780001007387 */ /* 0x0005e20000100800 */
[----:B0-----:R-:W-:-:S02]  /*19450*/  IMAD.MOV.U32 R3, RZ, RZ, -0x800000 ;  /* 0xff800000ff037424 */ /* 0x001fc400078e00ff */
[----:B-1----:R-:W-:-:S03]  /*19460*/  IMAD.MOV.U32 R2, RZ, RZ, -0x800000 ;  /* 0xff800000ff027424 */ /* 0x002fc600078e00ff */
[----:B------:R-:W-:Y:S01]  /*19470*/  STL [R1+0x978], R3 ;  /* 0x0009780301007387 */ /* 0x000fe20000100800 */
[----:B--2---:R-:W-:-:S03]  /*19480*/  IMAD.MOV.U32 R0, RZ, RZ, -0x800000 ;  /* 0xff800000ff007424 */ /* 0x004fc600078e00ff */
[----:B------:R0:W-:Y:S04]  /*19490*/  STL [R1+0x9b8], R2 ;  /* 0x0009b80201007387 */ /* 0x0001e80000100800 */
[----:B------:R-:W-:Y:S04]  /*194a0*/  STL [R1+0x400], RZ ;  /* 0x000400ff01007387 */ /* 0x000fe80000100800 */
        /* <DEDUP_REMOVED lines=358> */
[----:B------:R-:W3:Y:S03]  /*1ab10*/  S2R R134, SR_TID.X ;  /* 0x0000000000867919 */ /* 0x000ee60000002100 */
        /* <DEDUP_REMOVED lines=26> */
[----:B---3--:R-:W-:Y:S01]  /*1acc0*/  LOP3.LUT P1, RZ, R134, 0x80, RZ, 0xc0, !PT ;  /* 0x0000008086ff7812 */ /* 0x008fe2000782c0ff */
[----:B------:R-:W-:-:S03]  /*1acd0*/  USGXT.U32 UR38, UR11, 0xe ;  /* 0x0000000e0b26789a */ /* 0x000fc60008000000 */
[----:B------:R-:W-:Y:S01]  /*1ace0*/  SEL R5, RZ, 0x90, !P1 ;  /* 0x00000090ff057807 */ /* 0x000fe20004800000 */
[----:B------:R-:W-:Y:S01]  /*1acf0*/  UIADD3 UR42, UP0, UR38, 0x2, URZ ;  /* 0x00000002262a7890 */ /* 0x000fe2000ff1e03f */
[----:B------:R-:W-:Y:S01]  /*1ad00*/  IMAD.MOV.U32 R13, RZ, RZ, 0x5410 ;  /* 0x00005410ff0d7424 */ /* 0x000fe200078e00ff */
[----:B------:R-:W-:Y:S01]  /*1ad10*/  LOP3.LUT P2, RZ, R134, 0x2, RZ, 0xc0, !PT ;  /* 0x0000000286ff7812 */ /* 0x000fe2000784c0ff */
[----:B------:R-:W-:Y:S01]  /*1ad20*/  IMAD.MOV.U32 R12, RZ, RZ, 0x7632 ;  /* 0x00007632ff0c7424 */ /* 0x000fe200078e00ff */
[----:B------:R-:W-:Y:S01]  /*1ad30*/  LOP3.LUT R5, R5, 0x7f, R134, 0x78, !PT ;  /* 0x0000007f05057812 */ /* 0x000fe200078e7886 */
[----:B------:R-:W-:Y:S01]  /*1ad40*/  UIADD3.X UR43, UR10, 0x40000040, URZ, UP0, !UPT ;  /* 0x400000400a2b7890 */ /* 0x000fe200087fe43f */
[C---:B0-----:R-:W-:Y:S02]  /*1ad50*/  LOP3.LUT R2, R6.reuse, 0x10, RZ, 0x3c, !PT ;  /* 0x0000001006027812 */ /* 0x041fe400078e3cff */
[C---:B-1----:R-:W-:Y:S02]  /*1ad60*/  LOP3.LUT R0, R6.reuse, 0x20, RZ, 0x3c, !PT ;  /* 0x0000002006007812 */ /* 0x042fe400078e3cff */
[----:B------:R-:W-:-:S02]  /*1ad70*/  LOP3.LUT R3, R6, 0x30, RZ, 0x3c, !PT ;  /* 0x0000003006037812 */ /* 0x000fc400078e3cff */
[C---:B------:R-:W-:Y:S02]  /*1ad80*/  LOP3.LUT R2, R6.reuse, 0x40, RZ, 0x3c, !PT ;  /* 0x0000004006027812 */ /* 0x040fe400078e3cff */
[----:B------:R-:W-:Y:S02]  /*1ad90*/  LOP3.LUT R0, R6, 0x50, RZ, 0x3c, !PT ;  /* 0x0000005006007812 */ /* 0x000fe400078e3cff */
[----:B------:R-:W-:Y:S02]  /*1ada0*/  CS2R R24, SRZ ;  /* 0x0000000000187805 */ /* 0x000fe4000001ff00 */
[----:B------:R-:W-:Y:S02]  /*1adb0*/  LOP3.LUT P0, RZ, R134, 0x1, RZ, 0xc0, !PT ;  /* 0x0000000186ff7812 */ /* 0x000fe4000780c0ff */
[----:B------:R-:W-:Y:S02]  /*1adc0*/  CS2R R26, SRZ ;  /* 0x00000000001a7805 */ /* 0x000fe4000001ff00 */
[----:B------:R-:W-:-:S02]  /*1add0*/  LOP3.LUT R3, R6, 0x60, RZ, 0x3c, !PT ;  /* 0x0000006006037812 */ /* 0x000fc400078e3cff */
[----:B------:R-:W-:Y:S02]  /*1ade0*/  CS2R R28, SRZ ;  /* 0x00000000001c7805 */ /* 0x000fe4000001ff00 */
[----:B------:R-:W-:Y:S02]  /*1adf0*/  LOP3.LUT R2, R6, 0x70, RZ, 0x3c, !PT ;  /* 0x0000007006027812 */ /* 0x000fe400078e3cff */
[----:B------:R-:W-:Y:S02]  /*1ae00*/  CS2R R30, SRZ ;  /* 0x00000000001e7805 */ /* 0x000fe4000001ff00 */
[----:B------:R-:W-:Y:S02]  /*1ae10*/  LOP3.LUT R0, R5, 0x20, RZ, 0x3c, !PT ;  /* 0x0000002005007812 */ /* 0x000fe400078e3cff */
        /* <DEDUP_REMOVED lines=20> */
[----:B------:R-:W-:Y:S02]  /*1af60*/  SEL R13, R13, 0x1054, !P2 ;  /* 0x000010540d0d7807 */ /* 0x000fe40005000000 */
[----:B------:R-:W-:Y:S02]  /*1af70*/  CS2R R72, SRZ ;  /* 0x0000000000487805 */ /* 0x000fe4000001ff00 */
[----:B------:R-:W-:Y:S02]  /*1af80*/  SEL R12, R12, 0x3276, !P2 ;  /* 0x000032760c0c7807 */ /* 0x000fe40005000000 */
        /* <DEDUP_REMOVED lines=39> */
[C---:B------:R-:W-:Y:S01]  /*1b200*/  LOP3.LUT R3, R5.reuse, 0x40, RZ, 0x3c, !PT ;  /* 0x0000004005037812 */ /* 0x040fe200078e3cff */
[----:B------:R-:W-:Y:S01]  /*1b210*/  UIADD3.64 UR10, UR42, 0x400, URZ ;  /* 0x000004002a0a7897 */ /* 0x000fe2000fffe03f */
[----:B------:R-:W-:Y:S02]  /*1b220*/  LOP3.LUT R2, R5, 0x60, RZ, 0x3c, !PT ;  /* 0x0000006005027812 */ /* 0x000fe400078e3cff */
[----:B------:R-:W-:Y:S01]  /*1b230*/  LOP3.LUT R0, R11, 0x1, RZ, 0x3c, !PT ;  /* 0x000000010b007812 */ /* 0x000fe200078e3cff */
[----:B------:R-:W-:Y:S02]  /*1b240*/  UIADD3.64 UR12, UR42, 0x3fe, URZ ;  /* 0x000003fe2a0c7897 */ /* 0x000fe4000fffe03f */
[----:B------:R-:W-:Y:S01]  /*1b250*/  UIADD3.64 UR10, UR42, 0x404, URZ ;  /* 0x000004042a0a7897 */ /* 0x000fe2000fffe03f */
[----:B------:R-:W-:Y:S01]  /*1b260*/  UMOV UR4, URZ ;  /* 0x0000003f00047c82 */ /* 0x000fe20008000000 */
[----:B------:R-:W-:Y:S01]  /*1b270*/  UMOV UR5, URZ ;  /* 0x0000003f00057c82 */ /* 0x000fe20008000000 */
[----:B------:R-:W-:-:S02]  /*1b280*/  UIADD3.64 UR14, UR42, 0x2, URZ ;  /* 0x000000022a0e7897 */ /* 0x000fc4000fffe03f */
[----:B------:R-:W-:Y:S02]  /*1b290*/  UIADD3.64 UR18, UR42, 0x4, URZ ;  /* 0x000000042a127897 */ /* 0x000fe4000fffe03f */
[----:B------:R-:W-:Y:S02]  /*1b2a0*/  UIADD3.64 UR12, UR42, 0x402, URZ ;  /* 0x000004022a0c7897 */ /* 0x000fe4000fffe03f */
[----:B------:R-:W-:Y:S02]  /*1b2b0*/  UIADD3.64 UR22, UR42, 0x7fe, URZ ;  /* 0x000007fe2a167897 */ /* 0x000fe4000fffe03f */
[----:B------:R-:W-:Y:S02]  /*1b2c0*/  UIADD3.64 UR26, UR42, 0x800, URZ ;  /* 0x000008002a1a7897 */ /* 0x000fe4000fffe03f */
[----:B------:R-:W-:Y:S02]  /*1b2d0*/  UIADD3.64 UR30, UR42, 0x802, URZ ;  /* 0x000008022a1e7897 */ /* 0x000fe4000fffe03f */
[----:B------:R-:W-:-:S02]  /*1b2e0*/  UIADD3.64 UR34, UR42, 0x804, URZ ;  /* 0x000008042a227897 */ /* 0x000fc4000fffe03f */
[----:B------:R-:W-:Y:S02]  /*1b2f0*/  UIADD3.64 UR10, UR42, 0xbfe, URZ ;  /* 0x00000bfe2a0a7897 */ /* 0x000fe4000fffe03f */
[----:B------:R-:W-:Y:S02]  /*1b300*/  UIADD3.64 UR58, UR42, 0xc00, URZ ;  /* 0x00000c002a3a7897 */ /* 0x000fe4000fffe03f */
[----:B------:R-:W-:Y:S02]  /*1b310*/  UIADD3.64 UR54, UR42, 0xc02, URZ ;  /* 0x00000c022a367897 */ /* 0x000fe4000fffe03f */
[----:B------:R-:W-:Y:S01]  /*1b320*/  UIADD3.64 UR50, UR42, 0xc04, URZ ;  /* 0x00000c042a327897 */ /* 0x000fe2000fffe03f */
[----:B--2---:R-:W-:-:S11]  /*1b330*/  UMOV UR39, 0x40000040 ;  /* 0x4000004000277882 */ /* 0x004fd60000000000 */
.L_x_1:
[----:B------:R-:W2:Y:S04]  /*1b340*/  LDL R2, [R1+0x1a98] ;  /* 0x001a980001027983 */ /* 0x000ea80000100800 */
[----:B------:R-:W3:Y:S04]  /*1b350*/  LDL R8, [R1+0x1a90] ;  /* 0x001a900001087983 */ /* 0x000ee80000100800 */
[----:B------:R-:W4:Y:S04]  /*1b360*/  LDL R15, [R1+0x12b4] ;  /* 0x0012b400010f7983 */ /* 0x000f280000100800 */
[----:B------:R-:W4:Y:S04]  /*1b370*/  LDL R16, [R1+0x12b0] ;  /* 0x0012b00001107983 */ /* 0x000f280000100800 */
[----:B------:R-:W4:Y:S04]  /*1b380*/  LDL R14, [R1+0x1a80] ;  /* 0x001a8000010e7983 */ /* 0x000f280000100800 */
[----:B------:R-:W4:Y:S01]  /*1b390*/  LDL R20, [R1+0x1a70] ;  /* 0x001a700001147983 */ /* 0x000f220000100800 */
[----:B------:R-:W-:Y:S01]  /*1b3a0*/  USHF.R.S32.HI UR16, URZ, 0x1f, UR4 ;  /* 0x0000001f3f107899 */ /* 0x000fe20008011404 */
[----:B------:R-:W-:-:S02]  /*1b3b0*/  ULDC UR17, c[0x0][0x258] ;  /* 0x0000960000117ab9 */ /* 0x000fc40000000800 */
[----:B------:R-:W4:Y:S04]  /*1b3c0*/  LDL R21, [R1+0x1a7c] ;  /* 0x001a7c0001157983 */ /* 0x000f280000100800 */
[----:B------:R-:W4:Y:S04]  /*1b3d0*/  LDL R4, [R1+0x1a74] ;  /* 0x001a740001047983 */ /* 0x000f280000100800 */
[----:B------:R-:W4:Y:S04]  /*1b3e0*/  LDL R10, [R1+0x1a60] ;  /* 0x001a6000010a7983 */ /* 0x000f280000100800 */
[----:B------:R-:W4:Y:S04]  /*1b3f0*/  LDL R0, [R1+0x1a6c] ;  /* 0x001a6c0001007983 */ /* 0x000f280000100800 */
[----:B------:R-:W4:Y:S04]  /*1b400*/  LDL R19, [R1+0x1a64] ;  /* 0x001a640001137983 */ /* 0x000f280000100800 */
[----:B------:R-:W4:Y:S04]  /*1b410*/  LDL R7, [R1+0x1a68] ;  /* 0x001a680001077983 */ /* 0x000f280000100800 */
[----:B------:R-:W4:Y:S01]  /*1b420*/  LDL R18, [R1+0x1a50] ;  /* 0x001a500001127983 */ /* 0x000f220000100800 */
[----:B------:R-:W0:Y:S01]  /*1b430*/  S2UR UR12, SR_CTAID.Y ;  /* 0x00000000000c79c3 */ /* 0x000e220000002600 */
[----:B------:R-:W-:Y:S01]  /*1b440*/  ULDC UR20, c[0x0][0x250] ;  /* 0x0000940000147ab9 */ /* 0x000fe20000000800 */
[----:B------:R-:W-:Y:S01]  /*1b450*/  ULDC UR21, c[0x0][0x218] ;  /* 0x0000860000157ab9 */ /* 0x000fe20000000800 */
[----:B-----5:R-:W-:Y:S04]  /*1b460*/  STL [R1+0x1e24], R5 ;  /* 0x001e240501007387 */ /* 0x020fe80000100800 */
[----:B------:R-:W-:Y:S04]  /*1b470*/  STL [R1+0x1cb4], R151 ;  /* 0x001cb49701007387 */ /* 0x000fe80000100800 */
[----:B------:R1:W-:Y:S04]  /*1b480*/  STL [R1+0x1cb0], R150 ;  /* 0x001cb09601007387 */ /* 0x0003e80000100800 */
[----:B------:R0:W-:Y:S04]  /*1b490*/  STL [R1+0x1cac], R149 ;  /* 0x001cac9501007387 */ /* 0x0001e80000100800 */
[----:B------:R-:W-:Y:S04]  /*1b4a0*/  STL [R1+0x1ca8], R148 ;  /* 0x001ca89401007387 */ /* 0x000fe80000100800 */
        /* <DEDUP_REMOVED lines=15> */
[----:B------:R0:W-:Y:S04]  /*1b5a0*/  STL [R1+0x1c68], R132 ;  /* 0x001c688401007387 */ /* 0x0001e80000100800 */
[----:B------:R-:W-:Y:S01]  /*1b5b0*/  STL [R1+0x1c64], R131 ;  /* 0x001c648301007387 */ /* 0x000fe20000100800 */
[----:B--2---:R-:W-:-:S02]  /*1b5c0*/  IADD3 R2, P1, R2, UR4, RZ ;  /* 0x0000000402027c10 */ /* 0x004fc4000ff3e0ff */
[----:B---3--:R-:W-:Y:S02]  /*1b5d0*/  IADD3 R8, P2, R8, UR4, RZ ;  /* 0x0000000408087c10 */ /* 0x008fe4000ff5e0ff */
[----:B----4-:R-:W-:Y:S02]  /*1b5e0*/  IADD3.X R3, R15, UR16, RZ, P1, !PT ;  /* 0x000000100f037c10 */ /* 0x010fe40008ffe4ff */
[----:B------:R-:W-:-:S03]  /*1b5f0*/  IADD3.X R9, R16, UR16, RZ, P2, !PT ;  /* 0x0000001010097c10 */ /* 0x000fc600097fe4ff */
[----:B-1----:R1:W2:Y:S01]  /*1b600*/  LDG.E.U8 R150, desc[UR8][R2.64] ;  /* 0x0000000802967981 */ /* 0x0022a2000c1e1100 */
[----:B------:R-:W-:-:S03]  /*1b610*/  IADD3 R14, P1, R14, UR4, RZ ;  /* 0x000000040e0e7c10 */ /* 0x000fc6000ff3e0ff */
[----:B0-----:R0:W3:Y:S01]  /*1b620*/  LDG.E.U8 R149, desc[UR8][R8.64] ;  /* 0x0000000808957981 */ /* 0x0010e2000c1e1100 */
[----:B------:R-:W-:-:S05]  /*1b630*/  IADD3.X R15, R20, UR16, RZ, P1, !PT ;  /* 0x00000010140f7c10 */ /* 0x000fca0008ffe4ff */
[----:B------:R4:W4:Y:S04]  /*1b640*/  LDG.E.U8 R132, desc[UR8][R14.64] ;  /* 0x000000080e847981 */ /* 0x000928000c1e1100 */
[----:B------:R-:W-:Y:S04]  /*1b650*/  STL [R1+0x1c60], R130 ;  /* 0x001c608201007387 */ /* 0x000fe80000100800 */
[----:B------:R-:W-:Y:S04]  /*1b660*/  STL [R1+0x1c5c], R129 ;  /* 0x001c5c8101007387 */ /* 0x000fe80000100800 */
        /* <DEDUP_REMOVED lines=99> */
[----:B------:R-:W-:Y:S01]  /*1bca0*/  STL [R1+0x1acc], R29 ;  /* 0x001acc1d01007387 */ /* 0x000fe20000100800 */
[----:B-1----:R-:W-:-:S03]  /*1bcb0*/  MOV R128, UR55 ;  /* 0x0000003700807c02 */ /* 0x002fc60008000f00 */
[----:B------:R-:W-:Y:S01]  /*1bcc0*/  STL [R1+0x1ac8], R28 ;  /* 0x001ac81c01007387 */ /* 0x000fe20000100800 */
[----:B------:R-:W-:-:S03]  /*1bcd0*/  MOV R129, UR54 ;  /* 0x0000003600817c02 */ /* 0x000fc60008000f00 */
[----:B------:R-:W-:Y:S01]  /*1bce0*/  STL [R1+0x1ac4], R27 ;  /* 0x001ac41b01007387 */ /* 0x000fe20000100800 */
[----:B------:R-:W-:-:S03]  /*1bcf0*/  MOV R130, UR51 ;  /* 0x0000003300827c02 */ /* 0x000fc60008000f00 */
[----:B------:R-:W-:Y:S01]  /*1bd00*/  STL [R1+0x1ac0], R26 ;  /* 0x001ac01a01007387 */ /* 0x000fe20000100800 */
[----:B------:R-:W-:-:S03]  /*1bd10*/  MOV R131, UR50 ;  /* 0x0000003200837c02 */ /* 0x000fc60008000f00 */
[----:B------:R-:W-:Y:S04]  /*1bd20*/  STL [R1+0x1abc], R25 ;  /* 0x001abc1901007387 */ /* 0x000fe80000100800 */
[----:B------:R-:W-:Y:S04]  /*1bd30*/  STL [R1+0x1ab8], R24 ;  /* 0x001ab81801007387 */ /* 0x000fe80000100800 */
[----:B------:R-:W-:Y:S04]  /*1bd40*/  STL [R1+0x1ab4], R13 ;  /* 0x001ab40d01007387 */ /* 0x000fe80000100800 */
[----:B------:R1:W-:Y:S04]  /*1bd50*/  STL [R1+0x1ab0], R12 ;  /* 0x001ab00c01007387 */ /* 0x0003e80000100800 */
[----:B------:R2:W-:Y:S04]  /*1bd60*/  STL [R1+0x1aac], R11 ;  /* 0x001aac0b01007387 */ /* 0x0005e80000100800 */
[----:B------:R-:W-:Y:S04]  /*1bd70*/  STL [R1+0x1e28], R128 ;  /* 0x001e288001007387 */ /* 0x000fe80000100800 */
[----:B------:R-:W-:Y:S04]  /*1bd80*/  STL [R1+0x1e2c], R129 ;  /* 0x001e2c8101007387 */ /* 0x000fe80000100800 */
[----:B------:R-:W-:Y:S04]  /*1bd90*/  STL [R1+0x1e30], R130 ;  /* 0x001e308201007387 */ /* 0x000fe80000100800 */
[----:B------:R-:W-:Y:S04]  /*1bda0*/  STL [R1+0x1e34], R131 ;  /* 0x001e348301007387 */ /* 0x000fe80000100800 */
[----:B-1----:R-:W4:Y:S04]  /*1bdb0*/  LDL R12, [R1+0x1a54] ;  /* 0x001a5400010c7983 */ /* 0x002f280000100800 */
[----:B------:R-:W4:Y:S01]  /*1bdc0*/  LDL R17, [R1+0x1a5c] ;  /* 0x001a5c0001117983 */ /* 0x000f220000100800 */
[----:B------:R-:W-:-:S03]  /*1bdd0*/  IADD3 R2, P2, R21, UR4, RZ ;  /* 0x0000000415027c10 */ /* 0x000fc6000ff5e0ff */
[----:B------:R-:W4:Y:S01]  /*1bde0*/  LDL R16, [R1+0x1a58] ;  /* 0x001a580001107983 */ /* 0x000f220000100800 */
[----:B0-----:R-:W-:-:S03]  /*1bdf0*/  IADD3 R8, P1, R4, UR4, RZ ;  /* 0x0000000404087c10 */ /* 0x001fc6000ff3e0ff */
[----:B--2---:R-:W2:Y:S04]  /*1be00*/  LDL R11, [R1+0x1a40] ;  /* 0x001a4000010b7983 */ /* 0x004ea80000100800 */
[----:B------:R-:W-:Y:S04]  /*1be10*/  STL [R1+0x1e38], R150 ;  /* 0x001e389601007387 */ /* 0x000fe80000100800 */
[----:B------:R-:W2:Y:S01]  /*1be20*/  LDL R13, [R1+0x1a4c] ;  /* 0x001a4c00010d7983 */ /* 0x000ea20000100800 */
[----:B------:R-:W-:-:S03]  /*1be30*/  IADD3.X R3, R10, UR16, RZ, P2, !PT ;  /* 0x000000100a037c10 */ /* 0x000fc600097fe4ff */
[----:B---3--:R-:W-:Y:S04]  /*1be40*/  STL [R1+0x1e3c], R149 ;  /* 0x001e3c9501007387 */ /* 0x008fe80000100800 */
[----:B------:R-:W3:Y:S01]  /*1be50*/  LDL R4, [R1+0x1a44] ;  /* 0x001a440001047983 */ /* 0x000ee20000100800 */
[----:B----4-:R-:W-:Y:S02]  /*1be60*/  IADD3 R14, P2, R0, UR4, RZ ;  /* 0x00000004000e7c10 */ /* 0x010fe4000ff5e0ff */
[----:B------:R-:W-:Y:S01]  /*1be70*/  IADD3.X R9, R19, UR16, RZ, P1, !PT ;  /* 0x0000001013097c10 */ /* 0x000fe20008ffe4ff */
[----:B------:R-:W-:Y:S04]  /*1be80*/  STL [R1+0x1e40], R132 ;  /* 0x001e408401007387 */ /* 0x000fe80000100800 */
[----:B------:R-:W4:Y:S04]  /*1be90*/  LDL R0, [R1+0x1a30] ;  /* 0x001a300001007983 */ /* 0x000f280000100800 */
[----:B------:R0:W4:Y:S04]  /*1bea0*/  LDG.E.U8 R127, desc[UR8][R2.64] ;  /* 0x00000008027f7981 */ /* 0x000128000c1e1100 */
[----:B------:R1:W4:Y:S01]  /*1beb0*/  LDG.E.U8 R110, desc[UR8][R8.64] ;  /* 0x00000008086e7981 */ /* 0x000322000c1e1100 */
[----:B------:R-:W-:-:S03]  /*1bec0*/  IADD3.X R15, R18, UR16, RZ, P2, !PT ;  /* 0x00000010120f7c10 */ /* 0x000fc600097fe4ff */
[----:B------:R-:W4:Y:S01]  /*1bed0*/  LDL R10, [R1+0x1a48] ;  /* 0x001a4800010a7983 */ /* 0x000f220000100800 */
[----:B0-----:R-:W-:-:S03]  /*1bee0*/  IADD3 R2, P1, R7, UR4, RZ ;  /* 0x0000000407027c10 */ /* 0x001fc6000ff3e0ff */
[----:B------:R0:W4:Y:S01]  /*1bef0*/  LDG.E.U8 R109, desc[UR8][R14.64] ;  /* 0x000000080e6d7981 */ /* 0x000122000c1e1100 */
[----:B------:R-:W-:-:S05]  /*1bf00*/  IADD3.X R3, R12, UR16, RZ, P1, !PT ;  /* 0x000000100c037c10 */ /* 0x000fca0008ffe4ff */
[----:B------:R2:W4:Y:S01]  /*1bf10*/  LDG.E.U8 R92, desc[UR8][R2.64] ;  /* 0x00000008025c7981 */ /* 0x000522000c1e1100 */
[----:B-1----:R-:W-:Y:S02]  /*1bf20*/  IADD3 R8, P2, R17, UR4, RZ ;  /* 0x0000000411087c10 */ /* 0x002fe4000ff5e0ff */
[----:B0-----:R-:W-:Y:S02]  /*1bf30*/  IADD3 R14, P1, R16, UR4, RZ ;  /* 0x00000004100e7c10 */ /* 0x001fe4000ff3e0ff */
[----:B--2---:R-:W-:-:S05]  /*1bf40*/  IADD3.X R9, R11, UR16, RZ, P2, !PT ;  /* 0x000000100b097c10 */ /* 0x004fca00097fe4ff */
[----:B------:R0:W2:Y:S01]  /*1bf50*/  LDG.E.U8 R91, desc[UR8][R8.64] ;  /* 0x00000008085b7981 */ /* 0x0000a2000c1e1100 */
[----:B------:R-:W-:Y:S02]  /*1bf60*/  IADD3 R2, P2, R13, UR4, RZ ;  /* 0x000000040d027c10 */ /* 0x000fe4000ff5e0ff */
[----:B---3--:R-:W-:-:S05]  /*1bf70*/  IADD3.X R15, R4, UR16, RZ, P1, !PT ;  /* 0x00000010040f7c10 */ /* 0x008fca0008ffe4ff */
[----:B------:R-:W3:Y:S01]  /*1bf80*/  LDG.E.U8 R74, desc[UR8][R14.64] ;  /* 0x000000080e4a7981 */ /* 0x000ee2000c1e1100 */
[----:B----4-:R-:W-:-:S03]  /*1bf90*/  IADD3.X R3, R0, UR16, RZ, P2, !PT ;  /* 0x0000001000037c10 */ /* 0x010fc600097fe4ff */
[----:B------:R-:W-:Y:S04]  /*1bfa0*/  STL [R1+0x1e44], R127 ;  /* 0x001e447f01007387 */ /* 0x000fe80000100800 */
[----:B------:R-:W4:Y:S04]  /*1bfb0*/  LDL R7, [R1+0x1a3c] ;  /* 0x001a3c0001077983 */ /* 0x000f280000100800 */
[----:B------:R-:W4:Y:S04]  /*1bfc0*/  LDL R5, [R1+0x1a34] ;  /* 0x001a340001057983 */ /* 0x000f280000100800 */
[----:B------:R-:W-:Y:S04]  /*1bfd0*/  STL [R1+0x1e48], R110 ;  /* 0x001e486e01007387 */ /* 0x000fe80000100800 */
[----:B------:R-:W4:Y:S04]  /*1bfe0*/  LDL R18, [R1+0x1a38] ;  /* 0x001a380001127983 */ /* 0x000f280000100800 */
[----:B------:R1:W4:Y:S04]  /*1bff0*/  LDG.E.U8 R73, desc[UR8][R2.64] ;  /* 0x0000000802497981 */ /* 0x000328000c1e1100 */
[----:B------:R-:W4:Y:S04]  /*1c000*/  LDL R12, [R1+0x1a20] ;  /* 0x001a2000010c7983 */ /* 0x000f280000100800 */
[----:B------:R-:W-:Y:S04]  /*1c010*/  STL [R1+0x1e4c], R109 ;  /* 0x001e4c6d01007387 */ /* 0x000fe80000100800 */
[----:B------:R-:W4:Y:S04]  /*1c020*/  LDL R20, [R1+0x1a2c] ;  /* 0x001a2c0001147983 */ /* 0x000f280000100800 */
[----:B------:R-:W4:Y:S04]  /*1c030*/  LDL R11, [R1+0x1a24] ;  /* 0x001a2400010b7983 */ /* 0x000f280000100800 */
[----:B------:R-:W4:Y:S01]  /*1c040*/  LDL R17, [R1+0x1a28] ;  /* 0x001a280001117983 */ /* 0x000f220000100800 */
[----:B0-----:R-:W-:-:S03]  /*1c050*/  IADD3 R8, P1, R10, UR4, RZ ;  /* 0x000000040a087c10 */ /* 0x001fc6000ff3e0ff */
[----:B------:R-:W-:Y:S04]  /*1c060*/  STL [R1+0x1e50], R92 ;  /* 0x001e505c01007387 */ /* 0x000fe80000100800 */
[----:B------:R-:W4:Y:S04]  /*1c070*/  LDL R16, [R1+0x1a10] ;  /* 0x001a100001107983 */ /* 0x000f280000100800 */
[----:B------:R-:W4:Y:S04]  /*1c080*/  LDL R4, [R1+0x1a1c] ;  /* 0x001a1c0001047983 */ /* 0x000f280000100800 */
[----:B------:R-:W4:Y:S04]  /*1c090*/  LDL R19, [R1+0x1a14] ;  /* 0x001a140001137983 */ /* 0x000f280000100800 */
[----:B--2---:R-:W-:Y:S04]  /*1c0a0*/  STL [R1+0x1e54], R91 ;  /* 0x001e545b01007387 */ /* 0x004fe80000100800 */
[----:B------:R-:W2:Y:S04]  /*1c0b0*/  LDL R0, [R1+0x1a18] ;  /* 0x001a180001007983 */ /* 0x000ea80000100800 */
[----:B------:R-:W2:Y:S04]  /*1c0c0*/  LDL R13, [R1+0x1a00] ;  /* 0x001a0000010d7983 */ /* 0x000ea80000100800 */
[----:B---3--:R-:W-:Y:S04]  /*1c0d0*/  STL [R1+0x1e58], R74 ;  /* 0x001e584a01007387 */ /* 0x008fe80000100800 */
[----:B------:R-:W3:Y:S01]  /*1c0e0*/  LDL R10, [R1+0x1a0c] ;  /* 0x001a0c00010a7983 */ /* 0x000ee20000100800 */
[----:B----4-:R-:W-:-:S03]  /*1c0f0*/  IADD3 R14, P2, R7, UR4, RZ ;  /* 0x00000004070e7c10 */ /* 0x010fc6000ff5e0ff */
[----:B------:R-:W4:Y:S01]  /*1c100*/  LDL R7, [R1+0x1a04] ;  /* 0x001a040001077983 */ /* 0x000f220000100800 */
[----:B------:R-:W-:-:S03]  /*1c110*/  IADD3.X R9, R5, UR16, RZ, P1, !PT ;  /* 0x0000001005097c10 */ /* 0x000fc60008ffe4ff */
[----:B------:R-:W4:Y:S04]  /*1c120*/  LDL R5, [R1+0x1a08] ;  /* 0x001a080001057983 */ /* 0x000f280000100800 */
[----:B------:R0:W4:Y:S01]  /*1c130*/  LDG.E.U8 R56, desc[UR8][R8.64] ;  /* 0x0000000808387981 */ /* 0x000122000c1e1100 */
[----:B-1----:R-:W-:-:S03]  /*1c140*/  IADD3 R2, P1, R18, UR4, RZ ;  /* 0x0000000412027c10 */ /* 0x002fc6000ff3e0ff */
[----:B------:R1:W-:Y:S04]  /*1c150*/  STL [R1+0x1e5c], R73 ;  /* 0x001e5c4901007387 */ /* 0x0003e80000100800 */
[----:B------:R-:W4:Y:S01]  /*1c160*/  LDL R18, [R1+0x19f0] ;  /* 0x0019f00001127983 */ /* 0x000f220000100800 */
[----:B------:R-:W-:-:S03]  /*1c170*/  IADD3.X R15, R12, UR16, RZ, P2, !PT ;  /* 0x000000100c0f7c10 */ /* 0x000fc600097fe4ff */
[----:B------:R-:W4:Y:S01]  /*1c180*/  LDL R12, [R1+0x19fc] ;  /* 0x0019fc00010c7983 */ /* 0x000f220000100800 */
[----:B0-----:R-:W-:-:S03]  /*1c190*/  IADD3 R8, P2, R20, UR4, RZ ;  /* 0x0000000414087c10 */ /* 0x001fc6000ff5e0ff */
[----:B------:R0:W4:Y:S01]  /*1c1a0*/  LDG.E.U8 R55, desc[UR8][R14.64] ;  /* 0x000000080e377981 */ /* 0x000122000c1e1100 */
[----:B------:R-:W-:-:S03]  /*1c1b0*/  IADD3.X R3, R11, UR16, RZ, P1, !PT ;  /* 0x000000100b037c10 */ /* 0x000fc60008ffe4ff */
[----:B------:R-:W4:Y:S04]  /*1c1c0*/  LDL R20, [R1+0x19f4] ;  /* 0x0019f40001147983 */ /* 0x000f280000100800 */
[----:B------:R-:W4:Y:S01]  /*1c1d0*/  LDL R11, [R1+0x19f8] ;  /* 0x0019f800010b7983 */ /* 0x000f220000100800 */
[----:B0-----:R-:W-:-:S03]  /*1c1e0*/  IADD3 R14, P1, R17, UR4, RZ ;  /* 0x00000004110e7c10 */ /* 0x001fc6000ff3e0ff */
[----:B------:R-:W4:Y:S04]  /*1c1f0*/  LDL R17, [R1+0x19e0] ;  /* 0x0019e00001117983 */ /* 0x000f280000100800 */
[----:B------:R0:W4:Y:S04]  /*1c200*/  LDG.E.U8 R38, desc[UR8][R2.64] ;  /* 0x0000000802267981 */ /* 0x000128000c1e1100 */
[----:B------:R-:W4:Y:S04]  /*1c210*/  LDL R22, [R1+0x1664] ;  /* 0x0016640001167983 */ /* 0x000f280000100800 */
        /* <DEDUP_REMOVED lines=8> */
[----:B------:R-:W4:Y:S01]  /*1c2a0*/  LDL R158, [R1+0x1508] ;  /* 0x00150800019e7983 */ /* 0x000f220000100800 */
[----:B------:R-:W-:-:S03]  /*1c2b0*/  IADD3.X R9, R16, UR16, RZ, P2, !PT ;  /* 0x0000001010097c10 */ /* 0x000fc600097fe4ff */
[----:B------:R-:W4:Y:S01]  /*1c2c0*/  LDL R16, [R1+0x19ec] ;  /* 0x0019ec0001107983 */ /* 0x000f220000100800 */
[----:B0-----:R-:W-:-:S03]  /*1c2d0*/  IADD3 R2, P2, R4, UR4, RZ ;  /* 0x0000000404027c10 */ /* 0x001fc6000ff5e0ff */
[----:B------:R-:W4:Y:S01]  /*1c2e0*/  LDL R4, [R1+0x19e4] ;  /* 0x0019e40001047983 */ /* 0x000f220000100800 */
[----:B------:R-:W-:-:S03]  /*1c2f0*/  IADD3.X R15, R19, UR16, RZ, P1, !PT ;  /* 0x00000010130f7c10 */ /* 0x000fc60008ffe4ff */
[----:B------:R-:W4:Y:S04]  /*1c300*/  LDL R19, [R1+0x19e8] ;  /* 0x0019e80001137983 */ /* 0x000f280000100800 */
[----:B------:R0:W4:Y:S04]  /*1c310*/  LDG.E.U8 R37, desc[UR8][R8.64] ;  /* 0x0000000808257981 */ /* 0x000128000c1e1100 */
[----:B-1----:R3:W4:Y:S01]  /*1c320*/  LDG.E.U8 R73, desc[UR8][R14.64] ;  /* 0x000000080e497981 */ /* 0x002722000c1e1100 */
[----:B--2---:R-:W-:-:S03]  /*1c330*/  IADD3.X R3, R13, UR16, RZ, P2, !PT ;  /* 0x000000100d037c10 */ /* 0x004fc600097fe4ff */
[----:B------:R-:W2:Y:S01]  /*1c340*/  LDL R13, [R1+0x19dc] ;  /* 0x0019dc00010d7983 */ /* 0x000ea20000100800 */
[----:B0-----:R-:W-:-:S03]  /*1c350*/  IADD3 R8, P1, R0, UR4, RZ ;  /* 0x0000000400087c10 */ /* 0x001fc6000ff3e0ff */
[----:B------:R-:W2:Y:S01]  /*1c360*/  LDL R0, [R1+0x19d0] ;  /* 0x0019d00001007983 */ /* 0x000ea20000100800 */
[----:B---3--:R-:W-:-:S03]  /*1c370*/  IADD3 R14, P2, R10, UR4, RZ ;  /* 0x000000040a0e7c10 */ /* 0x008fc6000ff5e0ff */
[----:B------:R-:W3:Y:S04]  /*1c380*/  LDL R10, [R1+0x19d4] ;  /* 0x0019d400010a7983 */ /* 0x000ee80000100800 */
[----:B------:R0:W3:Y:S01]  /*1c390*/  LDG.E.U8 R74, desc[UR8][R2.64] ;  /* 0x00000008024a7981 */ /* 0x0000e2000c1e1100 */
[----:B----4-:R-:W-:-:S03]  /*1c3a0*/  IADD3.X R9, R7, UR16, RZ, P1, !PT ;  /* 0x0000001007097c10 */ /* 0x010fc60008ffe4ff */
[----:B------:R-:W4:Y:S04]  /*1c3b0*/  LDL R7, [R1+0x19d8] ;  /* 0x0019d80001077983 */ /* 0x000f280000100800 */
[----:B------:R1:W4:Y:S01]  /*1c3c0*/  LDG.E.U8 R148, desc[UR8][R8.64] ;  /* 0x0000000808947981 */ /* 0x000322000c1e1100 */
[----:B0-----:R-:W-:-:S03]  /*1c3d0*/  IADD3 R2, P1, R5, UR4, RZ ;  /* 0x0000000405027c10 */ /* 0x001fc6000ff3e0ff */
[----:B------:R-:W4:Y:S01]  /*1c3e0*/  LDL R5, [R1+0x19c0] ;  /* 0x0019c00001057983 */ /* 0x000f220000100800 */
[----:B------:R-:W-:-:S03]  /*1c3f0*/  IADD3.X R15, R18, UR16, RZ, P2, !PT ;  /* 0x00000010120f7c10 */ /* 0x000fc600097fe4ff */
[----:B------:R-:W4:Y:S01]  /*1c400*/  LDL R18, [R1+0x19cc] ;  /* 0x0019cc0001127983 */ /* 0x000f220000100800 */
[----:B-1----:R-:W-:-:S03]  /*1c410*/  IADD3 R8, P2, R12, UR4, RZ ;  /* 0x000000040c087c10 */ /* 0x002fc6000ff5e0ff */
[----:B------:R-:W4:Y:S04]  /*1c420*/  LDL R12, [R1+0x19c4] ;  /* 0x0019c400010c7983 */ /* 0x000f280000100800 */
[----:B------:R0:W4:Y:S01]  /*1c430*/  LDG.E.U8 R147, desc[UR8][R14.64] ;  /* 0x000000080e937981 */ /* 0x000122000c1e1100 */
[----:B------:R-:W-:-:S03]  /*1c440*/  IADD3.X R3, R20, UR16, RZ, P1, !PT ;  /* 0x0000001014037c10 */ /* 0x000fc60008ffe4ff */
[----:B------:R-:W4:Y:S04]  /*1c450*/  LDL R20, [R1+0x19c8] ;  /* 0x0019c80001147983 */ /* 0x000f280000100800 */
[----:B------:R1:W4:Y:S01]  /*1c460*/  LDG.E.U8 R126, desc[UR8][R2.64] ;  /* 0x00000008027e7981 */ /* 0x000322000c1e1100 */
[----:B0-----:R-:W-:Y:S02]  /*1c470*/  IADD3 R14, P1, R11, UR4, RZ ;  /* 0x000000040b0e7c10 */ /* 0x001fe4000ff3e0ff */
[----:B------:R-:W-:Y:S01]  /*1c480*/  IADD3.X R9, R17, UR16, RZ, P2, !PT ;  /* 0x0000001011097c10 */ /* 0x000fe200097fe4ff */
[----:B------:R-:W4:Y:S04]  /*1c490*/  LDL R11, [R1+0x19b0] ;  /* 0x0019b000010b7983 */ /* 0x000f280000100800 */
[----:B------:R-:W4:Y:S04]  /*1c4a0*/  LDL R17, [R1+0x19bc] ;  /* 0x0019bc0001117983 */ /* 0x000f280000100800 */
[----:B------:R0:W4:Y:S01]  /*1c4b0*/  LDG.E.U8 R125, desc[UR8][R8.64] ;  /* 0x00000008087d7981 */ /* 0x000122000c1e1100 */
[----:B-1----:R-:W-:-:S03]  /*1c4c0*/  IADD3 R2, P2, R16, UR4, RZ ;  /* 0x0000000410027c10 */ /* 0x002fc6000ff5e0ff */
[----:B------:R-:W4:Y:S01]  /*1c4d0*/  LDL R16, [R1+0x19b4] ;  /* 0x0019b40001107983 */ /* 0x000f220000100800 */
[----:B------:R-:W-:-:S03]  /*1c4e0*/  IADD3.X R15, R4, UR16, RZ, P1, !PT ;  /* 0x00000010040f7c10 */ /* 0x000fc60008ffe4ff */
[----:B------:R-:W4:Y:S01]  /*1c4f0*/  LDL R4, [R1+0x19b8] ;  /* 0x0019b80001047983 */ /* 0x000f220000100800 */
[----:B0-----:R-:W-:-:S03]  /*1c500*/  IADD3 R8, P1, R19, UR4, RZ ;  /* 0x0000000413087c10 */ /* 0x001fc6000ff3e0ff */
[----:B------:R-:W4:Y:S04]  /*1c510*/  LDL R19, [R1+0x19a0] ;  /* 0x0019a00001137983 */ /* 0x000f280000100800 */
[----:B------:R0:W4:Y:S01]  /*1c520*/  LDG.E.U8 R108, desc[UR8][R14.64] ;  /* 0x000000080e6c7981 */ /* 0x000122000c1e1100 */
[----:B--2---:R-:W-:-:S03]  /*1c530*/  IADD3.X R3, R0, UR16, RZ, P2, !PT ;  /* 0x0000001000037c10 */ /* 0x004fc600097fe4ff */
[----:B------:R-:W2:Y:S01]  /*1c540*/  LDL R0, [R1+0x19ac] ;  /* 0x0019ac0001007983 */ /* 0x000ea20000100800 */
[----:B0-----:R-:W-:Y:S02]  /*1c550*/  IADD3 R14, P2, R13, UR4, RZ ;  /* 0x000000040d0e7c10 */ /* 0x001fe4000ff5e0ff */
[----:B---3--:R-:W-:Y:S01]  /*1c560*/  IADD3.X R9, R10, UR16, RZ, P1, !PT ;  /* 0x000000100a097c10 */ /* 0x008fe20008ffe4ff */
[----:B------:R-:W3:Y:S04]  /*1c570*/  LDL R13, [R1+0x19a4] ;  /* 0x0019a400010d7983 */ /* 0x000ee80000100800 */
[----:B------:R-:W3:Y:S04]  /*1c580*/  LDL R10, [R1+0x19a8] ;  /* 0x0019a800010a7983 */ /* 0x000ee80000100800 */
[----:B------:R0:W3:Y:S04]  /*1c590*/  LDG.E.U8 R107, desc[UR8][R2.64] ;  /* 0x00000008026b7981 */ /* 0x0000e8000c1e1100 */
[----:B------:R1:W3:Y:S01]  /*1c5a0*/  LDG.E.U8 R90, desc[UR8][R8.64] ;  /* 0x00000008085a7981 */ /* 0x0002e2000c1e1100 */
[----:B----4-:R-:W-:-:S03]  /*1c5b0*/  IADD3.X R15, R5, UR16, RZ, P2, !PT ;  /* 0x00000010050f7c10 */ /* 0x010fc600097fe4ff */
[----:B------:R-:W4:Y:S01]  /*1c5c0*/  LDL R5, [R1+0x199c] ;  /* 0x00199c0001057983 */ /* 0x000f220000100800 */
[----:B0-----:R-:W-:-:S03]  /*1c5d0*/  IADD3 R2, P1, R7, UR4, RZ ;  /* 0x0000000407027c10 */ /* 0x001fc6000ff3e0ff */
[----:B------:R-:W4:Y:S01]  /*1c5e0*/  LDL R7, [R1+0x1990] ;  /* 0x0019900001077983 */ /* 0x000f220000100800 */
[----:B-1----:R-:W-:-:S03]  /*1c5f0*/  IADD3 R8, P2, R18, UR4, RZ ;  /* 0x0000000412087c10 */ /* 0x002fc6000ff5e0ff */
[----:B------:R0:W4:Y:S04]  /*1c600*/  LDG.E.U8 R89, desc[UR8][R14.64] ;  /* 0x000000080e597981 */ /* 0x000128000c1e1100 */
[----:B------:R-:W4:Y:S01]  /*1c610*/  LDL R18, [R1+0x1994] ;  /* 0x0019940001127983 */ /* 0x000f220000100800 */
[----:B------:R-:W-:-:S03]  /*1c620*/  IADD3.X R3, R12, UR16, RZ, P1, !PT ;  /* 0x000000100c037c10 */ /* 0x000fc60008ffe4ff */
[----:B------:R-:W4:Y:S01]  /*1c630*/  LDL R12, [R1+0x1998] ;  /* 0x00199800010c7983 */ /* 0x000f220000100800 */
[----:B0-----:R-:W-:-:S03]  /*1c640*/  IADD3 R14, P1, R20, UR4, RZ ;  /* 0x00000004140e7c10 */ /* 0x001fc6000ff3e0ff */
[----:B------:R0:W4:Y:S04]  /*1c650*/  LDG.E.U8 R72, desc[UR8][R2.64] ;  /* 0x0000000802487981 */ /* 0x000128000c1e1100 */
[----:B------:R-:W4:Y:S01]  /*1c660*/  LDL R20, [R1+0x1980] ;  /* 0x0019800001147983 */ /* 0x000f220000100800 */
[----:B------:R-:W-:-:S03]  /*1c670*/  IADD3.X R9, R11, UR16, RZ, P2, !PT ;  /* 0x000000100b097c10 */ /* 0x000fc600097fe4ff */
[----:B------:R-:W4:Y:S01]  /*1c680*/  LDL R11, [R1+0x198c] ;  /* 0x00198c00010b7983 */ /* 0x000f220000100800 */
[----:B0-----:R-:W-:-:S03]  /*1c690*/  IADD3 R2, P2, R17, UR4, RZ ;  /* 0x0000000411027c10 */ /* 0x001fc6000ff5e0ff */
[----:B------:R-:W4:Y:S04]  /*1c6a0*/  LDL R17, [R1+0x1984] ;  /* 0x0019840001117983 */ /* 0x000f280000100800 */
[----:B------:R0:W4:Y:S01]  /*1c6b0*/  LDG.E.U8 R71, desc[UR8][R8.64] ;  /* 0x0000000808477981 */ /* 0x000122000c1e1100 */
[----:B------:R-:W-:-:S03]  /*1c6c0*/  IADD3.X R15, R16, UR16, RZ, P1, !PT ;  /* 0x00000010100f7c10 */ /* 0x000fc60008ffe4ff */
[----:B------:R-:W4:Y:S01]  /*1c6d0*/  LDL R16, [R1+0x1988] ;  /* 0x0019880001107983 */ /* 0x000f220000100800 */
[----:B0-----:R-:W-:-:S03]  /*1c6e0*/  IADD3 R8, P1, R4, UR4, RZ ;  /* 0x0000000404087c10 */ /* 0x001fc6000ff3e0ff */
[----:B------:R-:W4:Y:S01]  /*1c6f0*/  LDL R4, [R1+0x1970] ;  /* 0x0019700001047983 */ /* 0x000f220000100800 */
[----:B------:R-:W-:-:S03]  /*1c700*/  IADD3.X R3, R19, UR16, RZ, P2, !PT ;  /* 0x0000001013037c10 */ /* 0x000fc600097fe4ff */
[----:B------:R-:W4:Y:S04]  /*1c710*/  LDL R19, [R1+0x197c] ;  /* 0x00197c0001137983 */ /* 0x000f280000100800 */
[----:B------:R2:W4:Y:S04]  /*1c720*/  LDG.E.U8 R54, desc[UR8][R14.64] ;  /* 0x000000080e367981 */ /* 0x000528000c1e1100 */
[----:B------:R0:W4:Y:S01]  /*1c730*/  LDG.E.U8 R53, desc[UR8][R2.64] ;  /* 0x0000000802357981 */ /* 0x000122000c1e1100 */
[----:B--2---:R-:W-:-:S03]  /*1c740*/  IADD3 R14, P2, R0, UR4, RZ ;  /* 0x00000004000e7c10 */ /* 0x004fc6000ff5e0ff */
[----:B------:R-:W2:Y:S01]  /*1c750*/  LDL R0, [R1+0x1974] ;  /* 0x0019740001007983 */ /* 0x000ea20000100800 */
[----:B---3--:R-:W-:-:S03]  /*1c760*/  IADD3.X R9, R13, UR16, RZ, P1, !PT ;  /* 0x000000100d097c10 */ /* 0x008fc60008ffe4ff */
[----:B------:R-:W3:Y:S01]  /*1c770*/  LDL R13, [R1+0x1978] ;  /* 0x00197800010d7983 */ /* 0x000ee20000100800 */
[----:B0-----:R-:W-:-:S03]  /*1c780*/  IADD3 R2, P1, R10, UR4, RZ ;  /* 0x000000040a027c10 */ /* 0x001fc6000ff3e0ff */
[----:B------:R-:W3:Y:S04]  /*1c790*/  LDL R10, [R1+0x1960] ;  /* 0x00196000010a7983 */ /* 0x000ee80000100800 */
[----:B------:R0:W3:Y:S01]  /*1c7a0*/  LDG.E.U8 R36, desc[UR8][R8.64] ;  /* 0x0000000808247981 */ /* 0x0000e2000c1e1100 */
[----:B----4-:R-:W-:-:S03]  /*1c7b0*/  IADD3.X R15, R7, UR16, RZ, P2, !PT ;  /* 0x00000010070f7c10 */ /* 0x010fc600097fe4ff */
[----:B------:R-:W4:Y:S01]  /*1c7c0*/  LDL R7, [R1+0x196c] ;  /* 0x00196c0001077983 */ /* 0x000f220000100800 */
[----:B0-----:R-:W-:-:S03]  /*1c7d0*/  IADD3 R8, P2, R5, UR4, RZ ;  /* 0x0000000405087c10 */ /* 0x001fc6000ff5e0ff */
[----:B------:R-:W4:Y:S01]  /*1c7e0*/  LDL R5, [R1+0x1964] ;  /* 0x0019640001057983 */ /* 0x000f220000100800 */
[----:B------:R-:W-:-:S03]  /*1c7f0*/  IADD3.X R3, R18, UR16, RZ, P1, !PT ;  /* 0x0000001012037c10 */ /* 0x000fc60008ffe4ff */
[----:B------:R0:W4:Y:S04]  /*1c800*/  LDG.E.U8 R35, desc[UR8][R14.64] ;  /* 0x000000080e237981 */ /* 0x000128000c1e1100 */
[----:B------:R-:W4:Y:S04]  /*1c810*/  LDL R18, [R1+0x1968] ;  /* 0x0019680001127983 */ /* 0x000f280000100800 */
[----:B------:R1:W4:Y:S01]  /*1c820*/  LDG.E.U8 R91, desc[UR8][R2.64] ;  /* 0x00000008025b7981 */ /* 0x000322000c1e1100 */
[----:B0-----:R-:W-:-:S03]  /*1c830*/  IADD3 R14, P1, R12, UR4, RZ ;  /* 0x000000040c0e7c10 */ /* 0x001fc6000ff3e0ff */
[----:B------:R-:W4:Y:S01]  /*1c840*/  LDL R12, [R1+0x1950] ;  /* 0x00195000010c7983 */ /* 0x000f220000100800 */
[----:B------:R-:W-:-:S03]  /*1c850*/  IADD3.X R9, R20, UR16, RZ, P2, !PT ;  /* 0x0000001014097c10 */ /* 0x000fc600097fe4ff */
[----:B------:R-:W4:Y:S01]  /*1c860*/  LDL R20, [R1+0x195c] ;  /* 0x00195c0001147983 */ /* 0x000f220000100800 */
[----:B-1----:R-:W-:-:S03]  /*1c870*/  IADD3 R2, P2, R11, UR4, RZ ;  /* 0x000000040b027c10 */ /* 0x002fc6000ff5e0ff */
[----:B------:R-:W4:Y:S01]  /*1c880*/  LDL R11, [R1+0x1954] ;  /* 0x00195400010b7983 */ /* 0x000f220000100800 */
[----:B------:R-:W-:-:S03]  /*1c890*/  IADD3.X R15, R17, UR16, RZ, P1, !PT ;  /* 0x00000010110f7c10 */ /* 0x000fc60008ffe4ff */
[----:B------:R-:W4:Y:S04]  /*1c8a0*/  LDL R17, [R1+0x1958] ;  /* 0x0019580001117983 */ /* 0x000f280000100800 */
[----:B------:R0:W4:Y:S04]  /*1c8b0*/  LDG.E.U8 R92, desc[UR8][R8.64] ;  /* 0x00000008085c7981 */ /* 0x000128000c1e1100 */
        /* <DEDUP_REMOVED lines=8> */
[----:B--2---:R-:W-:-:S03]  /*1c940*/  IADD3.X R9, R0, UR16, RZ, P1, !PT ;  /* 0x0000001000097c10 */ /* 0x004fc60008ffe4ff */
[----:B------:R-:W2:Y:S01]  /*1c950*/  LDL R0, [R1+0x1948] ;  /* 0x0019480001007983 */ /* 0x000ea20000100800 */
[----:B---3--:R-:W-:-:S03]  /*1c960*/  IADD3 R2, P1, R13, UR4, RZ ;  /* 0x000000040d027c10 */ /* 0x008fc6000ff3e0ff */
[----:B------:R-:W3:Y:S01]  /*1c970*/  LDL R13, [R1+0x1930] ;  /* 0x00193000010d7983 */ /* 0x000ee20000100800 */
[----:B------:R-:W-:-:S03]  /*1c980*/  IADD3.X R15, R10, UR16, RZ, P2, !PT ;  /* 0x000000100a0f7c10 */ /* 0x000fc600097fe4ff */
[----:B------:R-:W3:Y:S04]  /*1c990*/  LDL R10, [R1+0x193c] ;  /* 0x00193c00010a7983 */ /* 0x000ee80000100800 */
[----:B------:R4:W3:Y:S04]  /*1c9a0*/  LDG.E.U8 R124, desc[UR8][R8.64] ;  /* 0x00000008087c7981 */ /* 0x0008e8000c1e1100 */
[----:B------:R0:W3:Y:S01]  /*1c9b0*/  LDG.E.U8 R123, desc[UR8][R14.64] ;  /* 0x000000080e7b7981 */ /* 0x0000e2000c1e1100 */
[----:B----4-:R-:W-:-:S03]  /*1c9c0*/  IADD3 R8, P2, R7, UR4, RZ ;  /* 0x0000000407087c10 */ /* 0x010fc6000ff5e0ff */
[----:B------:R-:W4:Y:S01]  /*1c9d0*/  LDL R7, [R1+0x1934] ;  /* 0x0019340001077983 */ /* 0x000f220000100800 */
[----:B------:R-:W-:-:S03]  /*1c9e0*/  IADD3.X R3, R5, UR16, RZ, P1, !PT ;  /* 0x0000001005037c10 */ /* 0x000fc60008ffe4ff */
        /* <DEDUP_REMOVED lines=32> */
[----:B------:R-:W4:Y:S04]  /*1cbf0*/  LDL R5, [R1+0x18f0] ;  /* 0x0018f00001057983 */ /* 0x000f280000100800 */
[----:B------:R0:W4:Y:S01]  /*1cc00*/  LDG.E.U8 R52, desc[UR8][R2.64] ;  /* 0x0000000802347981 */ /* 0x000122000c1e1100 */
        /* <DEDUP_REMOVED lines=413> */
[----:B------:R4:W3:Y:S01]  /*1e5e0*/  LDG.E.U8 R13, desc[UR8][R14.64] ;  /* 0x000000080e0d7981 */ /* 0x0008e2000c1e1100 */
[----:B------:R-:W-:-:S03]  /*1e5f0*/  IADD3.X R3, R10, UR16, RZ, P1, !PT ;  /* 0x000000100a037c10 */ /* 0x000fc60008ffe4ff */
[----:B------:R-:W3:Y:S01]  /*1e600*/  LDL R10, [R1+0x1668] ;  /* 0x00166800010a7983 */ /* 0x000ee20000100800 */
[----:B----4-:R-:W-:-:S03]  /*1e610*/  IADD3 R14, P1, R7, UR4, RZ ;  /* 0x00000004070e7c10 */ /* 0x010fc6000ff3e0ff */
[----:B------:R-:W4:Y:S01]  /*1e620*/  LDL R7, [R1+0x165c] ;  /* 0x00165c0001077983 */ /* 0x000f220000100800 */
[----:B------:R-:W-:-:S03]  /*1e630*/  IADD3.X R9, R5, UR16, RZ, P2, !PT ;  /* 0x0000001005097c10 */ /* 0x000fc600097fe4ff */
        /* <DEDUP_REMOVED lines=19> */
[----:B------:R-:W4:Y:S01]  /*1e770*/  LDL R19, [R1+0x163c] ;  /* 0x00163c0001137983 */ /* 0x000f220000100800 */
[----:B------:R-:W-:-:S03]  /*1e780*/  IADD3.X R3, R22, UR16, RZ, P1, !PT ;  /* 0x0000001016037c10 */ /* 0x000fc60008ffe4ff */
[----:B------:R2:W4:Y:S04]  /*1e790*/  LDG.E.U8 R112, desc[UR8][R8.64] ;  /* 0x0000000808707981 */ /* 0x000528000c1e1100 */
[----:B------:R3:W4:Y:S04]  /*1e7a0*/  LDG.E.U8 R111, desc[UR8][R14.64] ;  /* 0x000000080e6f7981 */ /* 0x000728000c1e1100 */
[----:B------:R-:W4:Y:S01]  /*1e7b0*/  LDL R22, [R1+0x1638] ;  /* 0x0016380001167983 */ /* 0x000f220000100800 */
[----:B--2---:R-:W-:-:S03]  /*1e7c0*/  IADD3 R8, P2, R0, UR4, RZ ;  /* 0x0000000400087c10 */ /* 0x004fc6000ff5e0ff */
[----:B------:R-:W2:Y:S01]  /*1e7d0*/  LDL R0, [R1+0x1634] ;  /* 0x0016340001007983 */ /* 0x000ea20000100800 */
[----:B------:R-:W-:-:S03]  /*1e7e0*/  IADD3.X R9, R21, UR16, RZ, P2, !PT ;  /* 0x0000001015097c10 */ /* 0x000fc600097fe4ff */
[----:B------:R4:W2:Y:S01]  /*1e7f0*/  LDG.E.U8 R94, desc[UR8][R2.64] ;  /* 0x00000008025e7981 */ /* 0x0008a2000c1e1100 */
[----:B---3--:R-:W-:-:S03]  /*1e800*/  IADD3 R14, P1, R10, UR4, RZ ;  /* 0x000000040a0e7c10 */ /* 0x008fc6000ff3e0ff */
[----:B------:R-:W3:Y:S04]  /*1e810*/  LDL R10, [R1+0x1620] ;  /* 0x00162000010a7983 */ /* 0x000ee80000100800 */
[----:B------:R-:W3:Y:S04]  /*1e820*/  LDL R21, [R1+0x162c] ;  /* 0x00162c0001157983 */ /* 0x000ee80000100800 */
[----:B------:R0:W3:Y:S01]  /*1e830*/  LDG.E.U8 R93, desc[UR8][R8.64] ;  /* 0x00000008085d7981 */ /* 0x0000e2000c1e1100 */
[----:B----4-:R-:W-:-:S03]  /*1e840*/  IADD3 R2, P2, R7, UR4, RZ ;  /* 0x0000000407027c10 */ /* 0x010fc6000ff5e0ff */
[----:B------:R-:W4:Y:S01]  /*1e850*/  LDL R7, [R1+0x1624] ;  /* 0x0016240001077983 */ /* 0x000f220000100800 */
[----:B------:R-:W-:-:S03]  /*1e860*/  IADD3.X R15, R18, UR16, RZ, P1, !PT ;  /* 0x00000010120f7c10 */ /* 0x000fc60008ffe4ff */
        /* <DEDUP_REMOVED lines=21> */
[----:B0-----:R-:W-:-:S03]  /*1e9c0*/  IADD3 R14, P1, R22, UR4, RZ ;  /* 0x00000004160e7c10 */ /* 0x001fc6000ff3e0ff */
[----:B------:R-:W2:Y:S01]  /*1e9d0*/  LDL R22, [R1+0x15ec] ;  /* 0x0015ec0001167983 */ /* 0x000ea20000100800 */
[----:B---3--:R-:W-:-:S03]  /*1e9e0*/  IADD3.X R9, R10, UR16, RZ, P2, !PT ;  /* 0x000000100a097c10 */ /* 0x008fc600097fe4ff */
        /* <DEDUP_REMOVED lines=8> */
[----:B------:R-:W4:Y:S01]  /*1ea70*/  LDL R21, [R1+0x15e4] ;  /* 0x0015e40001157983 */ /* 0x000f220000100800 */
[----:B------:R-:W-:-:S03]  /*1ea80*/  IADD3.X R3, R12, UR16, RZ, P2, !PT ;  /* 0x000000100c037c10 */ /* 0x000fc600097fe4ff */
[----:B------:R0:W4:Y:S01]  /*1ea90*/  LDG.E.U8 R12, desc[UR8][R14.64] ;  /* 0x000000080e0c7981 */ /* 0x000122000c1e1100 */
[----:B------:R-:W-:Y:S02]  /*1eaa0*/  IADD3.X R9, R11, UR16, RZ, P1, !PT ;  /* 0x000000100b097c10 */ /* 0x000fe40008ffe4ff */
[----:B0-----:R-:W-:Y:S01]  /*1eab0*/  IADD3 R14, P2, R20, UR4, RZ ;  /* 0x00000004140e7c10 */ /* 0x001fe2000ff5e0ff */
        /* <DEDUP_REMOVED lines=10> */
[----:B------:R2:W4:Y:S01]  /*1eb60*/  LDG.E.U8 R251, desc[UR8][R14.64] ;  /* 0x000000080efb7981 */ /* 0x000522000c1e1100 */
[----:B------:R-:W-:-:S03]  /*1eb70*/  IADD3.X R9, R152, UR16, RZ, P2, !PT ;  /* 0x0000001098097c10 */ /* 0x000fc600097fe4ff */
[----:B------:R-:W4:Y:S04]  /*1eb80*/  LDL R19, [R1+0x15d8] ;  /* 0x0015d80001137983 */ /* 0x000f280000100800 */
[----:B------:R3:W4:Y:S04]  /*1eb90*/  LDG.E.U8 R250, desc[UR8][R2.64] ;  /* 0x0000000802fa7981 */ /* 0x000728000c1e1100 */
[----:B------:R4:W4:Y:S01]  /*1eba0*/  LDG.E.U8 R249, desc[UR8][R8.64] ;  /* 0x0000000808f97981 */ /* 0x000922000c1e1100 */
[----:B--2---:R-:W-:-:S03]  /*1ebb0*/  IADD3 R14, P1, R0, UR4, RZ ;  /* 0x00000004000e7c10 */ /* 0x004fc6000ff3e0ff */
[----:B------:R-:W2:Y:S01]  /*1ebc0*/  LDL R0, [R1+0x15c0] ;  /* 0x0015c00001007983 */ /* 0x000ea20000100800 */
[----:B------:R-:W-:-:S03]  /*1ebd0*/  IADD3.X R15, R23, UR16, RZ, P1, !PT ;  /* 0x00000010170f7c10 */ /* 0x000fc60008ffe4ff */
[----:B------:R-:W2:Y:S01]  /*1ebe0*/  LDL R23, [R1+0x15c8] ;  /* 0x0015c80001177983 */ /* 0x000ea20000100800 */
[----:B---3--:R-:W-:-:S03]  /*1ebf0*/  IADD3 R2, P2, R10, UR4, RZ ;  /* 0x000000040a027c10 */ /* 0x008fc6000ff5e0ff */
[----:B------:R-:W3:Y:S04]  /*1ec00*/  LDL R10, [R1+0x15c4] ;  /* 0x0015c400010a7983 */ /* 0x000ee80000100800 */
[----:B------:R0:W3:Y:S04]  /*1ec10*/  LDG.E.U8 R248, desc[UR8][R14.64] ;  /* 0x000000080ef87981 */ /* 0x0000e8000c1e1100 */
[----:B------:R-:W3:Y:S01]  /*1ec20*/  LDL R152, [R1+0x15a4] ;  /* 0x0015a40001987983 */ /* 0x000ee20000100800 */
[----:B----4-:R-:W-:-:S03]  /*1ec30*/  IADD3 R8, P1, R7, UR4, RZ ;  /* 0x0000000407087c10 */ /* 0x010fc6000ff3e0ff */
        /* <DEDUP_REMOVED lines=12> */
[----:B------:R-:W4:Y:S04]  /*1ed00*/  LDL R17, [R1+0x15ac] ;  /* 0x0015ac0001117983 */ /* 0x000f280000100800 */
[----:B------:R0:W4:Y:S01]  /*1ed10*/  LDG.E.U8 R245, desc[UR8][R14.64] ;  /* 0x000000080ef57981 */ /* 0x000122000c1e1100 */
[----:B------:R-:W-:-:S03]  /*1ed20*/  IADD3.X R3, R4, UR16, RZ, P1, !PT ;  /* 0x0000001004037c10 */ /* 0x000fc60008ffe4ff */
[----:B------:R-:W4:Y:S01]  /*1ed30*/  LDL R4, [R1+0x1590] ;  /* 0x0015900001047983 */ /* 0x000f220000100800 */
[----:B-1----:R-:W-:-:S03]  /*1ed40*/  IADD3 R8, P2, R16, UR4, RZ ;  /* 0x0000000410087c10 */ /* 0x002fc6000ff5e0ff */
[----:B------:R-:W4:Y:S01]  /*1ed50*/  LDL R16, [R1+0x15a8] ;  /* 0x0015a80001107983 */ /* 0x000f220000100800 */
[----:B0-----:R-:W-:-:S03]  /*1ed60*/  IADD3 R14, P1, R19, UR4, RZ ;  /* 0x00000004130e7c10 */ /* 0x001fc6000ff3e0ff */
[----:B------:R-:W4:Y:S04]  /*1ed70*/  LDL R19, [R1+0x1594] ;  /* 0x0015940001137983 */ /* 0x000f280000100800 */
[----:B------:R0:W4:Y:S01]  /*1ed80*/  LDG.E.U8 R244, desc[UR8][R2.64] ;  /* 0x0000000802f47981 */ /* 0x000122000c1e1100 */
[----:B--2---:R-:W-:-:S03]  /*1ed90*/  IADD3.X R9, R0, UR16, RZ, P2, !PT ;  /* 0x0000001000097c10 */ /* 0x004fc600097fe4ff */
[----:B------:R-:W2:Y:S01]  /*1eda0*/  LDL R0, [R1+0x159c] ;  /* 0x00159c0001007983 */ /* 0x000ea20000100800 */
[----:B0-----:R-:W-:-:S03]  /*1edb0*/  IADD3 R2, P2, R153, UR4, RZ ;  /* 0x0000000499027c10 */ /* 0x001fc6000ff5e0ff */
[----:B------:R0:W2:Y:S01]  /*1edc0*/  LDG.E.U8 R243, desc[UR8][R8.64] ;  /* 0x0000000808f37981 */ /* 0x0000a2000c1e1100 */
[----:B---3--:R-:W-:-:S03]  /*1edd0*/  IADD3.X R15, R10, UR16, RZ, P1, !PT ;  /* 0x000000100a0f7c10 */ /* 0x008fc60008ffe4ff */
[----:B------:R-:W3:Y:S04]  /*1ede0*/  LDL R10, [R1+0x1598] ;  /* 0x00159800010a7983 */ /* 0x000ee80000100800 */
[----:B------:R1:W3:Y:S01]  /*1edf0*/  LDG.E.U8 R242, desc[UR8][R14.64] ;  /* 0x000000080ef27981 */ /* 0x0002e2000c1e1100 */
[----:B0-----:R-:W-:-:S03]  /*1ee00*/  IADD3 R8, P1, R23, UR4, RZ ;  /* 0x0000000417087c10 */ /* 0x001fc6000ff3e0ff */
[----:B------:R-:W3:Y:S04]  /*1ee10*/  LDL R23, [R1+0x1580] ;  /* 0x0015800001177983 */ /* 0x000ee80000100800 */
[----:B------:R-:W3:Y:S01]  /*1ee20*/  LDL R153, [R1+0x1548] ;  /* 0x0015480001997983 */ /* 0x000ee20000100800 */
[----:B----4-:R-:W-:-:S03]  /*1ee30*/  IADD3.X R3, R7, UR16, RZ, P2, !PT ;  /* 0x0000001007037c10 */ /* 0x010fc600097fe4ff */
        /* <DEDUP_REMOVED lines=11> */
[----:B------:R-:W-:-:S03]  /*1eef0*/  IADD3.X R3, R152, UR16, RZ, P1, !PT ;  /* 0x0000001098037c10 */ /* 0x000fc60008ffe4ff */
[----:B------:R1:W4:Y:S01]  /*1ef00*/  LDG.E.U8 R239, desc[UR8][R14.64] ;  /* 0x000000080eef7981 */ /* 0x000322000c1e1100 */
[----:B0-----:R-:W-:-:S03]  /*1ef10*/  IADD3 R8, P2, R17, UR4, RZ ;  /* 0x0000000411087c10 */ /* 0x001fc6000ff5e0ff */
[----:B------:R-:W4:Y:S04]  /*1ef20*/  LDL R17, [R1+0x1574] ;  /* 0x0015740001117983 */ /* 0x000f280000100800 */
[----:B------:R2:W4:Y:S04]  /*1ef30*/  LDG.E.U8 R238, desc[UR8][R2.64] ;  /* 0x0000000802ee7981 */ /* 0x000528000c1e1100 */
[----:B------:R-:W4:Y:S01]  /*1ef40*/  LDL R152, [R1+0x1538] ;  /* 0x0015380001987983 */ /* 0x000f220000100800 */
[----:B------:R-:W-:-:S03]  /*1ef50*/  IADD3.X R9, R4, UR16, RZ, P2, !PT ;  /* 0x0000001004097c10 */ /* 0x000fc600097fe4ff */
[----:B------:R-:W4:Y:S01]  /*1ef60*/  LDL R4, [R1+0x1560] ;  /* 0x0015600001047983 */ /* 0x000f220000100800 */
[----:B-1----:R-:W-:-:S03]  /*1ef70*/  IADD3 R14, P1, R16, UR4, RZ ;  /* 0x00000004100e7c10 */ /* 0x002fc6000ff3e0ff */
[----:B------:R-:W4:Y:S01]  /*1ef80*/  LDL R16, [R1+0x1578] ;  /* 0x0015780001107983 */ /* 0x000f220000100800 */
[----:B------:R-:W-:-:S03]  /*1ef90*/  IADD3.X R15, R19, UR16, RZ, P1, !PT ;  /* 0x00000010130f7c10 */ /* 0x000fc60008ffe4ff */
[----:B------:R3:W4:Y:S04]  /*1efa0*/  LDG.E.U8 R237, desc[UR8][R8.64] ;  /* 0x0000000808ed7981 */ /* 0x000728000c1e1100 */
[----:B------:R-:W4:Y:S04]  /*1efb0*/  LDL R19, [R1+0x1568] ;  /* 0x0015680001137983 */ /* 0x000f280000100800 */
[----:B------:R4:W4:Y:S01]  /*1efc0*/  LDG.E.U8 R236, desc[UR8][R14.64] ;  /* 0x000000080eec7981 */ /* 0x000922000c1e1100 */
[----:B--2---:R-:W-:-:S03]  /*1efd0*/  IADD3 R2, P2, R0, UR4, RZ ;  /* 0x0000000400027c10 */ /* 0x004fc6000ff5e0ff */
[----:B------:R-:W2:Y:S01]  /*1efe0*/  LDL R0, [R1+0x156c] ;  /* 0x00156c0001007983 */ /* 0x000ea20000100800 */
[----:B---3--:R-:W-:-:S03]  /*1eff0*/  IADD3 R8, P1, R10, UR4, RZ ;  /* 0x000000040a087c10 */ /* 0x008fc6000ff3e0ff */
[----:B------:R-:W3:Y:S01]  /*1f000*/  LDL R10, [R1+0x1550] ;  /* 0x00155000010a7983 */ /* 0x000ee20000100800 */
[----:B------:R-:W-:-:S03]  /*1f010*/  IADD3.X R3, R23, UR16, RZ, P2, !PT ;  /* 0x0000001017037c10 */ /* 0x000fc600097fe4ff */
        /* <DEDUP_REMOVED lines=14> */
[----:B------:R-:W-:-:S05]  /*1f100*/  IADD3.X R3, R17, UR16, RZ, P1, !PT ;  /* 0x0000001011037c10 */ /* 0x000fca0008ffe4ff */
[----:B------:R2:W4:Y:S01]  /*1f110*/  LDG.E.U8 R232, desc[UR8][R2.64] ;  /* 0x0000000802e87981 */ /* 0x000522000c1e1100 */
[----:B------:R-:W-:-:S03]  /*1f120*/  IADD3.X R9, R4, UR16, RZ, P2, !PT ;  /* 0x0000001004097c10 */ /* 0x000fc600097fe4ff */
[----:B------:R-:W4:Y:S01]  /*1f130*/  LDL R4, [R1+0x1534] ;  /* 0x0015340001047983 */ /* 0x000f220000100800 */
[----:B------:R-:W-:-:S03]  /*1f140*/  IADD3 R16, P1, R16, UR4, RZ ;  /* 0x0000000410107c10 */ /* 0x000fc6000ff3e0ff */
[----:B------:R-:W4:Y:S01]  /*1f150*/  LDG.E.U8 R231, desc[UR8][R8.64] ;  /* 0x0000000808e77981 */ /* 0x000f22000c1e1100 */
[----:B------:R-:W-:-:S03]  /*1f160*/  IADD3.X R17, R156, UR16, RZ, P1, !PT ;  /* 0x000000109c117c10 */ /* 0x000fc60008ffe4ff */
[----:B------:R-:W4:Y:S01]  /*1f170*/  LDL R156, [R1+0x14f0] ;  /* 0x0014f000019c7983 */ /* 0x000f220000100800 */
[----:B-1----:R-:W-:-:S03]  /*1f180*/  IADD3 R14, P1, R19, UR4, RZ ;  /* 0x00000004130e7c10 */ /* 0x002fc6000ff3e0ff */
[----:B------:R-:W4:Y:S04]  /*1f190*/  LDL R19, [R1+0x152c] ;  /* 0x00152c0001137983 */ /* 0x000f280000100800 */
[----:B------:R0:W4:Y:S01]  /*1f1a0*/  LDG.E.U8 R230, desc[UR8][R16.64] ;  /* 0x0000000810e67981 */ /* 0x000122000c1e1100 */
[----:B--2---:R-:W-:-:S03]  /*1f1b0*/  IADD3 R2, P2, R0, UR4, RZ ;  /* 0x0000000400027c10 */ /* 0x004fc6000ff5e0ff */
[----:B------:R-:W2:Y:S01]  /*1f1c0*/  LDL R0, [R1+0x1520] ;  /* 0x0015200001007983 */ /* 0x000ea20000100800 */
[----:B---3--:R-:W-:-:S03]  /*1f1d0*/  IADD3.X R3, R10, UR16, RZ, P2, !PT ;  /* 0x000000100a037c10 */ /* 0x008fc600097fe4ff */
[----:B------:R-:W3:Y:S01]  /*1f1e0*/  LDL R10, [R1+0x1524] ;  /* 0x00152400010a7983 */ /* 0x000ee20000100800 */
[----:B0-----:R-:W-:-:S03]  /*1f1f0*/  IADD3 R16, P2, R155, UR4, RZ ;  /* 0x000000049b107c10 */ /* 0x001fc6000ff5e0ff */
[----:B------:R0:W3:Y:S01]  /*1f200*/  LDG.E.U8 R229, desc[UR8][R2.64] ;  /* 0x0000000802e57981 */ /* 0x0000e2000c1e1100 */
[----:B------:R-:W-:-:S03]  /*1f210*/  IADD3.X R17, R154, UR16, RZ, P2, !PT ;  /* 0x000000109a117c10 */ /* 0x000fc600097fe4ff */
[----:B------:R-:W3:Y:S04]  /*1f220*/  LDL R155, [R1+0x14e4] ;  /* 0x0014e400019b7983 */ /* 0x000ee80000100800 */
[----:B------:R1:W3:Y:S01]  /*1f230*/  LDG.E.U8 R227, desc[UR8][R16.64] ;  /* 0x0000000810e37981 */ /* 0x0002e2000c1e1100 */
[----:B----4-:R-:W-:-:S03]  /*1f240*/  IADD3.X R15, R7, UR16, RZ, P1, !PT ;  /* 0x00000010070f7c10 */ /* 0x010fc60008ffe4ff */
[----:B------:R-:W4:Y:S04]  /*1f250*/  LDL R154, [R1+0x14e8] ;  /* 0x0014e800019a7983 */ /* 0x000f280000100800 */
[----:B------:R-:W4:Y:S01]  /*1f260*/  LDL R7, [R1+0x1528] ;  /* 0x0015280001077983 */ /* 0x000f220000100800 */
[----:B0-----:R-:W-:-:S03]  /*1f270*/  IADD3 R2, P2, R23, UR4, RZ ;  /* 0x0000000417027c10 */ /* 0x001fc6000ff5e0ff */
[----:B------:R-:W4:Y:S04]  /*1f280*/  LDL R23, [R1+0x151c] ;  /* 0x00151c0001177983 */ /* 0x000f280000100800 */
[----:B------:R0:W4:Y:S01]  /*1f290*/  LDG.E.U8 R228, desc[UR8][R14.64] ;  /* 0x000000080ee47981 */ /* 0x000122000c1e1100 */
[----:B------:R-:W-:-:S03]  /*1f2a0*/  IADD3 R8, P1, R18, UR4, RZ ;  /* 0x0000000412087c10 */ /* 0x000fc6000ff3e0ff */
[----:B------:R-:W4:Y:S01]  /*1f2b0*/  LDL R18, [R1+0x1510] ;  /* 0x0015100001127983 */ /* 0x000f220000100800 */
[----:B------:R-:W-:-:S03]  /*1f2c0*/  IADD3.X R9, R22, UR16, RZ, P1, !PT ;  /* 0x0000001016097c10 */ /* 0x000fc60008ffe4ff */
[----:B------:R-:W4:Y:S01]  /*1f2d0*/  LDL R22, [R1+0x1514] ;  /* 0x0015140001167983 */ /* 0x000f220000100800 */
[----:B------:R-:W-:-:S03]  /*1f2e0*/  IADD3.X R3, R21, UR16, RZ, P2, !PT ;  /* 0x0000001015037c10 */ /* 0x000fc600097fe4ff */
[----:B------:R-:W4:Y:S01]  /*1f2f0*/  LDL R21, [R1+0x1518] ;  /* 0x0015180001157983 */ /* 0x000f220000100800 */
[----:B-1----:R-:W-:-:S03]  /*1f300*/  IADD3 R16, P1, R153, UR4, RZ ;  /* 0x0000000499107c10 */ /* 0x002fc6000ff3e0ff */
[----:B------:R1:W4:Y:S04]  /*1f310*/  LDG.E.U8 R226, desc[UR8][R8.64] ;  /* 0x0000000808e27981 */ /* 0x000328000c1e1100 */
[----:B------:R2:W4:Y:S04]  /*1f320*/  LDG.E.U8 R225, desc[UR8][R2.64] ;  /* 0x0000000802e17981 */ /* 0x000528000c1e1100 */
[----:B------:R-:W4:Y:S01]  /*1f330*/  LDL R153, [R1+0x14d0] ;  /* 0x0014d00001997983 */ /* 0x000f220000100800 */
[----:B0-----:R-:W-:-:S03]  /*1f340*/  IADD3 R14, P2, R20, UR4, RZ ;  /* 0x00000004140e7c10 */ /* 0x001fc6000ff5e0ff */
[----:B------:R-:W4:Y:S01]  /*1f350*/  LDL R20, [R1+0x150c] ;  /* 0x00150c0001147983 */ /* 0x000f220000100800 */
[----:B------:R-:W-:-:S03]  /*1f360*/  IADD3.X R17, R4, UR16, RZ, P1, !PT ;  /* 0x0000001004117c10 */ /* 0x000fc60008ffe4ff */
[----:B------:R-:W4:Y:S01]  /*1f370*/  LDL R4, [R1+0x1500] ;  /* 0x0015000001047983 */ /* 0x000f220000100800 */
[----:B-1----:R-:W-:-:S03]  /*1f380*/  IADD3 R8, P1, R152, UR4, RZ ;  /* 0x0000000498087c10 */ /* 0x002fc6000ff3e0ff */
[----:B------:R-:W4:Y:S04]  /*1f390*/  LDG.E.U8 R224, desc[UR8][R16.64] ;  /* 0x0000000810e07981 */ /* 0x000f28000c1e1100 */
[----:B------:R-:W4:Y:S01]  /*1f3a0*/  LDL R152, [R1+0x14dc] ;  /* 0x0014dc0001987983 */ /* 0x000f220000100800 */
[----:B--2---:R-:W-:Y:S02]  /*1f3b0*/  IADD3.X R15, R0, UR16, RZ, P2, !PT ;  /* 0x00000010000f7c10 */ /* 0x004fe400097fe4ff */
[----:B------:R-:W-:Y:S01]  /*1f3c0*/  IADD3 R2, P2, R19, UR4, RZ ;  /* 0x0000000413027c10 */ /* 0x000fe2000ff5e0ff */
[----:B------:R-:W2:Y:S04]  /*1f3d0*/  LDL R0, [R1+0x14f4] ;  /* 0x0014f40001007983 */ /* 0x000ea80000100800 */
[----:B------:R-:W2:Y:S01]  /*1f3e0*/  LDL R19, [R1+0x14fc] ;  /* 0x0014fc0001137983 */ /* 0x000ea20000100800 */
[----:B---3--:R-:W-:-:S03]  /*1f3f0*/  IADD3.X R9, R10, UR16, RZ, P1, !PT ;  /* 0x000000100a097c10 */ /* 0x008fc60008ffe4ff */
[----:B------:R4:W3:Y:S04]  /*1f400*/  LDG.E.U8 R223, desc[UR8][R14.64] ;  /* 0x000000080edf7981 */ /* 0x0008e8000c1e1100 */
[----:B------:R-:W3:Y:S04]  /*1f410*/  LDL R10, [R1+0x14f8] ;  /* 0x0014f800010a7983 */ /* 0x000ee80000100800 */
[----:B------:R0:W3:Y:S01]  /*1f420*/  LDG.E.U8 R222, desc[UR8][R8.64] ;  /* 0x0000000808de7981 */ /* 0x0000e2000c1e1100 */
[----:B----4-:R-:W-:-:S03]  /*1f430*/  IADD3 R14, P1, R7, UR4, RZ ;  /* 0x00000004070e7c10 */ /* 0x010fc6000ff3e0ff */
[----:B------:R-:W4:Y:S01]  /*1f440*/  LDL R7, [R1+0x14e0] ;  /* 0x0014e00001077983 */ /* 0x000f220000100800 */
[----:B------:R-:W-:-:S03]  /*1f450*/  IADD3.X R3, R18, UR16, RZ, P2, !PT ;  /* 0x0000001012037c10 */ /* 0x000fc600097fe4ff */
[----:B------:R-:W4:Y:S01]  /*1f460*/  LDL R18, [R1+0x14ec] ;  /* 0x0014ec0001127983 */ /* 0x000f220000100800 */
[----:B------:R-:W-:-:S03]  /*1f470*/  IADD3 R16, P2, R23, UR4, RZ ;  /* 0x0000000417107c10 */ /* 0x000fc6000ff5e0ff */
[----:B------:R-:W4:Y:S01]  /*1f480*/  LDL R23, [R1+0x14d8] ;  /* 0x0014d80001177983 */ /* 0x000f220000100800 */
[----:B------:R-:W-:-:S03]  /*1f490*/  IADD3.X R15, R22, UR16, RZ, P1, !PT ;  /* 0x00000010160f7c10 */ /* 0x000fc60008ffe4ff */
[----:B------:R-:W4:Y:S01]  /*1f4a0*/  LDL R22, [R1+0x14d4] ;  /* 0x0014d40001167983 */ /* 0x000f220000100800 */
[----:B0-----:R-:W-:-:S03]  /*1f4b0*/  IADD3 R8, P1, R21, UR4, RZ ;  /* 0x0000000415087c10 */ /* 0x001fc6000ff3e0ff */
[----:B------:R-:W4:Y:S01]  /*1f4c0*/  LDL R21, [R1+0x14c0] ;  /* 0x0014c00001157983 */ /* 0x000f220000100800 */
[----:B------:R-:W-:-:S03]  /*1f4d0*/  IADD3.X R9, R157, UR16, RZ, P1, !PT ;  /* 0x000000109d097c10 */ /* 0x000fc60008ffe4ff */
[----:B------:R0:W4:Y:S04]  /*1f4e0*/  LDG.E.U8 R221, desc[UR8][R2.64] ;  /* 0x0000000802dd7981 */ /* 0x000128000c1e1100 */
        /* <DEDUP_REMOVED lines=8> */
[----:B-1----:R-:W-:-:S03]  /*1f570*/  IADD3 R14, P2, R158, UR4, RZ ;  /* 0x000000049e0e7c10 */ /* 0x002fc6000ff5e0ff */
[----:B------:R-:W4:Y:S01]  /*1f580*/  LDG.E.U8 R219, desc[UR8][R16.64] ;  /* 0x0000000810db7981 */ /* 0x000f22000c1e1100 */
[----:B--2---:R-:W-:-:S03]  /*1f590*/  IADD3.X R15, R0, UR16, RZ, P2, !PT ;  /* 0x00000010000f7c10 */ /* 0x004fc600097fe4ff */
[----:B------:R-:W2:Y:S01]  /*1f5a0*/  LDL R0, [R1+0x14b0] ;  /* 0x0014b00001007983 */ /* 0x000ea20000100800 */
[----:B------:R-:W-:-:S03]  /*1f5b0*/  IADD3 R8, P1, R19, UR4, RZ ;  /* 0x0000000413087c10 */ /* 0x000fc6000ff3e0ff */
[----:B------:R-:W2:Y:S01]  /*1f5c0*/  LDG.E.U8 R216, desc[UR8][R14.64] ;  /* 0x000000080ed87981 */ /* 0x000ea2000c1e1100 */
[----:B---3--:R-:W-:Y:S02]  /*1f5d0*/  IADD3 R2, P2, R10, UR4, RZ ;  /* 0x000000040a027c10 */ /* 0x008fe4000ff5e0ff */
[----:B------:R-:W0:Y:S01]  /*1f5e0*/  LDC R10, c[0x0][0x258] ;  /* 0x00009600ff0a7b82 */ /* 0x000e220000000800 */
[----:B----4-:R-:W-:Y:S02]  /*1f5f0*/  IADD3.X R9, R7, UR16, RZ, P1, !PT ;  /* 0x0000001007097c10 */ /* 0x010fe40008ffe4ff */
[----:B------:R-:W-:-:S05]  /*1f600*/  IADD3.X R3, R155, UR16, RZ, P2, !PT ;  /* 0x000000109b037c10 */ /* 0x000fca00097fe4ff */
[----:B------:R-:W1:Y:S01]  /*1f610*/  LDC R7, c[0x0][0x258] ;  /* 0x00009600ff077b82 */ /* 0x000e620000000800 */
[----:B------:R3:W4:Y:S01]  /*1f620*/  LDG.E.U8 R215, desc[UR8][R8.64] ;  /* 0x0000000808d77981 */ /* 0x000722000c1e1100 */
[----:B------:R-:W-:-:S03]  /*1f630*/  IADD3 R18, P1, R18, UR4, RZ ;  /* 0x0000000412127c10 */ /* 0x000fc6000ff3e0ff */
[----:B------:R0:W4:Y:S01]  /*1f640*/  LDG.E.U8 R214, desc[UR8][R2.64] ;  /* 0x0000000802d67981 */ /* 0x000122000c1e1100 */
[----:B------:R-:W-:Y:S01]  /*1f650*/  IADD3.X R19, R153, UR16, RZ, P1, !PT ;  /* 0x0000001099137c10 */ /* 0x000fe20008ffe4ff */
[----:B------:R-:W-:Y:S01]  /*1f660*/  UIMAD UR11, UR12, UR20, URZ ;  /* 0x000000140c0b72a4 */ /* 0x000fe2000f8e023f */
[----:B---3--:R-:W-:Y:S01]  /*1f670*/  IADD3 R8, P3, R23, UR4, RZ ;  /* 0x0000000417087c10 */ /* 0x008fe2000ff7e0ff */
[----:B------:R-:W-:Y:S01]  /*1f680*/  UIMAD UR10, UR12, UR20, URZ ;  /* 0x000000140c0a72a4 */ /* 0x000fe2000f8e023f */
[----:B------:R-:W3:Y:S04]  /*1f690*/  LDL R23, [R1+0x14c8] ;  /* 0x0014c80001177983 */ /* 0x000ee80000100800 */
[----:B------:R-:W4:Y:S01]  /*1f6a0*/  LDG.E.U8 R213, desc[UR8][R18.64] ;  /* 0x0000000812d57981 */ /* 0x000f22000c1e1100 */
[----:B------:R-:W-:-:S02]  /*1f6b0*/  IADD3 R16, P2, R154, UR4, RZ ;  /* 0x000000049a107c10 */ /* 0x000fc4000ff5e0ff */
[----:B------:R-:W-:Y:S01]  /*1f6c0*/  IADD3 R14, P1, R152, UR4, RZ ;  /* 0x00000004980e7c10 */ /* 0x000fe2000ff3e0ff */
[----:B------:R-:W4:Y:S01]  /*1f6d0*/  LDL R154, [R1+0x1480] ;  /* 0x00148000019a7983 */ /* 0x000f220000100800 */
[----:B------:R-:W-:-:S03]  /*1f6e0*/  UIMAD UR13, UR12, UR20, URZ ;  /* 0x000000140c0d72a4 */ /* 0x000fc6000f8e023f */
[----:B------:R-:W4:Y:S04]  /*1f6f0*/  LDL R153, [R1+0x139c] ;  /* 0x00139c0001997983 */ /* 0x000f280000100800 */
[----:B------:R-:W4:Y:S01]  /*1f700*/  LDL R18, [R1+0x14b4] ;  /* 0x0014b40001127983 */ /* 0x000f220000100800 */
[----:B------:R-:W-:-:S03]  /*1f710*/  IADD3.X R17, R22, UR16, RZ, P2, !PT ;  /* 0x0000001016117c10 */ /* 0x000fc600097fe4ff */
[----:B------:R-:W4:Y:S01]  /*1f720*/  LDL R22, [R1+0x14bc] ;  /* 0x0014bc0001167983 */ /* 0x000f220000100800 */
[----:B------:R-:W-:-:S03]  /*1f730*/  IADD3.X R15, R21, UR16, RZ, P1, !PT ;  /* 0x00000010150f7c10 */ /* 0x000fc60008ffe4ff */
[----:B------:R-:W4:Y:S01]  /*1f740*/  LDL R21, [R1+0x14a0] ;  /* 0x0014a00001157983 */ /* 0x000f220000100800 */
[----:B0-----:R-:W-:-:S03]  /*1f750*/  IADD3 R2, P1, R20, UR4, RZ ;  /* 0x0000000414027c10 */ /* 0x001fc6000ff3e0ff */
[----:B------:R0:W4:Y:S04]  /*1f760*/  LDG.E.U8 R211, desc[UR8][R14.64] ;  /* 0x000000080ed37981 */ /* 0x000128000c1e1100 */
[----:B------:R-:W4:Y:S04]  /*1f770*/  LDL R19, [R1+0x149c] ;  /* 0x00149c0001137983 */ /* 0x000f280000100800 */
[----:B------:R-:W4:Y:S04]  /*1f780*/  LDL R152, [R1+0x141c] ;  /* 0x00141c0001987983 */ /* 0x000f280000100800 */
[----:B------:R-:W4:Y:S01]  /*1f790*/  LDL R155, [R1+0x1394] ;  /* 0x00139400019b7983 */ /* 0x000f220000100800 */
[----:B------:R-:W-:Y:S01]  /*1f7a0*/  IADD3.X R9, R4, UR16, RZ, P3, !PT ;  /* 0x0000001004097c10 */ /* 0x000fe20009ffe4ff */
[----:B------:R-:W-:Y:S01]  /*1f7b0*/  UIMAD UR12, UR12, UR20, URZ ;  /* 0x000000140c0c72a4 */ /* 0x000fe2000f8e023f */
[----:B------:R-:W1:Y:S03]  /*1f7c0*/  S2R R4, SR_TID.X ;  /* 0x0000000000047919 */ /* 0x000e660000002100 */
[----:B------:R3:W4:Y:S01]  /*1f7d0*/  LDG.E.U8 R210, desc[UR8][R8.64] ;  /* 0x0000000808d27981 */ /* 0x000722000c1e1100 */
[----:B------:R-:W-:-:S03]  /*1f7e0*/  UIADD3 UR10, UR10, UR21, URZ ;  /* 0x000000150a0a7290 */ /* 0x000fc6000fffe03f */
[----:B------:R-:W4:Y:S01]  /*1f7f0*/  LDG.E.U8 R212, desc[UR8][R16.64] ;  /* 0x0000000810d47981 */ /* 0x000f22000c1e1100 */
[----:B--2---:R-:W-:Y:S01]  /*1f800*/  IADD3.X R3, R0, UR16, RZ, P1, !PT ;  /* 0x0000001000037c10 */ /* 0x004fe20008ffe4ff */
[----:B------:R-:W-:Y:S02]  /*1f810*/  UIADD3 UR20, UP0, UR11, UR60, URZ ;  /* 0x0000003c0b147290 */ /* 0x000fe4000ff1e03f */
[----:B------:R-:W2:Y:S04]  /*1f820*/  LDL R17, [R1+0x1414] ;  /* 0x0014140001117983 */ /* 0x000ea80000100800 */
[----:B------:R4:W2:Y:S01]  /*1f830*/  LDG.E.U8 R209, desc[UR8][R2.64] ;  /* 0x0000000802d17981 */ /* 0x0008a2000c1e1100 */
[----:B------:R-:W-:-:S03]  /*1f840*/  UIADD3 UR12, UR12, UR21, URZ ;  /* 0x000000150c0c7290 */ /* 0x000fc6000fffe03f */
[----:B------:R-:W2:Y:S01]  /*1f850*/  LDL R16, [R1+0x13a8] ;  /* 0x0013a80001107983 */ /* 0x000ea20000100800 */
[----:B-1----:R-:W-:-:S05]  /*1f860*/  LOP3.LUT R20, R4, 0xff, RZ, 0xc0, !PT ;  /* 0x000000ff04147812 */ /* 0x002fca00078ec0ff */
[C---:B------:R-:W-:Y:S02]  /*1f870*/  IMAD R0, R20.reuse, R7, RZ ;  /* 0x0000000714007224 */ /* 0x040fe400078e02ff */
[C---:B------:R-:W-:Y:S02]  /*1f880*/  IMAD R4, R20.reuse, R10, RZ ;  /* 0x0000000a14047224 */ /* 0x040fe400078e02ff */
[----:B------:R-:W-:Y:S02]  /*1f890*/  IMAD R0, R7, 0x100, R0 ;  /* 0x0000010007007824 */ /* 0x000fe400078e0200 */
[C---:B------:R-:W-:Y:S02]  /*1f8a0*/  IMAD R7, R20.reuse, UR17, RZ ;  /* 0x0000001114077c24 */ /* 0x040fe4000f8e02ff */
[----:B0-----:R-:W-:Y:S02]  /*1f8b0*/  IMAD R14, R20, UR17, RZ ;  /* 0x00000011140e7c24 */ /* 0x001fe4000f8e02ff */
[----:B------:R-:W2:Y:S01]  /*1f8c0*/  LDL R20, [R1+0x14a8] ;  /* 0x0014a80001147983 */ /* 0x000ea20000100800 */
[----:B------:R-:W-:-:S03]  /*1f8d0*/  IMAD R4, R10, 0x100, R4 ;  /* 0x000001000a047824 */ /* 0x000fc600078e0204 */
[----:B------:R-:W2:Y:S01]  /*1f8e0*/  LDL R10, [R1+0x1428] ;  /* 0x00142800010a7983 */ /* 0x000ea20000100800 */
[----:B---3--:R-:W-:Y:S02]  /*1f8f0*/  IADD3 R8, P1, R23, UR4, RZ ;  /* 0x0000000417087c10 */ /* 0x008fe4000ff3e0ff */
[----:B----4-:R-:W-:Y:S01]  /*1f900*/  IADD3 R2, P2, R22, UR4, RZ ;  /* 0x0000000416027c10 */ /* 0x010fe2000ff5e0ff */
[----:B------:R-:W-:Y:S01]  /*1f910*/  ULEA.HI.X.SX32 UR11, UR11, UR61, 0x1, UP0 ;  /* 0x0000003d0b0b7291 */ /* 0x000fe200080f0e3f */
[----:B------:R-:W-:Y:S01]  /*1f920*/  IADD3.X R9, R18, UR16, RZ, P1, !PT ;  /* 0x0000001012097c10 */ /* 0x000fe20008ffe4ff */
[----:B------:R-:W-:Y:S01]  /*1f930*/  UIADD3 UR17, UP1, UR13, UR60, URZ ;  /* 0x0000003c0d117290 */ /* 0x000fe2000ff3e03f */
[----:B------:R-:W3:Y:S01]  /*1f940*/  LDL R18, [R1+0x1494] ;  /* 0x0014940001127983 */ /* 0x000ee20000100800 */
[----:B------:R-:W-:-:S03]  /*1f950*/  IADD3.X R3, R21, UR16, RZ, P2, !PT ;  /* 0x0000001015037c10 */ /* 0x000fc600097fe4ff */
[----:B------:R-:W4:Y:S01]  /*1f960*/  LDL R21, [R1+0x1400] ;  /* 0x0014000001157983 */ /* 0x000f220000100800 */
[C---:B------:R-:W-:Y:S01]  /*1f970*/  IADD3 RZ, P1, R7.reuse, UR20, RZ ;  /* 0x0000001407ff7c10 */ /* 0x040fe2000ff3e0ff */
[----:B------:R-:W-:Y:S01]  /*1f980*/  VIADD R14, R14, UR10 ;  /* 0x0000000a0e0e7c36 */ /* 0x000fe20008000000 */
[----:B------:R-:W-:Y:S01]  /*1f990*/  ULEA.HI.X.SX32 UR13, UR13, UR61, 0x1, UP1 ;  /* 0x0000003d0d0d7291 */ /* 0x000fe200088f0e3f */
[----:B------:R-:W-:Y:S01]  /*1f9a0*/  VIADD R4, R4, UR12 ;  /* 0x0000000c04047c36 */ /* 0x000fe20008000000 */
[----:B------:R-:W-:Y:S01]  /*1f9b0*/  LEA.HI.X.SX32 R7, R7, UR11, 0x1, P1 ;  /* 0x0000000b07077c11 */ /* 0x000fe200088f0eff */
[----:B------:R0:W4:Y:S01]  /*1f9c0*/  LDG.E.U8 R208, desc[UR8][R8.64] ;  /* 0x0000000808d07981 */ /* 0x000122000c1e1100 */
[----:B------:R-:W-:Y:S02]  /*1f9d0*/  IADD3 R14, P1, R14, UR4, RZ ;  /* 0x000000040e0e7c10 */ /* 0x000fe4000ff3e0ff */
[----:B------:R-:W-:Y:S01]  /*1f9e0*/  IADD3 RZ, P2, R0, UR17, RZ ;  /* 0x0000001100ff7c10 */ /* 0x000fe2000ff5e0ff */
[----:B------:R-:W4:Y:S01]  /*1f9f0*/  LDL R23, [R1+0x1328] ;  /* 0x0013280001177983 */ /* 0x000f220000100800 */
[----:B------:R-:W-:-:S02]  /*1fa00*/  IADD3.X R15, R7, UR16, RZ, P1, !PT ;  /* 0x00000010070f7c10 */ /* 0x000fc40008ffe4ff */
[----:B------:R-:W-:Y:S01]  /*1fa10*/  LEA.HI.X.SX32 R0, R0, UR13, 0x1, P2 ;  /* 0x0000000d00007c11 */ /* 0x000fe200090f0eff */
[----:B------:R-:W4:Y:S01]  /*1fa20*/  LDG.E.U8 R207, desc[UR8][R2.64] ;  /* 0x0000000802cf7981 */ /* 0x000f22000c1e1100 */
[----:B0-----:R-:W-:-:S03]  /*1fa30*/  IADD3 R8, P1, R4, UR4, RZ ;  /* 0x0000000404087c10 */ /* 0x001fc6000ff3e0ff */
[----:B------:R-:W4:Y:S01]  /*1fa40*/  LDL R22, [R1+0x131c] ;  /* 0x00131c0001167983 */ /* 0x000f220000100800 */
[----:B------:R-:W-:-:S03]  /*1fa50*/  IADD3.X R9, R0, UR16, RZ, P1, !PT ;  /* 0x0000001000097c10 */ /* 0x000fc60008ffe4ff */
[----:B------:R0:W4:Y:S04]  /*1fa60*/  LDG.E.U8 R206, desc[UR8][R14.64] ;  /* 0x000000080ece7981 */ /* 0x000128000c1e1100 */
[----:B------:R1:W4:Y:S04]  /*1fa70*/  LDG.E.U8 R205, desc[UR8][R8.64] ;  /* 0x0000000808cd7981 */ /* 0x000328000c1e1100 */
[----:B------:R-:W4:Y:S01]  /*1fa80*/  LDL R7, [R1+0x1418] ;  /* 0x0014180001077983 */ /* 0x000f220000100800 */
[----:B0-----:R-:W-:-:S03]  /*1fa90*/  IADD3 R14, P1, R19, UR4, RZ ;  /* 0x00000004130e7c10 */ /* 0x001fc6000ff3e0ff */
[----:B------:R-:W4:Y:S01]  /*1faa0*/  LDL R19, [R1+0x1314] ;  /* 0x0013140001137983 */ /* 0x000f220000100800 */
[----:B------:R-:W-:-:S03]  /*1fab0*/  IADD3.X R15, R154, UR16, RZ, P1, !PT ;  /* 0x000000109a0f7c10 */ /* 0x000fc60008ffe4ff */
[----:B------:R-:W4:Y:S04]  /*1fac0*/  LDL R154, [R1+0x148c] ;  /* 0x00148c00019a7983 */ /* 0x000f280000100800 */
[----:B------:R-:W4:Y:S04]  /*1fad0*/  LDL R4, [R1+0x1470] ;  /* 0x0014700001047983 */ /* 0x000f280000100800 */
[----:B------:R-:W4:Y:S04]  /*1fae0*/  LDG.E.U8 R203, desc[UR8][R14.64] ;  /* 0x000000080ecb7981 */ /* 0x000f28000c1e1100 */
[----:B------:R-:W4:Y:S01]  /*1faf0*/  LDL R0, [R1+0x1398] ;  /* 0x0013980001007983 */ /* 0x000f220000100800 */
[----:B--2---:R-:W-:-:S03]  /*1fb00*/  IADD3 R2, P2, R20, UR4, RZ ;  /* 0x0000000414027c10 */ /* 0x004fc6000ff5e0ff */
[----:B------:R-:W2:Y:S01]  /*1fb10*/  LDL R20, [R1+0x1380] ;  /* 0x0013800001147983 */ /* 0x000ea20000100800 */
[----:B---3--:R-:W-:-:S03]  /*1fb20*/  IADD3.X R3, R18, UR16, RZ, P2, !PT ;  /* 0x0000001012037c10 */ /* 0x008fc600097fe4ff */
[----:B------:R-:W3:Y:S01]  /*1fb30*/  LDL R18, [R1+0x1498] ;  /* 0x0014980001127983 */ /* 0x000ee20000100800 */
[----:B-1----:R-:W-:-:S03]  /*1fb40*/  IADD3 R8, P2, R10, UR4, RZ ;  /* 0x000000040a087c10 */ /* 0x002fc6000ff5e0ff */
[----:B------:R-:W3:Y:S04]  /*1fb50*/  LDL R10, [R1+0x1300] ;  /* 0x00130000010a7983 */ /* 0x000ee80000100800 */
[----:B------:R0:W3:Y:S02]  /*1fb60*/  LDG.E.U8 R204, desc[UR8][R2.64] ;  /* 0x0000000802cc7981 */ /* 0x0000e4000c1e1100 */
[----:B0-----:R-:W-:Y:S02]  /*1fb70*/  IADD3 R2, P1, R152, UR4, RZ ;  /* 0x0000000498027c10 */ /* 0x001fe4000ff3e0ff */
[----:B------:R-:W3:Y:S02]  /*1fb80*/  LDL R152, [R1+0x1484] ;  /* 0x0014840001987983 */ /* 0x000ee40000100800 */
[----:B----4-:R-:W-:-:S02]  /*1fb90*/  IADD3.X R3, R21, UR16, RZ, P1, !PT ;  /* 0x0000001015037c10 */ /* 0x010fc40008ffe4ff */
[----:B------:R-:W4:Y:S01]  /*1fba0*/  LDL R21, [R1+0x140c] ;  /* 0x00140c0001157983 */ /* 0x000f220000100800 */
[----:B------:R-:W-:Y:S02]  /*1fbb0*/  IADD3.X R9, R17, UR16, RZ, P2, !PT ;  /* 0x0000001011097c10 */ /* 0x000fe400097fe4ff */
[----:B------:R-:W-:Y:S01]  /*1fbc0*/  IADD3 R16, P2, R16, UR4, RZ ;  /* 0x0000000410107c10 */ /* 0x000fe2000ff5e0ff */
[----:B------:R0:W4:Y:S01]  /*1fbd0*/  LDG.E.U8 R201, desc[UR8][R2.64] ;  /* 0x0000000802c97981 */ /* 0x000122000c1e1100 */
[----:B------:R-:W-:Y:S02]  /*1fbe0*/  IADD3 R14, P1, R153, UR4, RZ ;  /* 0x00000004990e7c10 */ /* 0x000fe4000ff3e0ff */
[----:B------:R-:W-:Y:S01]  /*1fbf0*/  IADD3.X R17, R155, UR16, RZ, P2, !PT ;  /* 0x000000109b117c10 */ /* 0x000fe200097fe4ff */
[----:B------:R1:W4:Y:S04]  /*1fc00*/  LDG.E.U8 R202, desc[UR8][R8.64] ;  /* 0x0000000808ca7981 */ /* 0x000328000c1e1100 */
[----:B------:R-:W4:Y:S01]  /*1fc10*/  LDL R153, [R1+0x1404] ;  /* 0x0014040001997983 */ /* 0x000f220000100800 */
[----:B0-----:R-:W-:-:S03]  /*1fc20*/  IADD3 R2, P3, R22, UR4, RZ ;  /* 0x0000000416027c10 */ /* 0x001fc6000ff7e0ff */
[----:B------:R-:W4:Y:S01]  /*1fc30*/  LDL R22, [R1+0x1384] ;  /* 0x0013840001167983 */ /* 0x000f220000100800 */
[----:B-1----:R-:W-:-:S03]  /*1fc40*/  IADD3 R8, P2, R23, UR4, RZ ;  /* 0x0000000417087c10 */ /* 0x002fc6000ff5e0ff */
[----:B------:R-:W4:Y:S01]  /*1fc50*/  LDL R23, [R1+0x13f0] ;  /* 0x0013f00001177983 */ /* 0x000f220000100800 */
[----:B------:R-:W-:-:S03]  /*1fc60*/  IADD3.X R9, R19, UR16, RZ, P2, !PT ;  /* 0x0000001013097c10 */ /* 0x000fc600097fe4ff */
[----:B------:R-:W4:Y:S04]  /*1fc70*/  LDL R19, [R1+0x1318] ;  /* 0x0013180001137983 */ /* 0x000f280000100800 */
[----:B------:R0:W4:Y:S04]  /*1fc80*/  LDG.E.U8 R198, desc[UR8][R8.64] ;  /* 0x0000000808c67981 */ /* 0x000128000c1e1100 */
[----:B------:R-:W4:Y:S04]  /*1fc90*/  LDG.E.U8 R200, desc[UR8][R16.64] ;  /* 0x0000000810c87981 */ /* 0x000f28000c1e1100 */
[----:B------:R-:W4:Y:S01]  /*1fca0*/  LDL R155, [R1+0x1308] ;  /* 0x00130800019b7983 */ /* 0x000f220000100800 */
[----:B0-----:R-:W-:-:S03]  /*1fcb0*/  IADD3 R8, P2, R154, UR4, RZ ;  /* 0x000000049a087c10 */ /* 0x001fc6000ff5e0ff */
[----:B------:R-:W4:Y:S01]  /*1fcc0*/  LDL R154, [R1+0x1304] ;  /* 0x00130400019a7983 */ /* 0x000f220000100800 */
[----:B------:R-:W-:-:S03]  /*1fcd0*/  IADD3.X R9, R4, UR16, RZ, P2, !PT ;  /* 0x0000001004097c10 */ /* 0x000fc600097fe4ff */
[----:B------:R-:W4:Y:S04]  /*1fce0*/  LDL R4, [R1+0x147c] ;  /* 0x00147c0001047983 */ /* 0x000f280000100800 */
[----:B------:R-:W4:Y:S01]  /*1fcf0*/  LDG.E.U8 R195, desc[UR8][R8.64] ;  /* 0x0000000808c37981 */ /* 0x000f22000c1e1100 */
[----:B--2---:R-:W-:-:S03]  /*1fd00*/  IADD3.X R15, R20, UR16, RZ, P1, !PT ;  /* 0x00000010140f7c10 */ /* 0x004fc60008ffe4ff */
[----:B------:R-:W2:Y:S04]  /*1fd10*/  LDL R20, [R1+0x138c] ;  /* 0x00138c0001147983 */ /* 0x000ea80000100800 */
[----:B------:R3:W2:Y:S02]  /*1fd20*/  LDG.E.U8 R199, desc[UR8][R14.64] ;  /* 0x000000080ec77981 */ /* 0x0006a4000c1e1100 */
[----:B---3--:R-:W-:Y:S02]  /*1fd30*/  IADD3 R14, P1, R18, UR4, RZ ;  /* 0x00000004120e7c10 */ /* 0x008fe4000ff3e0ff */
[----:B------:R-:W3:Y:S01]  /*1fd40*/  LDL R18, [R1+0x1370] ;  /* 0x0013700001127983 */ /* 0x000ee20000100800 */
[----:B------:R-:W-:-:S03]  /*1fd50*/  IADD3.X R3, R10, UR16, RZ, P3, !PT ;  /* 0x000000100a037c10 */ /* 0x000fc60009ffe4ff */
[----:B------:R-:W3:Y:S04]  /*1fd60*/  LDL R10, [R1+0x130c] ;  /* 0x00130c00010a7983 */ /* 0x000ee80000100800 */
[----:B------:R0:W3:Y:S01]  /*1fd70*/  LDG.E.U8 R197, desc[UR8][R2.64] ;  /* 0x0000000802c57981 */ /* 0x0000e2000c1e1100 */
[----:B------:R-:W-:-:S03]  /*1fd80*/  IADD3.X R15, R152, UR16, RZ, P1, !PT ;  /* 0x00000010980f7c10 */ /* 0x000fc60008ffe4ff */
[----:B------:R-:W3:Y:S01]  /*1fd90*/  LDL R152, [R1+0x1488] ;  /* 0x0014880001987983 */ /* 0x000ee20000100800 */
[----:B0-----:R-:W-:-:S03]  /*1fda0*/  IADD3 R2, P1, R7, UR4, RZ ;  /* 0x0000000407027c10 */ /* 0x001fc6000ff3e0ff */
[----:B------:R-:W3:Y:S01]  /*1fdb0*/  LDL R7, [R1+0x12f0] ;  /* 0x0012f00001077983 */ /* 0x000ee20000100800 */
[----:B----4-:R-:W-:-:S03]  /*1fdc0*/  IADD3 R16, P2, R21, UR4, RZ ;  /* 0x0000000415107c10 */ /* 0x010fc6000ff5e0ff */
        /* <DEDUP_REMOVED lines=9> */
[----:B------:R-:W-:Y:S02]  /*1fe60*/  IADD3.X R15, R22, UR16, RZ, P1, !PT ;  /* 0x00000010160f7c10 */ /* 0x000fe40008ffe4ff */
[----:B-1----:R-:W-:Y:S01]  /*1fe70*/  IADD3 R2, P1, R19, UR4, RZ ;  /* 0x0000000413027c10 */ /* 0x002fe2000ff3e0ff */
[----:B------:R-:W4:Y:S04]  /*1fe80*/  LDL R22, [R1+0x1388] ;  /* 0x0013880001167983 */ /* 0x000f280000100800 */
[----:B------:R-:W4:Y:S04]  /*1fe90*/  LDL R19, [R1+0x13e0] ;  /* 0x0013e00001137983 */ /* 0x000f280000100800 */
[----:B------:R0:W4:Y:S01]  /*1fea0*/  LDG.E.U8 R192, desc[UR8][R14.64] ;  /* 0x000000080ec07981 */ /* 0x000122000c1e1100 */
[----:B------:R-:W-:-:S03]  /*1feb0*/  IADD3.X R3, R154, UR16, RZ, P1, !PT ;  /* 0x000000109a037c10 */ /* 0x000fc60008ffe4ff */
[----:B------:R1:W4:Y:S04]  /*1fec0*/  LDG.E.U8 R193, desc[UR8][R16.64] ;  /* 0x0000000810c17981 */ /* 0x000328000c1e1100 */
[----:B------:R-:W4:Y:S04]  /*1fed0*/  LDG.E.U8 R190, desc[UR8][R2.64] ;  /* 0x0000000802be7981 */ /* 0x000f28000c1e1100 */
[----:B------:R-:W4:Y:S01]  /*1fee0*/  LDL R154, [R1+0x12e0] ;  /* 0x0012e000019a7983 */ /* 0x000f220000100800 */
[----:B--2---:R-:W-:-:S03]  /*1fef0*/  IADD3 R8, P2, R20, UR4, RZ ;  /* 0x0000000414087c10 */ /* 0x004fc6000ff5e0ff */
[----:B------:R-:W2:Y:S01]  /*1ff00*/  LDL R20, [R1+0x13f4] ;  /* 0x0013f40001147983 */ /* 0x000ea20000100800 */
[----:B---3--:R-:W-:-:S03]  /*1ff10*/  IADD3.X R9, R18, UR16, RZ, P2, !PT ;  /* 0x0000001012097c10 */ /* 0x008fc600097fe4ff */
[----:B------:R-:W3:Y:S01]  /*1ff20*/  LDL R18, [R1+0x137c] ;  /* 0x00137c0001127983 */ /* 0x000ee20000100800 */
[----:B0-----:R-:W-:-:S03]  /*1ff30*/  IADD3 R14, P2, R10, UR4, RZ ;  /* 0x000000040a0e7c10 */ /* 0x001fc6000ff5e0ff */
[----:B------:R-:W3:Y:S04]  /*1ff40*/  LDL R10, [R1+0x1374] ;  /* 0x00137400010a7983 */ /* 0x000ee80000100800 */
[----:B------:R0:W3:Y:S01]  /*1ff50*/  LDG.E.U8 R191, desc[UR8][R8.64] ;  /* 0x0000000808bf7981 */ /* 0x0000e2000c1e1100 */
[----:B-1----:R-:W-:-:S03]  /*1ff60*/  IADD3 R16, P1, R152, UR4, RZ ;  /* 0x0000000498107c10 */ /* 0x002fc6000ff3e0ff */
[----:B------:R-:W3:Y:S01]  /*1ff70*/  LDL R152, [R1+0x1360] ;  /* 0x0013600001987983 */ /* 0x000ee20000100800 */
[----:B------:R-:W-:-:S03]  /*1ff80*/  IADD3.X R15, R7, UR16, RZ, P2, !PT ;  /* 0x00000010070f7c10 */ /* 0x000fc600097fe4ff */
[----:B------:R-:W3:Y:S01]  /*1ff90*/  LDL R7, [R1+0x12fc] ;  /* 0x0012fc0001077983 */ /* 0x000ee20000100800 */
[----:B0-----:R-:W-:-:S03]  /*1ffa0*/  IADD3 R8, P2, R4, UR4, RZ ;  /* 0x0000000404087c10 */ /* 0x001fc6000ff5e0ff */
[----:B------:R-:W3:Y:S01]  /*1ffb0*/  LDL R4, [R1+0x12f4] ;  /* 0x0012f40001047983 */ /* 0x000ee20000100800 */
[----:B----4-:R-:W-:-:S03]  /*1ffc0*/  IADD3.X R17, R21, UR16, RZ, P1, !PT ;  /* 0x0000001015117c10 */ /* 0x010fc60008ffe4ff */
[----:B------:R-:W4:Y:S01]  /*1ffd0*/  LDL R21, [R1+0x1478] ;  /* 0x0014780001157983 */ /* 0x000f220000100800 */
[----:B------:R-:W-:-:S03]  /*1ffe0*/  IADD3 R2, P1, R153, UR4, RZ ;  /* 0x0000000499027c10 */ /* 0x000fc6000ff3e0ff */
[----:B------:R0:W4:Y:S04]  /*1fff0*/  LDG.E.U8 R188, desc[UR8][R16.64] ;  /* 0x0000000810bc7981 */ /* 0x000128000c1e1100 */
[----:B------:R1:W4:Y:S01]  /*20000*/  LDG.E.U8 R189, desc[UR8][R14.64] ;  /* 0x000000080ebd7981 */ /* 0x000322000c1e1100 */
[----:B------:R-:W-:-:S03]  /*20010*/  IADD3.X R9, R0, UR16, RZ, P2, !PT ;  /* 0x0000001000097c10 */ /* 0x000fc600097fe4ff */
[----:B------:R-:W4:Y:S01]  /*20020*/  LDL R0, [R1+0x146c] ;  /* 0x00146c0001007983 */ /* 0x000f220000100800 */
[----:B0-----:R-:W-:-:S03]  /*20030*/  IADD3 R16, P2, R23, UR4, RZ ;  /* 0x0000000417107c10 */ /* 0x001fc6000ff5e0ff */
[----:B------:R-:W4:Y:S04]  /*20040*/  LDL R23, [R1+0x1464] ;  /* 0x0014640001177983 */ /* 0x000f280000100800 */
[----:B------:R3:W4:Y:S01]  /*20050*/  LDG.E.U8 R187, desc[UR8][R8.64] ;  /* 0x0000000808bb7981 */ /* 0x000722000c1e1100 */
[----:B------:R-:W-:-:S03]  /*20060*/  IADD3.X R17, R19, UR16, RZ, P2, !PT ;  /* 0x0000001013117c10 */ /* 0x000fc600097fe4ff */
[----:B------:R-:W4:Y:S04]  /*20070*/  LDL R19, [R1+0x13ec] ;  /* 0x0013ec0001137983 */ /* 0x000f280000100800 */
[----:B------:R-:W4:Y:S04]  /*20080*/  LDL R153, [R1+0x13e4] ;  /* 0x0013e40001997983 */ /* 0x000f280000100800 */
[----:B------:R-:W4:Y:S01]  /*20090*/  LDG.E.U8 R185, desc[UR8][R16.64] ;  /* 0x0000000810b97981 */ /* 0x000f22000c1e1100 */
[----:B--2---:R-:W-:Y:S02]  /*200a0*/  IADD3.X R3, R20, UR16, RZ, P1, !PT ;  /* 0x0000001014037c10 */ /* 0x004fe40008ffe4ff */
[----:B-1----:R-:W-:Y:S01]  /*200b0*/  IADD3 R14, P1, R22, UR4, RZ ;  /* 0x00000004160e7c10 */ /* 0x002fe2000ff3e0ff */
[----:B------:R-:W2:Y:S04]  /*200c0*/  LDL R20, [R1+0x13f8] ;  /* 0x0013f80001147983 */ /* 0x000ea80000100800 */
[----:B------:R-:W2:Y:S04]  /*200d0*/  LDL R22, [R1+0x1450] ;  /* 0x0014500001167983 */ /* 0x000ea80000100800 */
[----:B------:R0:W2:Y:S01]  /*200e0*/  LDG.E.U8 R186, desc[UR8][R2.64] ;  /* 0x0000000802ba7981 */ /* 0x0000a2000c1e1100 */
[----:B---3--:R-:W-:-:S03]  /*200f0*/  IADD3 R8, P2, R18, UR4, RZ ;  /* 0x0000000412087c10 */ /* 0x008fc6000ff5e0ff */
[----:B------:R-:W3:Y:S01]  /*20100*/  LDL R18, [R1+0x1378] ;  /* 0x0013780001127983 */ /* 0x000ee20000100800 */
[----:B------:R-:W-:-:S03]  /*20110*/  IADD3.X R15, R10, UR16, RZ, P1, !PT ;  /* 0x000000100a0f7c10 */ /* 0x000fc60008ffe4ff */
[----:B------:R-:W3:Y:S01]  /*20120*/  LDL R10, [R1+0x13d0] ;  /* 0x0013d000010a7983 */ /* 0x000ee20000100800 */
[----:B0-----:R-:W-:-:S03]  /*20130*/  IADD3 R2, P1, R155, UR4, RZ ;  /* 0x000000049b027c10 */ /* 0x001fc6000ff3e0ff */
[----:B------:R0:W3:Y:S04]  /*20140*/  LDG.E.U8 R184, desc[UR8][R14.64] ;  /* 0x000000080eb87981 */ /* 0x0000e8000c1e1100 */
[----:B------:R-:W3:Y:S01]  /*20150*/  LDL R155, [R1+0x13dc] ;  /* 0x0013dc00019b7983 */ /* 0x000ee20000100800 */
[----:B------:R-:W-:-:S03]  /*20160*/  IADD3.X R9, R152, UR16, RZ, P2, !PT ;  /* 0x0000001098097c10 */ /* 0x000fc600097fe4ff */
[----:B------:R-:W3:Y:S01]  /*20170*/  LDL R152, [R1+0x136c] ;  /* 0x00136c0001987983 */ /* 0x000ee20000100800 */
[----:B0-----:R-:W-:-:S03]  /*20180*/  IADD3 R14, P2, R7, UR4, RZ ;  /* 0x00000004070e7c10 */ /* 0x001fc6000ff5e0ff */
[----:B------:R-:W3:Y:S01]  /*20190*/  LDL R7, [R1+0x1364] ;  /* 0x0013640001077983 */ /* 0x000ee20000100800 */
[----:B------:R-:W-:-:S03]  /*201a0*/  IADD3.X R3, R4, UR16, RZ, P1, !PT ;  /* 0x0000001004037c10 */ /* 0x000fc60008ffe4ff */
[----:B------:R-:W3:Y:S01]  /*201b0*/  LDL R4, [R1+0x12f8] ;  /* 0x0012f80001047983 */ /* 0x000ee20000100800 */
[----:B----4-:R-:W-:-:S03]  /*201c0*/  IADD3 R16, P1, R21, UR4, RZ ;  /* 0x0000000415107c10 */ /* 0x010fc6000ff3e0ff */
[----:B------:R-:W4:Y:S01]  /*201d0*/  LDL R21, [R1+0x1350] ;  /* 0x0013500001157983 */ /* 0x000f220000100800 */
[----:B------:R-:W-:-:S03]  /*201e0*/  IADD3.X R15, R154, UR16, RZ, P2, !PT ;  /* 0x000000109a0f7c10 */ /* 0x000fc600097fe4ff */
[----:B------:R0:W4:Y:S04]  /*201f0*/  LDG.E.U8 R183, desc[UR8][R8.64] ;  /* 0x0000000808b77981 */ /* 0x000128000c1e1100 */
[----:B------:R-:W4:Y:S04]  /*20200*/  LDL R154, [R1+0x12ec] ;  /* 0x0012ec00019a7983 */ /* 0x000f280000100800 */
[----:B------:R2:W4:Y:S01]  /*20210*/  LDG.E.U8 R182, desc[UR8][R2.64] ;  /* 0x0000000802b67981 */ /* 0x000522000c1e1100 */
[----:B------:R-:W-:Y:S02]  /*20220*/  IADD3.X R17, R23, UR16, RZ, P1, !PT ;  /* 0x0000001017117c10 */ /* 0x000fe40008ffe4ff */
[----:B0-----:R-:W-:Y:S01]  /*20230*/  IADD3 R8, P2, R0, UR4, RZ ;  /* 0x0000000400087c10 */ /* 0x001fe2000ff5e0ff */
[----:B------:R-:W4:Y:S04]  /*20240*/  LDL R23, [R1+0x1468] ;  /* 0x0014680001177983 */ /* 0x000f280000100800 */
[----:B------:R-:W4:Y:S04]  /*20250*/  LDL R0, [R1+0x12e4] ;  /* 0x0012e40001007983 */ /* 0x000f280000100800 */
[----:B------:R0:W4:Y:S04]  /*20260*/  LDG.E.U8 R180, desc[UR8][R16.64] ;  /* 0x0000000810b47981 */ /* 0x000128000c1e1100 */
[----:B------:R3:W4:Y:S01]  /*20270*/  LDG.E.U8 R181, desc[UR8][R14.64] ;  /* 0x000000080eb57981 */ /* 0x000722000c1e1100 */
[----:B--2---:R-:W-:-:S03]  /*20280*/  IADD3 R2, P1, R20, UR4, RZ ;  /* 0x0000000414027c10 */ /* 0x004fc6000ff3e0ff */
[----:B------:R-:W2:Y:S01]  /*20290*/  LDL R20, [R1+0x12d0] ;  /* 0x0012d00001147983 */ /* 0x000ea20000100800 */
[----:B------:R-:W-:Y:S02]  /*202a0*/  IADD3.X R9, R22, UR16, RZ, P2, !PT ;  /* 0x0000001016097c10 */ /* 0x000fe400097fe4ff */
[----:B0-----:R-:W-:Y:S01]  /*202b0*/  IADD3 R16, P2, R19, UR4, RZ ;  /* 0x0000000413107c10 */ /* 0x001fe2000ff5e0ff */
[----:B------:R-:W2:Y:S01]  /*202c0*/  LDL R22, [R1+0x145c] ;  /* 0x00145c0001167983 */ /* 0x000ea20000100800 */
[----:B------:R-:W-:-:S03]  /*202d0*/  IADD3.X R3, R153, UR16, RZ, P1, !PT ;  /* 0x0000001099037c10 */ /* 0x000fc60008ffe4ff */
[----:B------:R-:W2:Y:S04]  /*202e0*/  LDL R19, [R1+0x1454] ;  /* 0x0014540001137983 */ /* 0x000ea80000100800 */
[----:B------:R0:W2:Y:S04]  /*202f0*/  LDG.E.U8 R179, desc[UR8][R8.64] ;  /* 0x0000000808b37981 */ /* 0x0000a8000c1e1100 */
[----:B------:R1:W2:Y:S04]  /*20300*/  LDG.E.U8 R178, desc[UR8][R2.64] ;  /* 0x0000000802b27981 */ /* 0x0002a8000c1e1100 */
[----:B------:R-:W2:Y:S01]  /*20310*/  LDL R153, [R1+0x13d4] ;  /* 0x0013d40001997983 */ /* 0x000ea20000100800 */
[----:B---3--:R-:W-:-:S03]  /*20320*/  IADD3 R14, P1, R18, UR4, RZ ;  /* 0x00000004120e7c10 */ /* 0x008fc6000ff3e0ff */
[----:B------:R-:W3:Y:S01]  /*20330*/  LDL R18, [R1+0x13e8] ;  /* 0x0013e80001127983 */ /* 0x000ee20000100800 */
[----:B------:R-:W-:-:S03]  /*20340*/  IADD3.X R17, R10, UR16, RZ, P2, !PT ;  /* 0x000000100a117c10 */ /* 0x000fc600097fe4ff */
[----:B------:R-:W3:Y:S04]  /*20350*/  LDL R10, [R1+0x1440] ;  /* 0x00144000010a7983 */ /* 0x000ee80000100800 */
[----:B------:R-:W3:Y:S01]  /*20360*/  LDG.E.U8 R177, desc[UR8][R16.64] ;  /* 0x0000000810b17981 */ /* 0x000ee2000c1e1100 */
[----:B0-----:R-:W-:-:S03]  /*20370*/  IADD3 R8, P2, R152, UR4, RZ ;  /* 0x0000000498087c10 */ /* 0x001fc6000ff5e0ff */
[----:B------:R-:W3:Y:S01]  /*20380*/  LDL R152, [R1+0x135c] ;  /* 0x00135c0001987983 */ /* 0x000ee20000100800 */
[----:B------:R-:W-:-:S03]  /*20390*/  IADD3.X R15, R7, UR16, RZ, P1, !PT ;  /* 0x00000010070f7c10 */ /* 0x000fc60008ffe4ff */
[----:B------:R-:W3:Y:S01]  /*203a0*/  LDL R7, [R1+0x1368] ;  /* 0x0013680001077983 */ /* 0x000ee20000100800 */
[----:B-1----:R-:W-:-:S03]  /*203b0*/  IADD3 R2, P1, R4, UR4, RZ ;  /* 0x0000000404027c10 */ /* 0x002fc6000ff3e0ff */
[----:B------:R-:W3:Y:S01]  /*203c0*/  LDL R4, [R1+0x13c0] ;  /* 0x0013c00001047983 */ /* 0x000ee20000100800 */
[----:B----4-:R-:W-:-:S03]  /*203d0*/  IADD3.X R9, R21, UR16, RZ, P2, !PT ;  /* 0x0000001015097c10 */ /* 0x010fc600097fe4ff */
[----:B------:R-:W4:Y:S04]  /*203e0*/  LDL R21, [R1+0x1354] ;  /* 0x0013540001157983 */ /* 0x000f280000100800 */
[----:B------:R0:W4:Y:S04]  /*203f0*/  LDG.E.U8 R176, desc[UR8][R14.64] ;  /* 0x000000080eb07981 */ /* 0x000128000c1e1100 */
[----:B------:R1:W4:Y:S01]  /*20400*/  LDG.E.U8 R175, desc[UR8][R8.64] ;  /* 0x0000000808af7981 */ /* 0x000322000c1e1100 */
[----:B0-----:R-:W-:-:S03]  /*20410*/  IADD3 R14, P2, R154, UR4, RZ ;  /* 0x000000049a0e7c10 */ /* 0x001fc6000ff5e0ff */
[----:B------:R-:W4:Y:S01]  /*20420*/  LDL R154, [R1+0x1340] ;  /* 0x00134000019a7983 */ /* 0x000f220000100800 */
[----:B------:R-:W-:-:S03]  /*20430*/  IADD3.X R3, R0, UR16, RZ, P1, !PT ;  /* 0x0000001000037c10 */ /* 0x000fc60008ffe4ff */
[----:B------:R-:W4:Y:S01]  /*20440*/  LDL R0, [R1+0x12e8] ;  /* 0x0012e80001007983 */ /* 0x000f220000100800 */
[----:B------:R-:W-:-:S03]  /*20450*/  IADD3 R16, P1, R23, UR4, RZ ;  /* 0x0000000417107c10 */ /* 0x000fc6000ff3e0ff */
[----:B------:R-:W4:Y:S04]  /*20460*/  LDL R23, [R1+0x12dc] ;  /* 0x0012dc0001177983 */ /* 0x000f280000100800 */
[----:B------:R3:W4:Y:S01]  /*20470*/  LDG.E.U8 R174, desc[UR8][R2.64] ;  /* 0x0000000802ae7981 */ /* 0x000722000c1e1100 */
[----:B--2---:R-:W-:-:S03]  /*20480*/  IADD3.X R15, R20, UR16, RZ, P2, !PT ;  /* 0x00000010140f7c10 */ /* 0x004fc600097fe4ff */
[----:B------:R-:W2:Y:S01]  /*20490*/  LDL R20, [R1+0x12d4] ;  /* 0x0012d40001147983 */ /* 0x000ea20000100800 */
[----:B-1----:R-:W-:-:S03]  /*204a0*/  IADD3 R8, P2, R22, UR4, RZ ;  /* 0x0000000416087c10 */ /* 0x002fc6000ff5e0ff */
[----:B------:R-:W2:Y:S01]  /*204b0*/  LDG.E.U8 R173, desc[UR8][R14.64] ;  /* 0x000000080ead7981 */ /* 0x000ea2000c1e1100 */
[----:B------:R-:W-:-:S03]  /*204c0*/  IADD3.X R17, R19, UR16, RZ, P1, !PT ;  /* 0x0000001013117c10 */ /* 0x000fc60008ffe4ff */
[----:B------:R-:W2:Y:S04]  /*204d0*/  LDL R22, [R1+0x12c8] ;  /* 0x0012c80001167983 */ /* 0x000ea80000100800 */
[----:B------:R-:W2:Y:S04]  /*204e0*/  LDL R19, [R1+0x1458] ;  /* 0x0014580001137983 */ /* 0x000ea80000100800 */
[----:B------:R0:W2:Y:S01]  /*204f0*/  LDG.E.U8 R172, desc[UR8][R16.64] ;  /* 0x0000000810ac7981 */ /* 0x0000a2000c1e1100 */
[----:B---3--:R-:W-:-:S03]  /*20500*/  IADD3 R2, P1, R18, UR4, RZ ;  /* 0x0000000412027c10 */ /* 0x008fc6000ff3e0ff */
[----:B------:R-:W3:Y:S01]  /*20510*/  LDL R18, [R1+0x144c] ;  /* 0x00144c0001127983 */ /* 0x000ee20000100800 */
[----:B------:R-:W-:-:S03]  /*20520*/  IADD3.X R9, R10, UR16, RZ, P2, !PT ;  /* 0x000000100a097c10 */ /* 0x000fc600097fe4ff */
[----:B------:R-:W3:Y:S01]  /*20530*/  LDL R10, [R1+0x1444] ;  /* 0x00144400010a7983 */ /* 0x000ee20000100800 */
[----:B0-----:R-:W-:Y:S02]  /*20540*/  IADD3 R16, P2, R155, UR4, RZ ;  /* 0x000000049b107c10 */ /* 0x001fe4000ff5e0ff */
[----:B------:R-:W-:Y:S01]  /*20550*/  IADD3.X R3, R153, UR16, RZ, P1, !PT ;  /* 0x0000001099037c10 */ /* 0x000fe20008ffe4ff */
[----:B------:R0:W3:Y:S04]  /*20560*/  LDG.E.U8 R171, desc[UR8][R8.64] ;  /* 0x0000000808ab7981 */ /* 0x0000e8000c1e1100 */
[----:B------:R-:W3:Y:S04]  /*20570*/  LDL R153, [R1+0x13d8] ;  /* 0x0013d80001997983 */ /* 0x000ee80000100800 */
[----:B------:R1:W3:Y:S01]  /*20580*/  LDG.E.U8 R170, desc[UR8][R2.64] ;  /* 0x0000000802aa7981 */ /* 0x0002e2000c1e1100 */
[----:B------:R-:W-:-:S03]  /*20590*/  IADD3 R14, P1, R7, UR4, RZ ;  /* 0x00000004070e7c10 */ /* 0x000fc6000ff3e0ff */
[----:B------:R-:W3:Y:S01]  /*205a0*/  LDL R7, [R1+0x1430] ;  /* 0x0014300001077983 */ /* 0x000ee20000100800 */
[----:B------:R-:W-:-:S03]  /*205b0*/  IADD3.X R17, R4, UR16, RZ, P2, !PT ;  /* 0x0000001004117c10 */ /* 0x000fc600097fe4ff */
[----:B------:R-:W3:Y:S01]  /*205c0*/  LDL R4, [R1+0x13cc] ;  /* 0x0013cc0001047983 */ /* 0x000ee20000100800 */
[----:B0-----:R-:W-:Y:S02]  /*205d0*/  IADD3 R8, P2, R152, UR4, RZ ;  /* 0x0000000498087c10 */ /* 0x001fe4000ff5e0ff */
[----:B----4-:R-:W-:Y:S01]  /*205e0*/  IADD3.X R15, R21, UR16, RZ, P1, !PT ;  /* 0x00000010150f7c10 */ /* 0x010fe20008ffe4ff */
[----:B------:R-:W4:Y:S04]  /*205f0*/  LDL R152, [R1+0x13c4] ;  /* 0x0013c40001987983 */ /* 0x000f280000100800 */
[----:B------:R-:W4:Y:S04]  /*20600*/  LDL R21, [R1+0x1358] ;  /* 0x0013580001157983 */ /* 0x000f280000100800 */
[----:B------:R-:W4:Y:S04]  /*20610*/  LDG.E.U8 R169, desc[UR8][R16.64] ;  /* 0x0000000810a97981 */ /* 0x000f28000c1e1100 */
[----:B------:R0:W4:Y:S01]  /*20620*/  LDG.E.U8 R168, desc[UR8][R14.64] ;  /* 0x000000080ea87981 */ /* 0x000122000c1e1100 */
[----:B------:R-:W-:-:S02]  /*20630*/  IADD3.X R9, R154, UR16, RZ, P2, !PT ;  /* 0x000000109a097c10 */ /* 0x000fc400097fe4ff */
[----:B-1----:R-:W-:-:S03]  /*20640*/  IADD3 R2, P1, R0, UR4, RZ ;  /* 0x0000000400027c10 */ /* 0x002fc6000ff3e0ff */
[----:B------:R3:W4:Y:S01]  /*20650*/  LDG.E.U8 R167, desc[UR8][R8.64] ;  /* 0x0000000808a77981 */ /* 0x000722000c1e1100 */
[----:B0-----:R-:W-:-:S03]  /*20660*/  IADD3 R14, P2, R23, UR4, RZ ;  /* 0x00000004170e7c10 */ /* 0x001fc6000ff5e0ff */
[----:B------:R-:W4:Y:S04]  /*20670*/  LDL R0, [R1+0x13b0] ;  /* 0x0013b00001007983 */ /* 0x000f280000100800 */
[----:B------:R-:W4:Y:S01]  /*20680*/  LDL R23, [R1+0x134c] ;  /* 0x00134c0001177983 */ /* 0x000f220000100800 */
[----:B--2---:R-:W-:-:S03]  /*20690*/  IADD3.X R3, R20, UR16, RZ, P1, !PT ;  /* 0x0000001014037c10 */ /* 0x004fc60008ffe4ff */
[----:B------:R-:W2:Y:S04]  /*206a0*/  LDL R20, [R1+0x1344] ;  /* 0x0013440001147983 */ /* 0x000ea80000100800 */
[----:B------:R0:W2:Y:S01]  /*206b0*/  LDG.E.U8 R166, desc[UR8][R2.64] ;  /* 0x0000000802a67981 */ /* 0x0000a2000c1e1100 */
[----:B------:R-:W-:-:S03]  /*206c0*/  IADD3.X R15, R22, UR16, RZ, P2, !PT ;  /* 0x00000010160f7c10 */ /* 0x000fc600097fe4ff */
[----:B------:R-:W2:Y:S01]  /*206d0*/  LDL R22, [R1+0x1330] ;  /* 0x0013300001167983 */ /* 0x000ea20000100800 */
[----:B------:R-:W-:-:S03]  /*206e0*/  IADD3 R16, P1, R19, UR4, RZ ;  /* 0x0000000413107c10 */ /* 0x000fc6000ff3e0ff */
[----:B------:R-:W2:Y:S04]  /*206f0*/  LDL R19, [R1+0x12d8] ;  /* 0x0012d80001137983 */ /* 0x000ea80000100800 */
[----:B------:R-:W2:Y:S01]  /*20700*/  LDG.E.U8 R165, desc[UR8][R14.64] ;  /* 0x000000080ea57981 */ /* 0x000ea2000c1e1100 */
[----:B---3--:R-:W-:-:S03]  /*20710*/  IADD3 R8, P2, R18, UR4, RZ ;  /* 0x0000000412087c10 */ /* 0x008fc6000ff5e0ff */
[----:B------:R-:W3:Y:S01]  /*20720*/  LDL R18, [R1+0x12cc] ;  /* 0x0012cc0001127983 */ /* 0x000ee20000100800 */
[----:B------:R-:W-:-:S03]  /*20730*/  IADD3.X R17, R10, UR16, RZ, P1, !PT ;  /* 0x000000100a117c10 */ /* 0x000fc60008ffe4ff */
[----:B------:R-:W3:Y:S04]  /*20740*/  LDL R10, [R1+0x12c0] ;  /* 0x0012c000010a7983 */ /* 0x000ee80000100800 */
[----:B------:R1:W3:Y:S01]  /*20750*/  LDG.E.U8 R164, desc[UR8][R16.64] ;  /* 0x0000000810a47981 */ /* 0x0002e2000c1e1100 */
[----:B0-----:R-:W-:Y:S02]  /*20760*/  IADD3 R2, P1, R153, UR4, RZ ;  /* 0x0000000499027c10 */ /* 0x001fe4000ff3e0ff */
[----:B------:R-:W-:Y:S02]  /*20770*/  IADD3.X R9, R7, UR16, RZ, P2, !PT ;  /* 0x0000001007097c10 */ /* 0x000fe400097fe4ff */
[----:B------:R-:W3:Y:S01]  /*20780*/  LDL R7, [R1+0x1448] ;  /* 0x0014480001077983 */ /* 0x000ee20000100800 */
[----:B-1----:R-:W-:-:S03]  /*20790*/  IADD3 R16, P2, R4, UR4, RZ ;  /* 0x0000000404107c10 */ /* 0x002fc6000ff5e0ff */
[----:B------:R-:W3:Y:S01]  /*207a0*/  LDL R4, [R1+0x12b8] ;  /* 0x0012b80001047983 */ /* 0x000ee20000100800 */
[----:B----4-:R-:W-:-:S03]  /*207b0*/  IADD3.X R3, R152, UR16, RZ, P1, !PT ;  /* 0x0000001098037c10 */ /* 0x010fc60008ffe4ff */
[----:B------:R0:W4:Y:S01]  /*207c0*/  LDG.E.U8 R163, desc[UR8][R8.64] ;  /* 0x0000000808a37981 */ /* 0x000122000c1e1100 */
[----:B------:R-:W-:-:S03]  /*207d0*/  IADD3 R14, P1, R21, UR4, RZ ;  /* 0x00000004150e7c10 */ /* 0x000fc6000ff3e0ff */
[----:B------:R-:W4:Y:S04]  /*207e0*/  LDL R21, [R1+0x143c] ;  /* 0x00143c0001157983 */ /* 0x000f280000100800 */
[----:B------:R1:W4:Y:S01]  /*207f0*/  LDG.E.U8 R162, desc[UR8][R2.64] ;  /* 0x0000000802a27981 */ /* 0x000322000c1e1100 */
[----:B------:R-:W-:-:S03]  /*20800*/  IADD3.X R17, R0, UR16, RZ, P2, !PT ;  /* 0x0000001000117c10 */ /* 0x000fc600097fe4ff */
[----:B------:R-:W4:Y:S01]  /*20810*/  LDL R0, [R1+0x1434] ;  /* 0x0014340001007983 */ /* 0x000f220000100800 */
[----:B0-----:R-:W-:-:S03]  /*20820*/  IADD3 R8, P2, R23, UR4, RZ ;  /* 0x0000000417087c10 */ /* 0x001fc6000ff5e0ff */
[----:B------:R-:W4:Y:S04]  /*20830*/  LDG.E.U8 R161, desc[UR8][R16.64] ;  /* 0x0000000810a17981 */ /* 0x000f28000c1e1100 */
[----:B------:R-:W4:Y:S01]  /*20840*/  LDL R23, [R1+0x12c4] ;  /* 0x0012c40001177983 */ /* 0x000f220000100800 */
[----:B--2---:R-:W-:-:S03]  /*20850*/  IADD3.X R15, R20, UR16, RZ, P1, !PT ;  /* 0x00000010140f7c10 */ /* 0x004fc60008ffe4ff */
[----:B------:R-:W2:Y:S04]  /*20860*/  LDL R20, [R1+0x13c8] ;  /* 0x0013c80001147983 */ /* 0x000ea80000100800 */
[----:B------:R3:W2:Y:S01]  /*20870*/  LDG.E.U8 R160, desc[UR8][R14.64] ;  /* 0x000000080ea07981 */ /* 0x0006a2000c1e1100 */
[----:B------:R-:W-:-:S03]  /*20880*/  IADD3.X R9, R22, UR16, RZ, P2, !PT ;  /* 0x0000001016097c10 */ /* 0x000fc600097fe4ff */
[----:B------:R-:W2:Y:S01]  /*20890*/  LDL R22, [R1+0x12bc] ;  /* 0x0012bc0001167983 */ /* 0x000ea20000100800 */
[----:B-1----:R-:W-:-:S03]  /*208a0*/  IADD3 R2, P1, R19, UR4, RZ ;  /* 0x0000000413027c10 */ /* 0x002fc6000ff3e0ff */
[----:B------:R-:W2:Y:S04]  /*208b0*/  LDL R19, [R1+0x1420] ;  /* 0x0014200001137983 */ /* 0x000ea80000100800 */
[----:B------:R4:W2:Y:S01]  /*208c0*/  LDG.E.U8 R159, desc[UR8][R8.64] ;  /* 0x00000008089f7981 */ /* 0x0008a2000c1e1100 */
[----:B---3--:R-:W-:-:S03]  /*208d0*/  IADD3 R14, P2, R18, UR4, RZ ;  /* 0x00000004120e7c10 */ /* 0x008fc6000ff5e0ff */
[----:B------:R-:W3:Y:S01]  /*208e0*/  LDL R18, [R1+0x13bc] ;  /* 0x0013bc0001127983 */ /* 0x000ee20000100800 */
[----:B------:R-:W-:-:S03]  /*208f0*/  IADD3.X R3, R10, UR16, RZ, P1, !PT ;  /* 0x000000100a037c10 */ /* 0x000fc60008ffe4ff */
[----:B------:R-:W3:Y:S04]  /*20900*/  LDL R10, [R1+0x13b4] ;  /* 0x0013b400010a7983 */ /* 0x000ee80000100800 */
[----:B------:R2:W3:Y:S01]  /*20910*/  LDG.E.U8 R158, desc[UR8][R2.64] ;  /* 0x00000008029e7981 */ /* 0x0004e2000c1e1100 */
[----:B------:R-:W-:-:S03]  /*20920*/  IADD3.X R15, R4, UR16, RZ, P2, !PT ;  /* 0x00000010040f7c10 */ /* 0x000fc600097fe4ff */
[----:B------:R-:W3:Y:S01]  /*20930*/  LDL R4, [R1+0x13a0] ;  /* 0x0013a00001047983 */ /* 0x000ee20000100800 */
[----:B------:R-:W-:-:S03]  /*20940*/  IADD3 R16, P1, R7, UR4, RZ ;  /* 0x0000000407107c10 */ /* 0x000fc6000ff3e0ff */
[----:B------:R-:W3:Y:S01]  /*20950*/  LDL R7, [R1+0x1348] ;  /* 0x0013480001077983 */ /* 0x000ee20000100800 */
[----:B----4-:R-:W-:-:S03]  /*20960*/  IADD3 R8, P2, R21, UR4, RZ ;  /* 0x0000000415087c10 */ /* 0x010fc6000ff5e0ff */
[----:B------:R-:W4:Y:S04]  /*20970*/  LDL R21, [R1+0x133c] ;  /* 0x00133c0001157983 */ /* 0x000f280000100800 */
[----:B------:R-:W4:Y:S01]  /*20980*/  LDG.E.U8 R157, desc[UR8][R14.64] ;  /* 0x000000080e9d7981 */ /* 0x000f22000c1e1100 */
[----:B------:R-:W-:-:S03]  /*20990*/  IADD3.X R17, R0, UR16, RZ, P1, !PT ;  /* 0x0000001000117c10 */ /* 0x000fc60008ffe4ff */
[----:B------:R-:W4:Y:S04]  /*209a0*/  LDL R0, [R1+0x1334] ;  /* 0x0013340001007983 */ /* 0x000f280000100800 */
[----:B------:R0:W4:Y:S01]  /*209b0*/  LDG.E.U8 R156, desc[UR8][R16.64] ;  /* 0x00000008109c7981 */ /* 0x000122000c1e1100 */
[----:B--2---:R-:W-:-:S03]  /*209c0*/  IADD3 R2, P1, R20, UR4, RZ ;  /* 0x0000000414027c10 */ /* 0x004fc6000ff3e0ff */
[----:B------:R-:W2:Y:S01]  /*209d0*/  LDL R20, [R1+0x1320] ;  /* 0x0013200001147983 */ /* 0x000ea20000100800 */
[----:B------:R-:W-:-:S05]  /*209e0*/  IADD3.X R9, R19, UR16, RZ, P2, !PT ;  /* 0x0000001013097c10 */ /* 0x000fca00097fe4ff */
[----:B------:R1:W2:Y:S01]  /*209f0*/  LDG.E.U8 R155, desc[UR8][R8.64] ;  /* 0x00000008089b7981 */ /* 0x0002a2000c1e1100 */
[----:B---3--:R-:W-:Y:S02]  /*20a00*/  IADD3 R18, P2, R18, UR4, RZ ;  /* 0x0000000412127c10 */ /* 0x008fe4000ff5e0ff */
[----:B------:R-:W-:Y:S02]  /*20a10*/  IADD3.X R3, R10, UR16, RZ, P1, !PT ;  /* 0x000000100a037c10 */ /* 0x000fe40008ffe4ff */
        /* <DEDUP_REMOVED lines=9> */
[----:B------:R-:W-:Y:S02]  /*20ab0*/  IADD3.X R17, R0, UR16, RZ, P1, !PT ;  /* 0x0000001000117c10 */ /* 0x000fe40008ffe4ff */
[----:B-1----:R-:W-:Y:S01]  /*20ac0*/  IADD3 R8, P1, R23, UR4, RZ ;  /* 0x0000000417087c10 */ /* 0x002fe2000ff3e0ff */
[----:B------:R-:W4:Y:S04]  /*20ad0*/  LDL R0, [R1+0x14a4] ;  /* 0x0014a40001007983 */ /* 0x000f280000100800 */
[----:B------:R4:W4:Y:S01]  /*20ae0*/  LDG.E.U8 R152, desc[UR8][R16.64] ;  /* 0x0000000810987981 */ /* 0x000922000c1e1100 */
[----:B--2---:R-:W-:-:S02]  /*20af0*/  IADD3.X R15, R20, UR16, RZ, P2, !PT ;  /* 0x00000010140f7c10 */ /* 0x004fc400097fe4ff */
[----:B------:R-:W-:Y:S01]  /*20b00*/  IADD3 R2, P2, R22, UR4, RZ ;  /* 0x0000000416027c10 */ /* 0x000fe2000ff5e0ff */
[----:B------:R-:W2:Y:S04]  /*20b10*/  LDL R20, [R1+0x1490] ;  /* 0x0014900001147983 */ /* 0x000ea80000100800 */
[----:B------:R1:W2:Y:S04]  /*20b20*/  LDG.E.U8 R23, desc[UR8][R14.64] ;  /* 0x000000080e177981 */ /* 0x0002a8000c1e1100 */
[----:B------:R-:W1:Y:S01]  /*20b30*/  LDL R15, [R1+0x1438] ;  /* 0x00143800010f7983 */ /* 0x000e620000100800 */
[----:B---3--:R-:W-:-:S03]  /*20b40*/  IADD3.X R9, R10, UR16, RZ, P1, !PT ;  /* 0x000000100a097c10 */ /* 0x008fc60008ffe4ff */
[----:B------:R-:W3:Y:S04]  /*20b50*/  LDL R10, [R1+0x1424] ;  /* 0x00142400010a7983 */ /* 0x000ee80000100800 */
[----:B------:R3:W3:Y:S04]  /*20b60*/  LDG.E.U8 R22, desc[UR8][R8.64] ;  /* 0x0000000808167981 */ /* 0x0006e8000c1e1100 */
[----:B------:R-:W3:Y:S01]  /*20b70*/  LDL R9, [R1+0x142c] ;  /* 0x00142c0001097983 */ /* 0x000ee20000100800 */
[----:B------:R-:W-:-:S03]  /*20b80*/  IADD3.X R3, R4, UR16, RZ, P2, !PT ;  /* 0x0000001004037c10 */ /* 0x000fc600097fe4ff */
[----:B------:R-:W3:Y:S01]  /*20b90*/  LDL R4, [R1+0x13a4] ;  /* 0x0013a40001047983 */ /* 0x000ee20000100800 */
[----:B0-----:R-:W-:-:S03]  /*20ba0*/  IADD3 R18, P1, R7, UR4, RZ ;  /* 0x0000000407127c10 */ /* 0x001fc6000ff3e0ff */
[----:B------:R-:W3:Y:S01]  /*20bb0*/  LDL R7, [R1+0x1410] ;  /* 0x0014100001077983 */ /* 0x000ee20000100800 */
[----:B----4-:R-:W-:-:S03]  /*20bc0*/  IADD3 R16, P2, R21, UR4, RZ ;  /* 0x0000000415107c10 */ /* 0x010fc6000ff5e0ff */
[----:B------:R0:W4:Y:S04]  /*20bd0*/  LDG.E.U8 R21, desc[UR8][R2.64] ;  /* 0x0000000802157981 */ /* 0x000128000c1e1100 */
[----:B------:R-:W0:Y:S01]  /*20be0*/  LDL R3, [R1+0x13b8] ;  /* 0x0013b80001037983 */ /* 0x000e220000100800 */
[----:B------:R-:W-:-:S03]  /*20bf0*/  IADD3.X R19, R0, UR16, RZ, P1, !PT ;  /* 0x0000001000137c10 */ /* 0x000fc60008ffe4ff */
[----:B------:R-:W4:Y:S01]  /*20c00*/  LDL R0, [R1+0x1390] ;  /* 0x0013900001007983 */ /* 0x000f220000100800 */
[----:B--2---:R-:W-:-:S03]  /*20c10*/  IADD3.X R17, R20, UR16, RZ, P2, !PT ;  /* 0x0000001014117c10 */ /* 0x004fc600097fe4ff */
[----:B------:R2:W4:Y:S04]  /*20c20*/  LDG.E.U8 R20, desc[UR8][R18.64] ;  /* 0x0000000812147981 */ /* 0x000528000c1e1100 */
[----:B------:R-:W2:Y:S01]  /*20c30*/  LDL R19, [R1+0x13ac] ;  /* 0x0013ac0001137983 */ /* 0x000ea20000100800 */
[----:B-1----:R-:W-:-:S04]  /*20c40*/  IADD3 R14, P1, R15, UR4, RZ ;  /* 0x000000040f0e7c10 */ /* 0x002fc8000ff3e0ff */
[----:B---3--:R-:W-:Y:S02]  /*20c50*/  IADD3.X R15, R10, UR16, RZ, P1, !PT ;  /* 0x000000100a0f7c10 */ /* 0x008fe40008ffe4ff */
[----:B------:R1:W3:Y:S04]  /*20c60*/  LDG.E.U8 R10, desc[UR8][R16.64] ;  /* 0x00000008100a7981 */ /* 0x0002e8000c1e1100 */
[----:B------:R-:W1:Y:S01]  /*20c70*/  LDL R17, [R1+0x1338] ;  /* 0x0013380001117983 */ /* 0x000e620000100800 */
[----:B------:R-:W-:-:S04]  /*20c80*/  IADD3 R8, P2, R9, UR4, RZ ;  /* 0x0000000409087c10 */ /* 0x000fc8000ff5e0ff */
[----:B------:R-:W-:Y:S02]  /*20c90*/  IADD3.X R9, R7, UR16, RZ, P2, !PT ;  /* 0x0000001007097c10 */ /* 0x000fe400097fe4ff */
[----:B------:R1:W3:Y:S04]  /*20ca0*/  LDG.E.U8 R7, desc[UR8][R14.64] ;  /* 0x000000080e077981 */ /* 0x0002e8000c1e1100 */
[----:B------:R-:W3:Y:S01]  /*20cb0*/  LDL R15, [R1+0x132c] ;  /* 0x00132c00010f7983 */ /* 0x000ee20000100800 */
[----:B0-----:R-:W-:-:S04]  /*20cc0*/  IADD3 R2, P1, R3, UR4, RZ ;  /* 0x0000000403027c10 */ /* 0x001fc8000ff3e0ff */
[----:B------:R-:W-:Y:S02]  /*20cd0*/  IADD3.X R3, R4, UR16, RZ, P1, !PT ;  /* 0x0000001004037c10 */ /* 0x000fe40008ffe4ff */
[----:B------:R0:W3:Y:S04]  /*20ce0*/  LDG.E.U8 R4, desc[UR8][R8.64] ;  /* 0x0000000808047981 */ /* 0x0000e8000c1e1100 */
[----:B------:R-:W0:Y:S01]  /*20cf0*/  LDL R9, [R1+0x1a8c] ;  /* 0x001a8c0001097983 */ /* 0x000e220000100800 */
[----:B--2---:R-:W-:-:S04]  /*20d00*/  IADD3 R18, P2, R19, UR4, RZ ;  /* 0x0000000413127c10 */ /* 0x004fc8000ff5e0ff */
[----:B----4-:R-:W-:Y:S02]  /*20d10*/  IADD3.X R19, R0, UR16, RZ, P2, !PT ;  /* 0x0000001000137c10 */ /* 0x010fe400097fe4ff */
[----:B------:R2:W4:Y:S04]  /*20d20*/  LDG.E.U8 R0, desc[UR8][R2.64] ;  /* 0x0000000802007981 */ /* 0x000528000c1e1100 */
[----:B------:R-:W4:Y:S04]  /*20d30*/  LDG.E.U8 R18, desc[UR8][R18.64] ;  /* 0x0000000812127981 */ /* 0x000f28000c1e1100 */
[----:B------:R-:W2:Y:S04]  /*20d40*/  LDL R3, [R1+0x1a88] ;  /* 0x001a880001037983 */ /* 0x000ea80000100800 */
[----:B------:R-:W4:Y:S01]  /*20d50*/  LDL R19, [R1+0x1a78] ;  /* 0x001a780001137983 */ /* 0x000f220000100800 */
[----:B-1----:R-:W-:-:S03]  /*20d60*/  IADD3 R16, P1, R17, UR4, RZ ;  /* 0x0000000411107c10 */ /* 0x002fc6000ff3e0ff */
[----:B------:R-:W2:Y:S01]  /*20d70*/  LDL R17, [R1+0x1324] ;  /* 0x0013240001117983 */ /* 0x000ea20000100800 */
[----:B---3--:R-:W-:-:S03]  /*20d80*/  IADD3 R14, P2, R15, UR4, RZ ;  /* 0x000000040f0e7c10 */ /* 0x008fc6000ff5e0ff */
[----:B------:R-:W3:Y:S01]  /*20d90*/  LDL R15, [R1+0x1310] ;  /* 0x00131000010f7983 */ /* 0x000ee20000100800 */
[----:B0-----:R-:W-:-:S03]  /*20da0*/  IADD3 R8, P3, R9, UR4, RZ ;  /* 0x0000000409087c10 */ /* 0x001fc6000ff7e0ff */
[----:B------:R-:W3:Y:S01]  /*20db0*/  LDL R9, [R1+0x1a84] ;  /* 0x001a840001097983 */ /* 0x000ee20000100800 */
[----:B--2---:R-:W-:Y:S02]  /*20dc0*/  IADD3.X R17, R17, UR16, RZ, P1, !PT ;  /* 0x0000001011117c10 */ /* 0x004fe40008ffe4ff */
[----:B------:R-:W-:-:S03]  /*20dd0*/  IADD3 R2, P1, R3, UR4, RZ ;  /* 0x0000000403027c10 */ /* 0x000fc6000ff3e0ff */
[----:B------:R-:W2:Y:S01]  /*20de0*/  LDG.E.U8 R16, desc[UR8][R16.64] ;  /* 0x0000000810107981 */ /* 0x000ea2000c1e1100 */
[----:B----4-:R-:W-:-:S05]  /*20df0*/  IADD3.X R3, R19, UR16, RZ, P1, !PT ;  /* 0x0000001013037c10 */ /* 0x010fca0008ffe4ff */
[----:B------:R0:W4:Y:S01]  /*20e00*/  LDG.E.U8 R2, desc[UR8][R2.64] ;  /* 0x0000000802027981 */ /* 0x000122000c1e1100 */
[----:B---3--:R-:W-:-:S05]  /*20e10*/  IADD3.X R15, R15, UR16, RZ, P2, !PT ;  /* 0x000000100f0f7c10 */ /* 0x008fca00097fe4ff */
[----:B------:R1:W3:Y:S01]  /*20e20*/  LDG.E.U8 R14, desc[UR8][R14.64] ;  /* 0x000000080e0e7981 */ /* 0x0002e2000c1e1100 */
[----:B------:R-:W-:-:S05]  /*20e30*/  IADD3.X R9, R9, UR16, RZ, P3, !PT ;  /* 0x0000001009097c10 */ /* 0x000fca0009ffe4ff */
[----:B------:R1:W4:Y:S01]  /*20e40*/  LDG.E.U8 R8, desc[UR8][R8.64] ;  /* 0x0000000808087981 */ /* 0x000322000c1e1100 */
[----:B------:R-:W-:Y:S06]  /*20e50*/  BAR.SYNC.DEFER_BLOCKING 0x0 ;  /* 0x0000000000007b1d */ /* 0x000fec0000010000 */
[----:B------:R0:W-:Y:S04]  /*20e60*/  STS.U8 [R6+UR6+0x20400], R73 ;  /* 0x0204004906007988 */ /* 0x0001e80008000006 */
[----:B------:R1:W-:Y:S04]  /*20e70*/  STS.U8 [R6+UR6+0x28400], R74 ;  /* 0x0284004a06007988 */ /* 0x0003e80008000006 */
[----:B------:R1:W-:Y:S04]  /*20e80*/  STS.U8 [R6+UR6+0x20800], R91 ;  /* 0x0208005b06007988 */ /* 0x0003e80008000006 */
[----:B0-----:R-:W2:Y:S04]  /*20e90*/  LDL.LU R73, [R1+0x1e5c] ;  /* 0x001e5c0001497983 */ /* 0x001ea80000300800 */
[----:B-1----:R-:W3:Y:S04]  /*20ea0*/  LDL.LU R74, [R1+0x1e58] ;  /* 0x001e5800014a7983 */ /* 0x002ee80000300800 */
[----:B------:R-:W4:Y:S04]  /*20eb0*/  LDL.LU R91, [R1+0x1e54] ;  /* 0x001e5400015b7983 */ /* 0x000f280000300800 */
        /* <DEDUP_REMOVED lines=13> */
[----:B0-----:R-:W2:Y:S04]  /*20f90*/  LDL.LU R150, [R1+0x1e38] ;  /* 0x001e380001967983 */ /* 0x001ea80000300800 */
[----:B------:R0:W-:Y:S02]  /*20fa0*/  STS.U8 [R6+UR6+0x2a000], R151 ;  /* 0x02a0009706007988 */ /* 0x0001e40008000006 */
[----:B0-----:R-:W0:Y:S01]  /*20fb0*/  S2R R151, SR_TID.X ;  /* 0x0000000000977919 */ /* 0x001e220000002100 */
[----:B------:R-:W-:Y:S01]  /*20fc0*/  LOP3.LUT R3, R6, 0x10, RZ, 0x3c, !PT ;  /* 0x0000001006037812 */ /* 0x000fe200078e3cff */
[----:B------:R-:W-:Y:S04]  /*20fd0*/  STS.U8 [R6+UR6+0x20000], R206 ;  /* 0x020000ce06007988 */ /* 0x000fe80008000006 */
[----:B------:R-:W-:Y:S04]  /*20fe0*/  STS.U8 [R6+UR6+0x28000], R205 ;  /* 0x028000cd06007988 */ /* 0x000fe80008000006 */
[----:B------:R1:W-:Y:S04]  /*20ff0*/  STS.U8 [R6+UR6+0x21800], R131 ;  /* 0x0218008306007988 */ /* 0x0003e80008000006 */
[----:B------:R1:W-:Y:S04]  /*21000*/  STS.U8 [R6+UR6+0x29800], R130 ;  /* 0x0298008206007988 */ /* 0x0003e80008000006 */
[----:B------:R1:W-:Y:S04]  /*21010*/  STS.U8 [R6+UR6+0x21c00], R129 ;  /* 0x021c008106007988 */ /* 0x0003e80008000006 */
[----:B------:R1:W-:Y:S04]  /*21020*/  STS.U8 [R6+UR6+0x29c00], R128 ;  /* 0x029c008006007988 */ /* 0x0003e80008000006 */
[----:B------:R1:W-:Y:S04]  /*21030*/  STS.U8 [R6+UR6+0x22000], R5 ;  /* 0x0220000506007988 */ /* 0x0003e80008000006 */
[----:B------:R-:W-:Y:S04]  /*21040*/  STS.U8 [R6+UR6+0x22400], R252 ;  /* 0x022400fc06007988 */ /* 0x000fe80008000006 */
        /* <DEDUP_REMOVED lines=12> */
[----:B------:R-:W-:Y:S01]  /*21110*/  STS.U8 [R6+UR6+0x2bc00], R197 ;  /* 0x02bc00c506007988 */ /* 0x000fe20008000006 */
[----:B0-----:R-:W-:-:S02]  /*21120*/  LOP3.LUT R15, R151, 0x7f, RZ, 0xc0, !PT ;  /* 0x0000007f970f7812 */ /* 0x001fc400078ec0ff */
[----:B------:R-:W-:Y:S01]  /*21130*/  LOP3.LUT R9, R151, 0x80, RZ, 0xc0, !PT ;  /* 0x0000008097097812 */ /* 0x000fe200078ec0ff */
[----:B-1----:R-:W3:Y:S04]  /*21140*/  LDL.LU R131, [R1+0x1e34] ;  /* 0x001e340001837983 */ /* 0x002ee80000300800 */
[----:B------:R-:W-:Y:S01]  /*21150*/  IMAD R9, R9, 0x80, R15 ;  /* 0x0000008009097824 */ /* 0x000fe200078e020f */
[----:B------:R-:W3:Y:S04]  /*21160*/  LDL.LU R130, [R1+0x1e30] ;  /* 0x001e300001827983 */ /* 0x000ee80000300800 */
[----:B------:R-:W-:Y:S01]  /*21170*/  LOP3.LUT R9, R9, 0x20, RZ, 0x3c, !PT ;  /* 0x0000002009097812 */ /* 0x000fe200078e3cff */
[----:B------:R-:W3:Y:S04]  /*21180*/  LDL.LU R129, [R1+0x1e2c] ;  /* 0x001e2c0001817983 */ /* 0x000ee80000300800 */
[----:B------:R-:W3:Y:S04]  /*21190*/  LDL.LU R128, [R1+0x1e28] ;  /* 0x001e280001807983 */ /* 0x000ee80000300800 */
[----:B------:R-:W3:Y:S04]  /*211a0*/  LDL.LU R5, [R1+0x1e24] ;  /* 0x001e240001057983 */ /* 0x000ee80000300800 */
[----:B------:R0:W-:Y:S01]  /*211b0*/  STL [R1+0x1cb8], R6 ;  /* 0x001cb80601007387 */ /* 0x0001e20000100800 */
[----:B------:R-:W-:-:S03]  /*211c0*/  UMOV UR37, 0x40000040 ;  /* 0x4000004000257882 */ /* 0x000fc60000000000 */
[----:B------:R-:W3:Y:S04]  /*211d0*/  LDL R19, [R1+0xacc] ;  /* 0x000acc0001137983 */ /* 0x000ee80000100800 */
[----:B------:R-:W3:Y:S01]  /*211e0*/  LDL R17, [R1+0xac8] ;  /* 0x000ac80001117983 */ /* 0x000ee20000100800 */
[----:B0-----:R-:W-:-:S03]  /*211f0*/  LOP3.LUT R6, R151, 0x7f, RZ, 0xc0, !PT ;  /* 0x0000007f97067812 */ /* 0x001fc600078ec0ff */
[----:B--2---:R-:W-:Y:S04]  /*21200*/  STS.U8 [R3+UR6+0x20080], R150 ;  /* 0x0200809603007988 */ /* 0x004fe80008000006 */
[----:B----4-:R-:W-:Y:S04]  /*21210*/  STS.U8 [R3+UR6+0x28080], R149 ;  /* 0x0280809503007988 */ /* 0x010fe80008000006 */
        /* <DEDUP_REMOVED lines=29> */
[----:B------:R0:W-:Y:S04]  /*213f0*/  STS.U8 [R3+UR6+0x2bc80], R189 ;  /* 0x02bc80bd03007988 */ /* 0x0001e80008000006 */
[----:B---3--:R-:W-:Y:S04]  /*21400*/  STS.U8 [R9+UR6+0x20100], R132 ;  /* 0x0201008409007988 */ /* 0x008fe80008000006 */
        /* <DEDUP_REMOVED lines=13> */
[----:B0-----:R-:W-:-:S03]  /*214e0*/  LOP3.LUT R3, R151, 0x80, RZ, 0xc0, !PT ;  /* 0x0000008097037812 */ /* 0x001fc600078ec0ff */
[----:B------:R-:W-:Y:S04]  /*214f0*/  STS.U8 [R9+UR6+0x21d00], R114 ;  /* 0x021d007209007988 */ /* 0x000fe80008000006 */
[----:B------:R-:W-:Y:S04]  /*21500*/  STS.U8 [R9+UR6+0x29d00], R113 ;  /* 0x029d007109007988 */ /* 0x000fe80008000006 */
[----:B------:R-:W-:Y:S04]  /*21510*/  STS.U8 [R9+UR6+0x22100], R112 ;  /* 0x0221007009007988 */ /* 0x000fe80008000006 */
[----:B------:R-:W-:Y:S04]  /*21520*/  STS.U8 [R9+UR6+0x2a100], R111 ;  /* 0x02a1006f09007988 */ /* 0x000fe80008000006 */
[----:B------:R-:W-:Y:S01]  /*21530*/  STS.U8 [R9+UR6+0x22500], R248 ;  /* 0x022500f809007988 */ /* 0x000fe20008000006 */
[----:B------:R-:W-:-:S03]  /*21540*/  IMAD R3, R3, 0x80, R6 ;  /* 0x0000008003037824 */ /* 0x000fc600078e0206 */
[----:B------:R-:W-:Y:S04]  /*21550*/  STS.U8 [R9+UR6+0x2a500], R247 ;  /* 0x02a500f709007988 */ /* 0x000fe80008000006 */
[----:B------:R-:W-:Y:S04]  /*21560*/  STS.U8 [R9+UR6+0x22900], R232 ;  /* 0x022900e809007988 */ /* 0x000fe80008000006 */
[----:B------:R-:W-:Y:S04]  /*21570*/  STS.U8 [R9+UR6+0x2a900], R231 ;  /* 0x02a900e709007988 */ /* 0x000fe80008000006 */
[----:B------:R-:W-:Y:S04]  /*21580*/  STS.U8 [R9+UR6+0x22d00], R216 ;  /* 0x022d00d809007988 */ /* 0x000fe80008000006 */
[----:B------:R-:W-:Y:S01]  /*21590*/  STS.U8 [R9+UR6+0x2ad00], R215 ;  /* 0x02ad00d709007988 */ /* 0x000fe20008000006 */
[----:B------:R-:W-:-:S03]  /*215a0*/  LOP3.LUT R3, R3, 0x30, RZ, 0x3c, !PT ;  /* 0x0000003003037812 */ /* 0x000fc600078e3cff */
        /* <DEDUP_REMOVED lines=179> */
[----:B------:R2:W-:Y:S01]  /*220e0*/  STS.U8 [R3+UR6+0x2bf80], R2 ;  /* 0x02bf800203007988 */ /* 0x0005e20008000006 */
[----:B------:R3:W-:Y:S06]  /*220f0*/  MEMBAR.ALL.CTA ;  /* 0x0000000000007992 */ /* 0x0007ec0000008000 */
[----:B---3--:R-:W3:Y:S01]  /*22100*/  FENCE.VIEW.ASYNC.S ;  /* 0x00000000000073c6 */ /* 0x008ee20000000000 */
[----:B0-----:R-:W-:-:S03]  /*22110*/  SHF.R.U32.HI R9, RZ, 0x5, R151 ;  /* 0x00000005ff097819 */ /* 0x001fc60000011697 */
[----:B-1----:R-:W4:Y:S01]  /*22120*/  LDL R8, [R1+0x129c] ;  /* 0x00129c0001087983 */ /* 0x002f220000100800 */
[----:B------:R-:W-:-:S03]  /*22130*/  R2UR UR21, R9 ;  /* 0x00000000091572ca */ /* 0x000fc600000e0000 */
[----:B--2---:R-:W2:Y:S04]  /*22140*/  LDL R3, [R1+0xab8] ;  /* 0x000ab80001037983 */ /* 0x004ea80000100800 */
[----:B------:R-:W4:Y:S04]  /*22150*/  LDL R14, [R1+0xab4] ;  /* 0x000ab400010e7983 */ /* 0x000f280000100800 */
[----:B------:R-:W4:Y:S04]  /*22160*/  LDL R6, [R1+0xabc] ;  /* 0x000abc0001067983 */ /* 0x000f280000100800 */
[----:B------:R-:W4:Y:S01]  /*22170*/  LDL R7, [R1+0x12a0] ;  /* 0x0012a00001077983 */ /* 0x000f220000100800 */
[----:B---3--:R-:W-:Y:S01]  /*22180*/  BAR.SYNC.DEFER_BLOCKING 0x0 ;  /* 0x0000000000007b1d */ /* 0x008fe20000010000 */
[----:B------:R-:W-:-:S04]  /*22190*/  USHF.L.U32 UR10, UR21, 0x7, URZ ;  /* 0x00000007150a7899 */ /* 0x000fc8000800063f */
[----:B------:R-:W-:Y:S01]  /*221a0*/  ULOP3.LUT UR10, UR10, 0x200, URZ, 0xc0, !UPT ;  /* 0x000002000a0a7892 */ /* 0x000fe2000f8ec03f */
[----:B------:R-:W3:Y:S03]  /*221b0*/  LDL R18, [R1+0x12a4] ;  /* 0x0012a40001127983 */ /* 0x000ee60000100800 */
[----:B------:R-:W-:Y:S01]  /*221c0*/  ULEA.HI UR10, UR6, UR10, URZ, 0x1c ;  /* 0x0000000a060a7291 */ /* 0x000fe2000f8fe03f */
[----:B------:R-:W3:Y:S03]  /*221d0*/  LDL R13, [R1+0xac0] ;  /* 0x000ac000010d7983 */ /* 0x000ee60000100800 */
[----:B------:R-:W-:Y:S01]  /*221e0*/  ULOP3.LUT UR36, UR10, 0x3fff, URZ, 0xc0, !UPT ;  /* 0x00003fff0a247892 */ /* 0x000fe2000f8ec03f */
[----:B------:R-:W3:Y:S01]  /*221f0*/  LDL R12, [R1+0xac4] ;  /* 0x000ac400010c7983 */ /* 0x000ee20000100800 */
[----:B------:R-:W-:-:S02]  /*22200*/  UIADD3.64 UR46, UR42, 0x3fe, URZ ;  /* 0x000003fe2a2e7897 */ /* 0x000fc4000fffe03f */
[----:B------:R-:W-:Y:S01]  /*22210*/  UIADD3.64 UR54, UR42, 0x400, URZ ;  /* 0x000004002a367897 */ /* 0x000fe2000fffe03f */
[----:B------:R-:W3:Y:S01]  /*22220*/  LDL R11, [R1+0xad4] ;  /* 0x000ad400010b7983 */ /* 0x000ee20000100800 */
[----:B------:R-:W-:Y:S01]  /*22230*/  WARPGROUP.ARRIVE ;  /* 0x00000000000079c5 */ /* 0x000fe20000000000 */
[----:B------:R-:W-:Y:S02]  /*22240*/  UIADD3.64 UR50, UR42, 0x402, URZ ;  /* 0x000004022a327897 */ /* 0x000fe4000fffe03f */
[----:B------:R-:W3:Y:S03]  /*22250*/  LDL R10, [R1+0xad0] ;  /* 0x000ad000010a7983 */ /* 0x000ee60000100800 */
[----:B------:R-:W-:Y:S01]  /*22260*/  QGMMA.64x128x32.F32.E4M3.E4M3 R132, gdesc[UR36], RZ, !UPT, gsb0 ;  /* 0x01e00000248479f3 */ /* 0x000fe2000c0008ff */
[----:B------:R-:W-:Y:S01]  /*22270*/  UIADD3 UR40, UP0, UR36, 0x2, URZ ;  /* 0x0000000224287890 */ /* 0x000fe2000ff1e03f */
[----:B------:R-:W3:Y:S01]  /*22280*/  LDL R4, [R1+0xadc] ;  /* 0x000adc0001047983 */ /* 0x000ee20000100800 */
[----:B------:R-:W-:-:S02]  /*22290*/  UMOV UR10, URZ ;  /* 0x0000003f000a7c82 */ /* 0x000fc40008000000 */
[----:B------:R-:W-:Y:S01]  /*222a0*/  UIADD3.X UR41, UR10, 0x40000040, URZ, UP0, !UPT ;  /* 0x400000400a297890 */ /* 0x000fe200087fe43f */
[----:B------:R-:W3:Y:S03]  /*222b0*/  LDL R0, [R1+0xae4] ;  /* 0x000ae40001007983 */ /* 0x000ee60000100800 */
[----:B------:R-:W-:Y:S01]  /*222c0*/  UIADD3.64 UR12, UR40, 0x2, URZ ;  /* 0x00000002280c7897 */ /* 0x000fe2000fffe03f */
[----:B------:R-:W3:Y:S01]  /*222d0*/  LDL R16, [R1+0xad8] ;  /* 0x000ad80001107983 */ /* 0x000ee20000100800 */
[----:B------:R-:W-:Y:S02]  /*222e0*/  WARPGROUP.DEPBAR.LE gsb0, 0x0 ;  /* 0x00008000000079c5 */ /* 0x000fe40000010000 */
[----:B------:R-:W-:-:S06]  /*222f0*/  WARPGROUP.ARRIVE ;  /* 0x00000000000079c5 */ /* 0x000fcc0000000000 */
[----:B------:R-:W-:Y:S01]  /*22300*/  QGMMA.64x128x32.F32.E4M3.E4M3 R132, gdesc[UR40], R132, gsb0 ;  /* 0x01e00000288479f3 */ /* 0x000fe20008000884 */
[----:B------:R-:W-:Y:S02]  /*22310*/  UIADD3.64 UR16, UR40, 0x4, URZ ;  /* 0x0000000428107897 */ /* 0x000fe4000fffe03f */
[----:B------:R-:W-:Y:S02]  /*22320*/  WARPGROUP.DEPBAR.LE gsb0, 0x0 ;  /* 0x00008000000079c5 */ /* 0x000fe40000010000 */
[----:B------:R-:W-:-:S07]  /*22330*/  WARPGROUP.ARRIVE ;  /* 0x00000000000079c5 */ /* 0x000fce0000000000 */
        /* <DEDUP_REMOVED lines=9> */
[----:B------:R-:W-:Y:S02]  /*223d0*/  USHF.R.S32.HI UR10, URZ, 0x1f, UR5 ;  /* 0x0000001f3f0a7899 */ /* 0x000fe40008011405 */
[----:B--2---:R-:W-:Y:S02]  /*223e0*/  IADD3 R2, P2, R3, UR5, RZ ;  /* 0x0000000503027c10 */ /* 0x004fe4000ff5e0ff */
[----:B----4-:R-:W-:Y:S02]  /*223f0*/  IADD3 R8, P1, R8, UR5, RZ ;  /* 0x0000000508087c10 */ /* 0x010fe4000ff3e0ff */
[----:B------:R-:W-:Y:S01]  /*22400*/  IADD3.X R3, R14, UR10, RZ, P2, !PT ;  /* 0x0000000a0e037c10 */ /* 0x000fe200097fe4ff */
[----:B------:R-:W-:Y:S01]  /*22410*/  UIADD3.64 UR48, UR40, 0x802, URZ ;  /* 0x0000080228307897 */ /* 0x000fe2000fffe03f */
[----:B------:R-:W-:Y:S02]  /*22420*/  IADD3.X R9, R6, UR10, RZ, P1, !PT ;  /* 0x0000000a06097c10 */ /* 0x000fe40008ffe4ff */
[----:B------:R-:W-:Y:S01]  /*22430*/  IADD3 R14, P2, R7, UR5, RZ ;  /* 0x00000005070e7c10 */ /* 0x000fe2000ff5e0ff */
[----:B------:R0:W2:Y:S03]  /*22440*/  LDG.E.U8 R21, desc[UR8][R2.64] ;  /* 0x0000000802157981 */ /* 0x0000a6000c1e1100 */
[----:B---3--:R-:W-:Y:S01]  /*22450*/  IADD3.X R15, R13, UR10, RZ, P2, !PT ;  /* 0x0000000a0d0f7c10 */ /* 0x008fe200097fe4ff */
[----:B------:R1:W3:Y:S04]  /*22460*/  LDG.E.U8 R22, desc[UR8][R8.64] ;  /* 0x0000000808167981 */ /* 0x0002e8000c1e1100 */
[----:B------:R-:W4:Y:S01]  /*22470*/  LDL R6, [R1+0xae0] ;  /* 0x000ae00001067983 */ /* 0x000f220000100800 */
[----:B------:R-:W-:-:S02]  /*22480*/  WARPGROUP.DEPBAR.LE gsb0, 0x0 ;  /* 0x00008000000079c5 */ /* 0x000fc40000010000 */
[----:B------:R-:W-:Y:S01]  /*22490*/  WARPGROUP.ARRIVE ;  /* 0x00000000000079c5 */ /* 0x000fe20000000000 */
[----:B0-----:R-:W-:Y:S01]  /*224a0*/  IADD3 R2, P1, R18, UR5, RZ ;  /* 0x0000000512027c10 */ /* 0x001fe2000ff3e0ff */
[----:B------:R-:W2:Y:S04]  /*224b0*/  LDL R7, [R1+0xaec] ;  /* 0x000aec0001077983 */ /* 0x000ea80000100800 */
[----:B------:R-:W-:Y:S01]  /*224c0*/  QGMMA.64x128x32.F32.E4M3.E4M3 R132, gdesc[UR52], R132, gsb0 ;  /* 0x01e00000348479f3 */ /* 0x000fe20008000884 */
[----:B-1----:R-:W-:Y:S01]  /*224d0*/  IADD3 R8, P2, R19, UR5, RZ ;  /* 0x0000000513087c10 */ /* 0x002fe2000ff5e0ff */
[----:B------:R-:W3:Y:S01]  /*224e0*/  LDL R13, [R1+0xae8] ;  /* 0x000ae800010d7983 */ /* 0x000ee20000100800 */
[----:B------:R-:W-:Y:S02]  /*224f0*/  IADD3.X R3, R12, UR10, RZ, P1, !PT ;  /* 0x0000000a0c037c10 */ /* 0x000fe40008ffe4ff */
[----:B------:R-:W-:Y:S01]  /*22500*/  IADD3.X R9, R17, UR10, RZ, P2, !PT ;  /* 0x0000000a11097c10 */ /* 0x000fe200097fe4ff */
[----:B------:R0:W3:Y:S04]  /*22510*/  LDG.E.U8 R19, desc[UR8][R14.64] ;  /* 0x000000080e137981 */ /* 0x0000e8000c1e1100 */
[----:B------:R1:W3:Y:S04]  /*22520*/  LDG.E.U8 R67, desc[UR8][R8.64] ;  /* 0x0000000808437981 */ /* 0x0002e8000c1e1100 */
[----:B------:R-:W3:Y:S01]  /*22530*/  LDL R18, [R1+0xaf4] ;  /* 0x000af40001127983 */ /* 0x000ee20000100800 */
[----:B------:R-:W-:-:S02]  /*22540*/  WARPGROUP.DEPBAR.LE gsb0, 0x0 ;  /* 0x00008000000079c5 */ /* 0x000fc40000010000 */
[----:B------:R-:W-:Y:S01]  /*22550*/  WARPGROUP.ARRIVE ;  /* 0x00000000000079c5 */ /* 0x000fe20000000000 */
[----:B------:R-:W3:Y:S05]  /*22560*/  LDL R12, [R1+0xafc] ;  /* 0x000afc00010c7983 */ /* 0x000eea0000100800 */
[----:B------:R-:W-:Y:S01]  /*22570*/  QGMMA.64x128x32.F32.E4M3.E4M3 R132, gdesc[UR48], R132, gsb0 ;  /* 0x01e00000308479f3 */ /* 0x000fe20008000884 */
[----:B------:R-:W-:Y:S02]  /*22580*/  R2UR UR50, R131 ;  /* 0x00000000833272ca */ /* 0x000fe400000e0000 */
[----:B------:R1:W3:Y:S01]  /*22590*/  LDG.E.U8 R131, desc[UR8][R2.64] ;  /* 0x0000000802837981 */ /* 0x0002e2000c1e1100 */
[----:B0-----:R-:W-:-:S03]  /*225a0*/  IADD3 R14, P1, R11, UR5, RZ ;  /* 0x000000050b0e7c10 */ /* 0x001fc6000ff3e0ff */
[----:B------:R-:W3:Y:S01]  /*225b0*/  LDL R11, [R1+0xaf0] ;  /* 0x000af000010b7983 */ /* 0x000ee20000100800 */
[----:B------:R-:W-:Y:S02]  /*225c0*/  IADD3.X R15, R10, UR10, RZ, P1, !PT ;  /* 0x0000000a0a0f7c10 */ /* 0x000fe40008ffe4ff */
[----:B-1----:R-:W-:Y:S02]  /*225d0*/  IADD3 R8, P1, R0, UR5, RZ ;  /* 0x0000000500087c10 */ /* 0x002fe4000ff3e0ff */
[----:B------:R-:W-:Y:S01]  /*225e0*/  IADD3 R2, P2, R4, UR5, RZ ;  /* 0x0000000504027c10 */ /* 0x000fe2000ff5e0ff */
[----:B------:R2:W3:Y:S01]  /*225f0*/  LDG.E.U8 R24, desc[UR8][R14.64] ;  /* 0x000000080e187981 */ /* 0x0004e2000c1e1100 */
[----:B------:R-:W-:Y:S02]  /*22600*/  R2UR UR51, R130 ;  /* 0x00000000823372ca */ /* 0x000fe400000e0000 */
[----:B------:R-:W-:Y:S02]  /*22610*/  IADD3.X R3, R16, UR10, RZ, P2, !PT ;  /* 0x0000000a10037c10 */ /* 0x000fe400097fe4ff */
[----:B----4-:R-:W-:-:S05]  /*22620*/  IADD3.X R9, R6, UR10, RZ, P1, !PT ;  /* 0x0000000a06097c10 */ /* 0x010fca0008ffe4ff */
[----:B------:R-:W4:Y:S01]  /*22630*/  LDG.E.U8 R130, desc[UR8][R8.64] ;  /* 0x0000000808827981 */ /* 0x000f22000c1e1100 */
[----:B--2---:R-:W-:-:S04]  /*22640*/  IADD3 R14, P2, R7, UR5, RZ ;  /* 0x00000005070e7c10 */ /* 0x004fc8000ff5e0ff */
[----:B---3--:R-:W-:-:S05]  /*22650*/  IADD3.X R15, R13, UR10, RZ, P2, !PT ;  /* 0x0000000a0d0f7c10 */ /* 0x008fca00097fe4ff */
[----:B------:R-:W2:Y:S04]  /*22660*/  LDG.E.U8 R66, desc[UR8][R14.64] ;  /* 0x000000080e427981 */ /* 0x000ea8000c1e1100 */
[----:B------:R-:W-:Y:S04]  /*22670*/  STL [R1+0x1cbc], R131 ;  /* 0x001cbc8301007387 */ /* 0x000fe80000100800 */
[----:B------:R-:W3:Y:S04]  /*22680*/  LDL R4, [R1+0xb04] ;  /* 0x000b040001047983 */ /* 0x000ee80000100800 */
[----:B------:R-:W3:Y:S04]  /*22690*/  LDL R20, [R1+0xaf8] ;  /* 0x000af80001147983 */ /* 0x000ee80000100800 */
[----:B------:R-:W3:Y:S04]  /*226a0*/  LDL R10, [R1+0xb0c] ;  /* 0x000b0c00010a7983 */ /* 0x000ee80000100800 */
[----:B------:R-:W-:Y:S04]  /*226b0*/  STL [R1+0x1cc0], R67 ;  /* 0x001cc04301007387 */ /* 0x000fe80000100800 */
[----:B------:R-:W3:Y:S04]  /*226c0*/  LDL R0, [R1+0xb00] ;  /* 0x000b000001007983 */ /* 0x000ee80000100800 */
[----:B------:R-:W3:Y:S04]  /*226d0*/  LDL R16, [R1+0xb08] ;  /* 0x000b080001107983 */ /* 0x000ee80000100800 */
[----:B------:R-:W3:Y:S04]  /*226e0*/  LDL R17, [R1+0xb14] ;  /* 0x000b140001117983 */ /* 0x000ee80000100800 */
[----:B------:R0:W-:Y:S04]  /*226f0*/  STL [R1+0xa68], R21 ;  /* 0x000a681501007387 */ /* 0x0001e80000100800 */
[----:B------:R-:W3:Y:S04]  /*22700*/  LDL R7, [R1+0xb1c] ;  /* 0x000b1c0001077983 */ /* 0x000ee80000100800 */
[----:B------:R-:W3:Y:S04]  /*22710*/  LDL R6, [R1+0xb10] ;  /* 0x000b100001067983 */ /* 0x000ee80000100800 */
[----:B0-----:R0:W3:Y:S02]  /*22720*/  LDG.E.U8 R21, desc[UR8][R2.64] ;  /* 0x0000000802157981 */ /* 0x0010e4000c1e1100 */
[----:B0-----:R-:W-:-:S04]  /*22730*/  IADD3 R2, P1, R18, UR5, RZ ;  /* 0x0000000512027c10 */ /* 0x001fc8000ff3e0ff */
[----:B------:R-:W-:Y:S01]  /*22740*/  IADD3.X R3, R11, UR10, RZ, P1, !PT ;  /* 0x0000000a0b037c10 */ /* 0x000fe20008ffe4ff */
[----:B------:R-:W-:Y:S01]  /*22750*/  STL [R1+0x778], R22 ;  /* 0x0007781601007387 */ /* 0x000fe20000100800 */
[----:B------:R-:W-:-:S03]  /*22760*/  R2UR UR54, R129 ;  /* 0x00000000813672ca */ /* 0x000fc600000e0000 */
[----:B------:R-:W3:Y:S04]  /*22770*/  LDL R13, [R1+0xb24] ;  /* 0x000b2400010d7983 */ /* 0x000ee80000100800 */
[----:B------:R0:W-:Y:S04]  /*22780*/  STL [R1+0x77c], R19 ;  /* 0x00077c1301007387 */ /* 0x0001e80000100800 */
[----:B----4-:R-:W-:Y:S04]  /*22790*/  STL [R1+0x1cc4], R130 ;  /* 0x001cc48201007387 */ /* 0x010fe80000100800 */
[----:B------:R-:W4:Y:S01]  /*227a0*/  LDL R11, [R1+0xb20] ;  /* 0x000b2000010b7983 */ /* 0x000f220000100800 */
[----:B------:R-:W-:-:S03]  /*227b0*/  IADD3 R8, P2, R12, UR5, RZ ;  /* 0x000000050c087c10 */ /* 0x000fc6000ff5e0ff */
[----:B0-----:R-:W4:Y:S04]  /*227c0*/  LDL R19, [R1+0xb18] ;  /* 0x000b180001137983 */ /* 0x001f280000100800 */
[----:B------:R-:W4:Y:S04]  /*227d0*/  LDL R12, [R1+0xb2c] ;  /* 0x000b2c00010c7983 */ /* 0x000f280000100800 */
[----:B------:R0:W4:Y:S04]  /*227e0*/  LDG.E.U8 R23, desc[UR8][R2.64] ;  /* 0x0000000802177981 */ /* 0x000128000c1e1100 */
[----:B--2---:R-:W-:Y:S04]  /*227f0*/  STL [R1+0x1cc8], R66 ;  /* 0x001cc84201007387 */ /* 0x004fe80000100800 */
[----:B------:R-:W2:Y:S01]  /*22800*/  LDL R18, [R1+0xb34] ;  /* 0x000b340001127983 */ /* 0x000ea20000100800 */
[----:B---3--:R-:W-:-:S03]  /*22810*/  IADD3 R14, P1, R4, UR5, RZ ;  /* 0x00000005040e7c10 */ /* 0x008fc6000ff3e0ff */
[----:B------:R-:W3:Y:S01]  /*22820*/  LDL R4, [R1+0xb28] ;  /* 0x000b280001047983 */ /* 0x000ee20000100800 */
[----:B------:R-:W-:Y:S02]  /*22830*/  IADD3.X R15, R0, UR10, RZ, P1, !PT ;  /* 0x0000000a000f7c10 */ /* 0x000fe40008ffe4ff */
[----:B------:R-:W-:Y:S01]  /*22840*/  IADD3.X R9, R20, UR10, RZ, P2, !PT ;  /* 0x0000000a14097c10 */ /* 0x000fe200097fe4ff */
[----:B------:R-:W2:Y:S04]  /*22850*/  LDL R0, [R1+0xb30] ;  /* 0x000b300001007983 */ /* 0x000ea80000100800 */
[----:B------:R-:W2:Y:S01]  /*22860*/  LDG.E.U8 R129, desc[UR8][R14.64] ;  /* 0x000000080e817981 */ /* 0x000ea2000c1e1100 */
[----:B0-----:R-:W-:-:S03]  /*22870*/  IADD3 R2, P2, R10, UR5, RZ ;  /* 0x000000050a027c10 */ /* 0x001fc6000ff5e0ff */
[----:B------:R0:W2:Y:S01]  /*22880*/  LDG.E.U8 R22, desc[UR8][R8.64] ;  /* 0x0000000808167981 */ /* 0x0000a2000c1e1100 */
[----:B------:R-:W-:-:S03]  /*22890*/  IADD3.X R3, R16, UR10, RZ, P2, !PT ;  /* 0x0000000a10037c10 */ /* 0x000fc600097fe4ff */
[----:B------:R-:W2:Y:S04]  /*228a0*/  LDL R10, [R1+0xb3c] ;  /* 0x000b3c00010a7983 */ /* 0x000ea80000100800 */
[----:B------:R1:W2:Y:S01]  /*228b0*/  LDG.E.U8 R65, desc[UR8][R2.64] ;  /* 0x0000000802417981 */ /* 0x0002a2000c1e1100 */
[----:B0-----:R-:W-:-:S03]  /*228c0*/  IADD3 R8, P1, R17, UR5, RZ ;  /* 0x0000000511087c10 */ /* 0x001fc6000ff3e0ff */
[----:B------:R0:W-:Y:S01]  /*228d0*/  STL [R1+0x770], R24 ;  /* 0x0007701801007387 */ /* 0x0001e20000100800 */
[----:B------:R-:W-:-:S03]  /*228e0*/  IADD3.X R9, R6, UR10, RZ, P1, !PT ;  /* 0x0000000a06097c10 */ /* 0x000fc60008ffe4ff */
[----:B------:R-:W2:Y:S01]  /*228f0*/  LDL R16, [R1+0xb44] ;  /* 0x000b440001107983 */ /* 0x000ea20000100800 */
[----:B------:R-:W-:Y:S02]  /*22900*/  IADD3 R14, P2, R7, UR5, RZ ;  /* 0x00000005070e7c10 */ /* 0x000fe4000ff5e0ff */
[----:B------:R-:W-:Y:S01]  /*22910*/  R2UR UR55, R128 ;  /* 0x00000000803772ca */ /* 0x000fe200000e0000 */
[----:B0-----:R0:W2:Y:S01]  /*22920*/  LDG.E.U8 R24, desc[UR8][R8.64] ;  /* 0x0000000808187981 */ /* 0x0010a2000c1e1100 */
[----:B-1----:R-:W-:-:S04]  /*22930*/  IADD3 R2, P1, R13, UR5, RZ ;  /* 0x000000050d027c10 */ /* 0x002fc8000ff3e0ff */
[----:B----4-:R-:W-:Y:S02]  /*22940*/  IADD3.X R3, R11, UR10, RZ, P1, !PT ;  /* 0x0000000a0b037c10 */ /* 0x010fe40008ffe4ff */
[----:B------:R-:W-:-:S03]  /*22950*/  IADD3.X R15, R19, UR10, RZ, P2, !PT ;  /* 0x0000000a130f7c10 */ /* 0x000fc600097fe4ff */
[----:B------:R-:W4:Y:S01]  /*22960*/  LDG.E.U8 R128, desc[UR8][R2.64] ;  /* 0x0000000802807981 */ /* 0x000f22000c1e1100 */
[----:B0-----:R-:W-:-:S04]  /*22970*/  IADD3 R8, P2, R12, UR5, RZ ;  /* 0x000000050c087c10 */ /* 0x001fc8000ff5e0ff */
[----:B---3--:R-:W-:-:S05]  /*22980*/  IADD3.X R9, R4, UR10, RZ, P2, !PT ;  /* 0x0000000a04097c10 */ /* 0x008fca00097fe4ff */
[----:B------:R-:W3:Y:S04]  /*22990*/  LDG.E.U8 R64, desc[UR8][R8.64] ;  /* 0x0000000808407981 */ /* 0x000ee8000c1e1100 */
[----:B--2---:R-:W-:Y:S04]  /*229a0*/  STL [R1+0x1ccc], R129 ;  /* 0x001ccc8101007387 */ /* 0x004fe80000100800 */
[----:B------:R0:W-:Y:S04]  /*229b0*/  STL [R1+0x774], R21 ;  /* 0x0007741501007387 */ /* 0x0001e80000100800 */
[----:B------:R-:W2:Y:S04]  /*229c0*/  LDL R6, [R1+0xb40] ;  /* 0x000b400001067983 */ /* 0x000ea80000100800 */
[----:B------:R-:W2:Y:S04]  /*229d0*/  LDL R20, [R1+0xb38] ;  /* 0x000b380001147983 */ /* 0x000ea80000100800 */
[----:B------:R-:W2:Y:S04]  /*229e0*/  LDL R7, [R1+0xb4c] ;  /* 0x000b4c0001077983 */ /* 0x000ea80000100800 */
[----:B------:R-:W-:Y:S04]  /*229f0*/  STL [R1+0x1cd0], R65 ;  /* 0x001cd04101007387 */ /* 0x000fe80000100800 */
[----:B------:R-:W2:Y:S04]  /*22a00*/  LDL R13, [R1+0xb48] ;  /* 0x000b4800010d7983 */ /* 0x000ea80000100800 */
[----:B0-----:R0:W2:Y:S04]  /*22a10*/  LDG.E.U8 R21, desc[UR8][R14.64] ;  /* 0x000000080e157981 */ /* 0x0010a8000c1e1100 */
[----:B------:R-:W2:Y:S04]  /*22a20*/  LDL R17, [R1+0xb54] ;  /* 0x000b540001117983 */ /* 0x000ea80000100800 */
[----:B------:R-:W2:Y:S01]  /*22a30*/  LDL R12, [R1+0xb5c] ;  /* 0x000b5c00010c7983 */ /* 0x000ea20000100800 */
[----:B0-----:R-:W-:-:S03]  /*22a40*/  IADD3 R14, P1, R18, UR5, RZ ;  /* 0x00000005120e7c10 */ /* 0x001fc6000ff3e0ff */
[----:B------:R-:W2:Y:S01]  /*22a50*/  LDL R11, [R1+0xb50] ;  /* 0x000b5000010b7983 */ /* 0x000ea20000100800 */
[----:B------:R-:W-:Y:S02]  /*22a60*/  IADD3.X R15, R0, UR10, RZ, P1, !PT ;  /* 0x0000000a000f7c10 */ /* 0x000fe40008ffe4ff */
[----:B------:R-:W-:Y:S01]  /*22a70*/  IADD3 R8, P1, R16, UR5, RZ ;  /* 0x0000000510087c10 */ /* 0x000fe2000ff3e0ff */
[----:B------:R-:W2:Y:S04]  /*22a80*/  LDL R4, [R1+0xb64] ;  /* 0x000b640001047983 */ /* 0x000ea80000100800 */
[----:B------:R0:W-:Y:S04]  /*22a90*/  STL [R1+0x768], R23 ;  /* 0x0007681701007387 */ /* 0x0001e80000100800 */
[----:B----4-:R-:W-:Y:S04]  /*22aa0*/  STL [R1+0x1cd4], R128 ;  /* 0x001cd48001007387 */ /* 0x010fe80000100800 */
[----:B------:R-:W4:Y:S04]  /*22ab0*/  LDL R19, [R1+0xb58] ;  /* 0x000b580001137983 */ /* 0x000f280000100800 */
[----:B------:R1:W-:Y:S01]  /*22ac0*/  STL [R1+0x76c], R22 ;  /* 0x00076c1601007387 */ /* 0x0003e20000100800 */
[----:B------:R-:W-:-:S03]  /*22ad0*/  IADD3 R2, P2, R10, UR5, RZ ;  /* 0x000000050a027c10 */ /* 0x000fc6000ff5e0ff */
[----:B------:R-:W4:Y:S04]  /*22ae0*/  LDL R0, [R1+0xb60] ;  /* 0x000b600001007983 */ /* 0x000f280000100800 */
[----:B------:R-:W4:Y:S04]  /*22af0*/  LDL R10, [R1+0xb6c] ;  /* 0x000b6c00010a7983 */ /* 0x000f280000100800 */
[----:B0-----:R0:W4:Y:S04]  /*22b00*/  LDG.E.U8 R23, desc[UR8][R14.64] ;  /* 0x000000080e177981 */ /* 0x001128000c1e1100 */
[----:B---3--:R-:W-:Y:S04]  /*22b10*/  STL [R1+0x1cd8], R64 ;  /* 0x001cd84001007387 */ /* 0x008fe80000100800 */
[----:B------:R-:W3:Y:S04]  /*22b20*/  LDL R16, [R1+0xb68] ;  /* 0x000b680001107983 */ /* 0x000ee80000100800 */
[----:B------:R-:W3:Y:S01]  /*22b30*/  LDL R18, [R1+0xb74] ;  /* 0x000b740001127983 */ /* 0x000ee20000100800 */
[----:B--2---:R-:W-:-:S03]  /*22b40*/  IADD3.X R9, R6, UR10, RZ, P1, !PT ;  /* 0x0000000a06097c10 */ /* 0x004fc60008ffe4ff */
[----:B------:R-:W2:Y:S04]  /*22b50*/  LDL R6, [R1+0xb70] ;  /* 0x000b700001067983 */ /* 0x000ea80000100800 */
[----:B------:R-:W2:Y:S01]  /*22b60*/  LDG.E.U8 R127, desc[UR8][R8.64] ;  /* 0x00000008087f7981 */ /* 0x000ea2000c1e1100 */
[----:B------:R-:W-:Y:S02]  /*22b70*/  IADD3.X R3, R20, UR10, RZ, P2, !PT ;  /* 0x0000000a14037c10 */ /* 0x000fe400097fe4ff */
[----:B0-----:R-:W-:Y:S02]  /*22b80*/  IADD3 R14, P2, R7, UR5, RZ ;  /* 0x00000005070e7c10 */ /* 0x001fe4000ff5e0ff */
[----:B------:R-:W2:Y:S04]  /*22b90*/  LDL R7, [R1+0xb7c] ;  /* 0x000b7c0001077983 */ /* 0x000ea80000100800 */
[----:B-1----:R0:W2:Y:S01]  /*22ba0*/  LDG.E.U8 R22, desc[UR8][R2.64] ;  /* 0x0000000802167981 */ /* 0x0020a2000c1e1100 */
[----:B------:R-:W-:-:S03]  /*22bb0*/  IADD3.X R15, R13, UR10, RZ, P2, !PT ;  /* 0x0000000a0d0f7c10 */ /* 0x000fc600097fe4ff */
[----:B------:R-:W2:Y:S04]  /*22bc0*/  LDL R13, [R1+0xb84] ;  /* 0x000b8400010d7983 */ /* 0x000ea80000100800 */
[----:B------:R1:W2:Y:S01]  /*22bd0*/  LDG.E.U8 R63, desc[UR8][R14.64] ;  /* 0x000000080e3f7981 */ /* 0x0002a2000c1e1100 */
[----:B0-----:R-:W-:-:S03]  /*22be0*/  IADD3 R2, P1, R17, UR5, RZ ;  /* 0x0000000511027c10 */ /* 0x001fc6000ff3e0ff */
[----:B------:R0:W-:Y:S01]  /*22bf0*/  STL [R1+0x764], R24 ;  /* 0x0007641801007387 */ /* 0x0001e20000100800 */
[----:B------:R-:W-:Y:S02]  /*22c00*/  IADD3 R8, P2, R12, UR5, RZ ;  /* 0x000000050c087c10 */ /* 0x000fe4000ff5e0ff */
[----:B------:R-:W-:Y:S02]  /*22c10*/  IADD3.X R3, R11, UR10, RZ, P1, !PT ;  /* 0x0000000a0b037c10 */ /* 0x000fe40008ffe4ff */
[----:B-1----:R-:W-:-:S03]  /*22c20*/  IADD3 R14, P1, R4, UR5, RZ ;  /* 0x00000005040e7c10 */ /* 0x002fc6000ff3e0ff */
[----:B0-----:R0:W2:Y:S01]  /*22c30*/  LDG.E.U8 R24, desc[UR8][R2.64] ;  /* 0x0000000802187981 */ /* 0x0010a2000c1e1100 */
[----:B----4-:R-:W-:Y:S02]  /*22c40*/  IADD3.X R9, R19, UR10, RZ, P2, !PT ;  /* 0x0000000a13097c10 */ /* 0x010fe400097fe4ff */
[----:B------:R-:W-:Y:S02]  /*22c50*/  IADD3.X R15, R0, UR10, RZ, P1, !PT ;  /* 0x0000000a000f7c10 */ /* 0x000fe40008ffe4ff */
[----:B0-----:R-:W-:-:S03]  /*22c60*/  IADD3 R2, P2, R10, UR5, RZ ;  /* 0x000000050a027c10 */ /* 0x001fc6000ff5e0ff */
[----:B------:R-:W4:Y:S01]  /*22c70*/  LDG.E.U8 R126, desc[UR8][R14.64] ;  /* 0x000000080e7e7981 */ /* 0x000f22000c1e1100 */
[----:B---3--:R-:W-:-:S05]  /*22c80*/  IADD3.X R3, R16, UR10, RZ, P2, !PT ;  /* 0x0000000a10037c10 */ /* 0x008fca00097fe4ff */
[----:B------:R-:W3:Y:S04]  /*22c90*/  LDG.E.U8 R62, desc[UR8][R2.64] ;  /* 0x00000008023e7981 */ /* 0x000ee8000c1e1100 */
[----:B--2---:R-:W-:Y:S04]  /*22ca0*/  STL [R1+0x1cdc], R127 ;  /* 0x001cdc7f01007387 */ /* 0x004fe80000100800 */
[----:B------:R-:W2:Y:S04]  /*22cb0*/  LDL R20, [R1+0xb78] ;  /* 0x000b780001147983 */ /* 0x000ea80000100800 */
[----:B------:R0:W-:Y:S04]  /*22cc0*/  STL [R1+0x938], R21 ;  /* 0x0009381501007387 */ /* 0x0001e80000100800 */
        /* <DEDUP_REMOVED lines=11> */
[----:B------:R-:W2:Y:S01]  /*22d80*/  LDL R19, [R1+0xba4] ;  /* 0x000ba40001137983 */ /* 0x000ea20000100800 */
[----:B------:R-:W-:-:S03]  /*22d90*/  IADD3 R14, P2, R7, UR5, RZ ;  /* 0x00000005070e7c10 */ /* 0x000fc6000ff5e0ff */
[----:B------:R0:W-:Y:S04]  /*22da0*/  STL [R1+0x760], R23 ;  /* 0x0007601701007387 */ /* 0x0001e80000100800 */
[----:B------:R-:W2:Y:S04]  /*22db0*/  LDL R16, [R1+0xb98] ;  /* 0x000b980001107983 */ /* 0x000ea80000100800 */
[----:B----4-:R-:W-:Y:S04]  /*22dc0*/  STL [R1+0x1ce4], R126 ;  /* 0x001ce47e01007387 */ /* 0x010fe80000100800 */
[----:B------:R1:W-:Y:S04]  /*22dd0*/  STL [R1+0x930], R22 ;  /* 0x0009301601007387 */ /* 0x0003e80000100800 */
[----:B------:R-:W4:Y:S04]  /*22de0*/  LDL R7, [R1+0xba0] ;  /* 0x000ba00001077983 */ /* 0x000f280000100800 */
[----:B------:R-:W4:Y:S04]  /*22df0*/  LDL R18, [R1+0xbac] ;  /* 0x000bac0001127983 */ /* 0x000f280000100800 */
[----:B------:R-:W4:Y:S04]  /*22e00*/  LDL R6, [R1+0xbb4] ;  /* 0x000bb40001067983 */ /* 0x000f280000100800 */
[----:B0-----:R0:W4:Y:S04]  /*22e10*/  LDG.E.U8 R23, desc[UR8][R8.64] ;  /* 0x0000000808177981 */ /* 0x001128000c1e1100 */
[----:B---3--:R-:W-:Y:S04]  /*22e20*/  STL [R1+0x1ce8], R62 ;  /* 0x001ce83e01007387 */ /* 0x008fe80000100800 */
[----:B------:R-:W3:Y:S01]  /*22e30*/  LDL R13, [R1+0xba8] ;  /* 0x000ba800010d7983 */ /* 0x000ee20000100800 */
[----:B--2---:R-:W-:-:S02]  /*22e40*/  IADD3.X R3, R12, UR10, RZ, P1, !PT ;  /* 0x0000000a0c037c10 */ /* 0x004fc40008ffe4ff */
[----:B------:R-:W-:Y:S01]  /*22e50*/  IADD3.X R15, R20, UR10, RZ, P2, !PT ;  /* 0x0000000a140f7c10 */ /* 0x000fe200097fe4ff */
[----:B------:R-:W2:Y:S04]  /*22e60*/  LDL R12, [R1+0xbb0] ;  /* 0x000bb000010c7983 */ /* 0x000ea80000100800 */
[----:B------:R-:W3:Y:S01]  /*22e70*/  LDG.E.U8 R125, desc[UR8][R2.64] ;  /* 0x00000008027d7981 */ /* 0x000ee2000c1e1100 */
[----:B0-----:R-:W-:-:S03]  /*22e80*/  IADD3 R8, P2, R17, UR5, RZ ;  /* 0x0000000511087c10 */ /* 0x001fc6000ff5e0ff */
[----:B-1----:R0:W2:Y:S01]  /*22e90*/  LDG.E.U8 R22, desc[UR8][R14.64] ;  /* 0x000000080e167981 */ /* 0x0020a2000c1e1100 */
[----:B------:R-:W-:-:S03]  /*22ea0*/  IADD3.X R9, R4, UR10, RZ, P2, !PT ;  /* 0x0000000a04097c10 */ /* 0x000fc600097fe4ff */
[----:B------:R-:W2:Y:S04]  /*22eb0*/  LDL R17, [R1+0xbbc] ;  /* 0x000bbc0001117983 */ /* 0x000ea80000100800 */
[----:B------:R1:W2:Y:S01]  /*22ec0*/  LDG.E.U8 R61, desc[UR8][R8.64] ;  /* 0x00000008083d7981 */ /* 0x0002a2000c1e1100 */
[----:B0-----:R-:W-:-:S03]  /*22ed0*/  IADD3 R14, P1, R11, UR5, RZ ;  /* 0x000000050b0e7c10 */ /* 0x001fc6000ff3e0ff */
[----:B------:R-:W2:Y:S01]  /*22ee0*/  LDL R11, [R1+0xbc4] ;  /* 0x000bc400010b7983 */ /* 0x000ea20000100800 */
[----:B------:R-:W-:Y:S02]  /*22ef0*/  IADD3 R2, P2, R10, UR5, RZ ;  /* 0x000000050a027c10 */ /* 0x000fe4000ff5e0ff */
[----:B------:R-:W-:Y:S01]  /*22f00*/  IADD3.X R15, R0, UR10, RZ, P1, !PT ;  /* 0x0000000a000f7c10 */ /* 0x000fe20008ffe4ff */
[----:B------:R-:W-:Y:S01]  /*22f10*/  STL [R1+0x75c], R24 ;  /* 0x00075c1801007387 */ /* 0x000fe20000100800 */
[----:B-1----:R-:W-:-:S03]  /*22f20*/  IADD3 R8, P1, R19, UR5, RZ ;  /* 0x0000000513087c10 */ /* 0x002fc6000ff3e0ff */
[----:B------:R-:W2:Y:S01]  /*22f30*/  LDL R4, [R1+0xbb8] ;  /* 0x000bb80001047983 */ /* 0x000ea20000100800 */
[----:B------:R-:W-:-:S05]  /*22f40*/  IADD3.X R3, R16, UR10, RZ, P2, !PT ;  /* 0x0000000a10037c10 */ /* 0x000fca00097fe4ff */
[----:B------:R-:W2:Y:S01]  /*22f50*/  LDG.E.U8 R20, desc[UR8][R2.64] ;  /* 0x0000000802147981 */ /* 0x000ea2000c1e1100 */
[----:B----4-:R-:W-:-:S05]  /*22f60*/  IADD3.X R9, R7, UR10, RZ, P1, !PT ;  /* 0x0000000a07097c10 */ /* 0x010fca0008ffe4ff */
[----:B------:R-:W4:Y:S04]  /*22f70*/  LDG.E.U8 R124, desc[UR8][R8.64] ;  /* 0x00000008087c7981 */ /* 0x000f28000c1e1100 */
[----:B---3--:R-:W-:Y:S04]  /*22f80*/  STL [R1+0x1cec], R125 ;  /* 0x001cec7d01007387 */ /* 0x008fe80000100800 */
[----:B------:R0:W-:Y:S04]  /*22f90*/  STL [R1+0x920], R21 ;  /* 0x0009201501007387 */ /* 0x0001e80000100800 */
[----:B------:R-:W3:Y:S04]  /*22fa0*/  LDL R0, [R1+0xbc0] ;  /* 0x000bc00001007983 */ /* 0x000ee80000100800 */
[----:B------:R-:W3:Y:S04]  /*22fb0*/  LDL R10, [R1+0xbcc] ;  /* 0x000bcc00010a7983 */ /* 0x000ee80000100800 */
[----:B0-----:R0:W3:Y:S02]  /*22fc0*/  LDG.E.U8 R21, desc[UR8][R14.64] ;  /* 0x000000080e157981 */ /* 0x0010e4000c1e1100 */
[----:B0-----:R-:W-:-:S04]  /*22fd0*/  IADD3 R14, P2, R18, UR5, RZ ;  /* 0x00000005120e7c10 */ /* 0x001fc8000ff5e0ff */
[----:B------:R-:W-:-:S05]  /*22fe0*/  IADD3.X R15, R13, UR10, RZ, P2, !PT ;  /* 0x0000000a0d0f7c10 */ /* 0x000fca00097fe4ff */
[----:B------:R0:W3:Y:S04]  /*22ff0*/  LDG.E.U8 R60, desc[UR8][R14.64] ;  /* 0x000000080e3c7981 */ /* 0x0000e8000c1e1100 */
[----:B--2---:R-:W-:Y:S04]  /*23000*/  STL [R1+0x1cf0], R61 ;  /* 0x001cf03d01007387 */ /* 0x004fe80000100800 */
[----:B------:R-:W2:Y:S01]  /*23010*/  LDL R16, [R1+0xbc8] ;  /* 0x000bc80001107983 */ /* 0x000ea20000100800 */
[----:B------:R-:W-:-:S03]  /*23020*/  IADD3 R2, P1, R6, UR5, RZ ;  /* 0x0000000506027c10 */ /* 0x000fc6000ff3e0ff */
[----:B------:R-:W2:Y:S01]  /*23030*/  LDL R19, [R1+0xbd4] ;  /* 0x000bd40001137983 */ /* 0x000ea20000100800 */
[----:B------:R-:W-:-:S03]  /*23040*/  IADD3.X R3, R12, UR10, RZ, P1, !PT ;  /* 0x0000000a0c037c10 */ /* 0x000fc60008ffe4ff */
[----:B------:R-:W2:Y:S01]  /*23050*/  LDL R6, [R1+0xbd0] ;  /* 0x000bd00001067983 */ /* 0x000ea20000100800 */
[----:B0-----:R-:W-:-:S03]  /*23060*/  IADD3 R14, P1, R11, UR5, RZ ;  /* 0x000000050b0e7c10 */ /* 0x001fc6000ff3e0ff */
[----:B------:R-:W2:Y:S01]  /*23070*/  LDL R7, [R1+0xbdc] ;  /* 0x000bdc0001077983 */ /* 0x000ea20000100800 */
[----:B------:R-:W-:-:S03]  /*23080*/  IADD3 R8, P2, R17, UR5, RZ ;  /* 0x0000000511087c10 */ /* 0x000fc6000ff5e0ff */
[----:B------:R-:W2:Y:S04]  /*23090*/  LDL R13, [R1+0xbe4] ;  /* 0x000be400010d7983 */ /* 0x000ea80000100800 */
[----:B------:R0:W-:Y:S04]  /*230a0*/  STL [R1+0x758], R23 ;  /* 0x0007581701007387 */ /* 0x0001e80000100800 */
[----:B----4-:R-:W-:Y:S04]  /*230b0*/  STL [R1+0x1cf4], R124 ;  /* 0x001cf47c01007387 */ /* 0x010fe80000100800 */
[----:B------:R1:W-:Y:S04]  /*230c0*/  STL [R1+0x924], R22 ;  /* 0x0009241601007387 */ /* 0x0003e80000100800 */
[----:B------:R-:W4:Y:S04]  /*230d0*/  LDL R17, [R1+0xbe0] ;  /* 0x000be00001117983 */ /* 0x000f280000100800 */
[----:B------:R-:W4:Y:S01]  /*230e0*/  LDL R18, [R1+0xbd8] ;  /* 0x000bd80001127983 */ /* 0x000f220000100800 */
[----:B------:R-:W-:-:S03]  /*230f0*/  IADD3.X R9, R4, UR10, RZ, P2, !PT ;  /* 0x0000000a04097c10 */ /* 0x000fc600097fe4ff */
[----:B------:R-:W4:Y:S04]  /*23100*/  LDL R12, [R1+0xbec] ;  /* 0x000bec00010c7983 */ /* 0x000f280000100800 */
[----:B0-----:R0:W4:Y:S04]  /*23110*/  LDG.E.U8 R23, desc[UR8][R2.64] ;  /* 0x0000000802177981 */ /* 0x001128000c1e1100 */
[----:B-1----:R1:W4:Y:S01]  /*23120*/  LDG.E.U8 R22, desc[UR8][R8.64] ;  /* 0x0000000808167981 */ /* 0x002322000c1e1100 */
[----:B---3--:R-:W-:-:S05]  /*23130*/  IADD3.X R15, R0, UR10, RZ, P1, !PT ;  /* 0x0000000a000f7c10 */ /* 0x008fca0008ffe4ff */
[----:B------:R3:W4:Y:S01]  /*23140*/  LDG.E.U8 R123, desc[UR8][R14.64] ;  /* 0x000000080e7b7981 */ /* 0x000722000c1e1100 */
[----:B0-----:R-:W-:-:S03]  /*23150*/  IADD3 R2, P2, R10, UR5, RZ ;  /* 0x000000050a027c10 */ /* 0x001fc6000ff5e0ff */
[----:B------:R-:W-:Y:S04]  /*23160*/  STL [R1+0x1cf8], R60 ;  /* 0x001cf83c01007387 */ /* 0x000fe80000100800 */
[----:B------:R-:W4:Y:S01]  /*23170*/  LDL R4, [R1+0xbe8] ;  /* 0x000be80001047983 */ /* 0x000f220000100800 */
[----:B--2---:R-:W-:-:S03]  /*23180*/  IADD3.X R3, R16, UR10, RZ, P2, !PT ;  /* 0x0000000a10037c10 */ /* 0x004fc600097fe4ff */
[----:B------:R-:W2:Y:S04]  /*23190*/  LDL R11, [R1+0xbf4] ;  /* 0x000bf400010b7983 */ /* 0x000ea80000100800 */
[----:B------:R0:W2:Y:S01]  /*231a0*/  LDG.E.U8 R59, desc[UR8][R2.64] ;  /* 0x00000008023b7981 */ /* 0x0000a2000c1e1100 */
[----:B-1----:R-:W-:-:S03]  /*231b0*/  IADD3 R8, P1, R19, UR5, RZ ;  /* 0x0000000513087c10 */ /* 0x002fc6000ff3e0ff */
[----:B------:R-:W2:Y:S01]  /*231c0*/  LDL R10, [R1+0xbfc] ;  /* 0x000bfc00010a7983 */ /* 0x000ea20000100800 */
[----:B------:R-:W-:Y:S02]  /*231d0*/  IADD3.X R9, R6, UR10, RZ, P1, !PT ;  /* 0x0000000a06097c10 */ /* 0x000fe40008ffe4ff */
[----:B---3--:R-:W-:Y:S01]  /*231e0*/  IADD3 R14, P2, R7, UR5, RZ ;  /* 0x00000005070e7c10 */ /* 0x008fe2000ff5e0ff */
[----:B------:R-:W3:Y:S01]  /*231f0*/  LDL R0, [R1+0xbf0] ;  /* 0x000bf00001007983 */ /* 0x000ee20000100800 */
[----:B0-----:R-:W-:-:S03]  /*23200*/  IADD3 R2, P1, R13, UR5, RZ ;  /* 0x000000050d027c10 */ /* 0x001fc6000ff3e0ff */
[----:B------:R0:W3:Y:S04]  /*23210*/  LDG.E.U8 R24, desc[UR8][R8.64] ;  /* 0x0000000808187981 */ /* 0x0000e8000c1e1100 */
[----:B------:R1:W-:Y:S04]  /*23220*/  STL [R1+0x754], R21 ;  /* 0x0007541501007387 */ /* 0x0003e80000100800 */
[----:B------:R-:W3:Y:S01]  /*23230*/  LDL R16, [R1+0xc04] ;  /* 0x000c040001107983 */ /* 0x000ee20000100800 */
[----:B----4-:R-:W-:Y:S02]  /*23240*/  IADD3.X R3, R17, UR10, RZ, P1, !PT ;  /* 0x0000000a11037c10 */ /* 0x010fe40008ffe4ff */
[----:B------:R-:W-:-:S03]  /*23250*/  IADD3.X R15, R18, UR10, RZ, P2, !PT ;  /* 0x0000000a120f7c10 */ /* 0x000fc600097fe4ff */
[----:B------:R-:W4:Y:S01]  /*23260*/  LDG.E.U8 R122, desc[UR8][R2.64] ;  /* 0x00000008027a7981 */ /* 0x000f22000c1e1100 */
[----:B0-----:R-:W-:-:S03]  /*23270*/  IADD3 R8, P2, R12, UR5, RZ ;  /* 0x000000050c087c10 */ /* 0x001fc6000ff5e0ff */
[----:B------:R0:W-:Y:S04]  /*23280*/  STL [R1+0x918], R20 ;  /* 0x0009181401007387 */ /* 0x0001e80000100800 */
[----:B-1----:R1:W4:Y:S04]  /*23290*/  LDG.E.U8 R21, desc[UR8][R14.64] ;  /* 0x000000080e157981 */ /* 0x002328000c1e1100 */
[----:B------:R-:W-:Y:S04]  /*232a0*/  STL [R1+0x1cfc], R123 ;  /* 0x001cfc7b01007387 */ /* 0x000fe80000100800 */
[----:B------:R-:W4:Y:S04]  /*232b0*/  LDL R6, [R1+0xc00] ;  /* 0x000c000001067983 */ /* 0x000f280000100800 */
[----:B0-----:R-:W4:Y:S04]  /*232c0*/  LDL R20, [R1+0xbf8] ;  /* 0x000bf80001147983 */ /* 0x001f280000100800 */
[----:B------:R-:W4:Y:S01]  /*232d0*/  LDL R7, [R1+0xc0c] ;  /* 0x000c0c0001077983 */ /* 0x000f220000100800 */
[----:B------:R-:W-:-:S05]  /*232e0*/  IADD3.X R9, R4, UR10, RZ, P2, !PT ;  /* 0x0000000a04097c10 */ /* 0x000fca00097fe4ff */
[----:B------:R0:W4:Y:S04]  /*232f0*/  LDG.E.U8 R58, desc[UR8][R8.64] ;  /* 0x00000008083a7981 */ /* 0x000128000c1e1100 */
[----:B--2---:R-:W-:Y:S04]  /*23300*/  STL [R1+0x1d00], R59 ;  /* 0x001d003b01007387 */ /* 0x004fe80000100800 */
[----:B------:R-:W2:Y:S01]  /*23310*/  LDL R13, [R1+0xc08] ;  /* 0x000c0800010d7983 */ /* 0x000ea20000100800 */
[----:B-1----:R-:W-:-:S03]  /*23320*/  IADD3 R14, P1, R11, UR5, RZ ;  /* 0x000000050b0e7c10 */ /* 0x002fc6000ff3e0ff */
[----:B------:R-:W2:Y:S01]  /*23330*/  LDL R19, [R1+0xc14] ;  /* 0x000c140001137983 */ /* 0x000ea20000100800 */
[----:B---3--:R-:W-:-:S03]  /*23340*/  IADD3.X R15, R0, UR10, RZ, P1, !PT ;  /* 0x0000000a000f7c10 */ /* 0x008fc60008ffe4ff */
[----:B------:R-:W3:Y:S04]  /*23350*/  LDL R12, [R1+0xc1c] ;  /* 0x000c1c00010c7983 */ /* 0x000ee80000100800 */
[----:B------:R-:W3:Y:S04]  /*23360*/  LDL R18, [R1+0xc10] ;  /* 0x000c100001127983 */ /* 0x000ee80000100800 */
[----:B------:R1:W-:Y:S01]  /*23370*/  STL [R1+0x750], R23 ;  /* 0x0007501701007387 */ /* 0x0003e20000100800 */
[----:B0-----:R-:W-:-:S03]  /*23380*/  IADD3 R8, P1, R16, UR5, RZ ;  /* 0x0000000510087c10 */ /* 0x001fc6000ff3e0ff */
[----:B------:R-:W3:Y:S01]  /*23390*/  LDL R4, [R1+0xc24] ;  /* 0x000c240001047983 */ /* 0x000ee20000100800 */
[----:B------:R-:W-:-:S03]  /*233a0*/  IADD3 R2, P2, R10, UR5, RZ ;  /* 0x000000050a027c10 */ /* 0x000fc6000ff5e0ff */
[----:B------:R-:W3:Y:S04]  /*233b0*/  LDL R11, [R1+0xc18] ;  /* 0x000c1800010b7983 */ /* 0x000ee80000100800 */
[----:B----4-:R-:W-:Y:S04]  /*233c0*/  STL [R1+0x1d04], R122 ;  /* 0x001d047a01007387 */ /* 0x010fe80000100800 */
[----:B------:R0:W-:Y:S04]  /*233d0*/  STL [R1+0x908], R22 ;  /* 0x0009081601007387 */ /* 0x0001e80000100800 */
[----:B------:R-:W4:Y:S04]  /*233e0*/  LDL R0, [R1+0xc20] ;  /* 0x000c200001007983 */ /* 0x000f280000100800 */
[----:B------:R-:W4:Y:S04]  /*233f0*/  LDL R10, [R1+0xc2c] ;  /* 0x000c2c00010a7983 */ /* 0x000f280000100800 */
[----:B-1----:R1:W4:Y:S01]  /*23400*/  LDG.E.U8 R23, desc[UR8][R14.64] ;  /* 0x000000080e177981 */ /* 0x002322000c1e1100 */
[----:B------:R-:W-:-:S05]  /*23410*/  IADD3.X R9, R6, UR10, RZ, P1, !PT ;  /* 0x0000000a06097c10 */ /* 0x000fca0008ffe4ff */
[----:B------:R-:W4:Y:S01]  /*23420*/  LDG.E.U8 R121, desc[UR8][R8.64] ;  /* 0x0000000808797981 */ /* 0x000f22000c1e1100 */
[----:B------:R-:W-:Y:S02]  /*23430*/  IADD3.X R3, R20, UR10, RZ, P2, !PT ;  /* 0x0000000a14037c10 */ /* 0x000fe400097fe4ff */
[----:B-1----:R-:W-:-:S03]  /*23440*/  IADD3 R14, P2, R7, UR5, RZ ;  /* 0x00000005070e7c10 */ /* 0x002fc6000ff5e0ff */
[----:B0-----:R0:W4:Y:S04]  /*23450*/  LDG.E.U8 R22, desc[UR8][R2.64] ;  /* 0x0000000802167981 */ /* 0x001128000c1e1100 */
[----:B------:R-:W-:Y:S04]  /*23460*/  STL [R1+0x1d08], R58 ;  /* 0x001d083a01007387 */ /* 0x000fe80000100800 */
[----:B------:R-:W4:Y:S01]  /*23470*/  LDL R16, [R1+0xc28] ;  /* 0x000c280001107983 */ /* 0x000f220000100800 */
[----:B--2---:R-:W-:-:S03]  /*23480*/  IADD3.X R15, R13, UR10, RZ, P2, !PT ;  /* 0x0000000a0d0f7c10 */ /* 0x004fc600097fe4ff */
[----:B------:R-:W2:Y:S04]  /*23490*/  LDL R17, [R1+0xc34] ;  /* 0x000c340001117983 */ /* 0x000ea80000100800 */
[----:B------:R1:W2:Y:S01]  /*234a0*/  LDG.E.U8 R57, desc[UR8][R14.64] ;  /* 0x000000080e397981 */ /* 0x0002a2000c1e1100 */
[----:B0-----:R-:W-:Y:S02]  /*234b0*/  IADD3 R2, P1, R19, UR5, RZ ;  /* 0x0000000513027c10 */ /* 0x001fe4000ff3e0ff */
[----:B---3--:R-:W-:Y:S01]  /*234c0*/  IADD3 R8, P2, R12, UR5, RZ ;  /* 0x000000050c087c10 */ /* 0x008fe2000ff5e0ff */
[----:B------:R-:W3:Y:S01]  /*234d0*/  LDL R7, [R1+0xc3c] ;  /* 0x000c3c0001077983 */ /* 0x000ee20000100800 */
[----:B------:R-:W-:-:S03]  /*234e0*/  IADD3.X R3, R18, UR10, RZ, P1, !PT ;  /* 0x0000000a12037c10 */ /* 0x000fc60008ffe4ff */
[----:B------:R-:W3:Y:S04]  /*234f0*/  LDL R6, [R1+0xc30] ;  /* 0x000c300001067983 */ /* 0x000ee80000100800 */
[----:B------:R0:W3:Y:S01]  /*23500*/  LDG.E.U8 R25, desc[UR8][R2.64] ;  /* 0x0000000802197981 */ /* 0x0000e2000c1e1100 */
[----:B-1----:R-:W-:-:S03]  /*23510*/  IADD3 R14, P1, R4, UR5, RZ ;  /* 0x00000005040e7c10 */ /* 0x002fc6000ff3e0ff */
[----:B------:R-:W3:Y:S01]  /*23520*/  LDL R13, [R1+0xc44] ;  /* 0x000c4400010d7983 */ /* 0x000ee20000100800 */
[----:B------:R-:W-:-:S03]  /*23530*/  IADD3.X R9, R11, UR10, RZ, P2, !PT ;  /* 0x0000000a0b097c10 */ /* 0x000fc600097fe4ff */
[----:B------:R1:W-:Y:S04]  /*23540*/  STL [R1+0x74c], R24 ;  /* 0x00074c1801007387 */ /* 0x0003e80000100800 */
[----:B-1----:R1:W3:Y:S01]  /*23550*/  LDG.E.U8 R24, desc[UR8][R8.64] ;  /* 0x0000000808187981 */ /* 0x0022e2000c1e1100 */
[----:B----4-:R-:W-:Y:S02]  /*23560*/  IADD3.X R15, R0, UR10, RZ, P1, !PT ;  /* 0x0000000a000f7c10 */ /* 0x010fe40008ffe4ff */
[----:B0-----:R-:W-:-:S03]  /*23570*/  IADD3 R2, P2, R10, UR5, RZ ;  /* 0x000000050a027c10 */ /* 0x001fc6000ff5e0ff */
[----:B------:R-:W4:Y:S04]  /*23580*/  LDG.E.U8 R120, desc[UR8][R14.64] ;  /* 0x000000080e787981 */ /* 0x000f28000c1e1100 */
[----:B------:R-:W-:Y:S04]  /*23590*/  STL [R1+0x1d0c], R121 ;  /* 0x001d0c7901007387 */ /* 0x000fe80000100800 */
[----:B------:R-:W4:Y:S04]  /*235a0*/  LDL R12, [R1+0xc38] ;  /* 0x000c3800010c7983 */ /* 0x000f280000100800 */
[----:B------:R0:W-:Y:S04]  /*235b0*/  STL [R1+0x90c], R21 ;  /* 0x00090c1501007387 */ /* 0x0001e80000100800 */
[----:B------:R-:W4:Y:S04]  /*235c0*/  LDL R20, [R1+0xc40] ;  /* 0x000c400001147983 */ /* 0x000f280000100800 */
[----:B0-----:R-:W4:Y:S01]  /*235d0*/  LDL R21, [R1+0xc4c] ;  /* 0x000c4c0001157983 */ /* 0x001f220000100800 */
        /* <DEDUP_REMOVED lines=8> */
[----:B------:R-:W3:Y:S01]  /*23660*/  LDL R10, [R1+0xc5c] ;  /* 0x000c5c00010a7983 */ /* 0x000ee20000100800 */
[----:B0-----:R-:W-:-:S03]  /*23670*/  IADD3 R2, P1, R13, UR5, RZ ;  /* 0x000000050d027c10 */ /* 0x001fc6000ff3e0ff */
[----:B------:R-:W3:Y:S01]  /*23680*/  LDL R19, [R1+0xc64] ;  /* 0x000c640001137983 */ /* 0x000ee20000100800 */
[----:B------:R-:W-:-:S03]  /*23690*/  IADD3 R14, P2, R7, UR5, RZ ;  /* 0x00000005070e7c10 */ /* 0x000fc6000ff5e0ff */
[----:B------:R0:W-:Y:S04]  /*236a0*/  STL [R1+0x748], R23 ;  /* 0x0007481701007387 */ /* 0x0001e80000100800 */
[----:B------:R-:W3:Y:S04]  /*236b0*/  LDL R16, [R1+0xc58] ;  /* 0x000c580001107983 */ /* 0x000ee80000100800 */
[----:B0-----:R0:W3:Y:S04]  /*236c0*/  LDG.E.U8 R23, desc[UR8][R8.64] ;  /* 0x0000000808177981 */ /* 0x0010e8000c1e1100 */
[----:B----4-:R-:W-:Y:S04]  /*236d0*/  STL [R1+0x1d14], R120 ;  /* 0x001d147801007387 */ /* 0x010fe80000100800 */
[----:B------:R1:W-:Y:S04]  /*236e0*/  STL [R1+0x904], R22 ;  /* 0x0009041601007387 */ /* 0x0003e80000100800 */
[----:B------:R-:W4:Y:S04]  /*236f0*/  LDL R7, [R1+0xc6c] ;  /* 0x000c6c0001077983 */ /* 0x000f280000100800 */
[----:B------:R-:W4:Y:S01]  /*23700*/  LDL R6, [R1+0xc60] ;  /* 0x000c600001067983 */ /* 0x000f220000100800 */
[----:B------:R-:W-:-:S05]  /*23710*/  IADD3.X R3, R20, UR10, RZ, P1, !PT ;  /* 0x0000000a14037c10 */ /* 0x000fca0008ffe4ff */
[----:B------:R-:W4:Y:S04]  /*23720*/  LDG.E.U8 R119, desc[UR8][R2.64] ;  /* 0x0000000802777981 */ /* 0x000f28000c1e1100 */
[----:B------:R-:W-:Y:S04]  /*23730*/  STL [R1+0x1d18], R56 ;  /* 0x001d183801007387 */ /* 0x000fe80000100800 */
[----:B------:R-:W4:Y:S01]  /*23740*/  LDL R17, [R1+0xc68] ;  /* 0x000c680001117983 */ /* 0x000f220000100800 */
[----:B------:R-:W-:Y:S02]  /*23750*/  IADD3.X R15, R12, UR10, RZ, P2, !PT ;  /* 0x0000000a0c0f7c10 */ /* 0x000fe400097fe4ff */
[----:B0-----:R-:W-:Y:S01]  /*23760*/  IADD3 R8, P2, R21, UR5, RZ ;  /* 0x0000000515087c10 */ /* 0x001fe2000ff5e0ff */
[----:B------:R-:W4:Y:S03]  /*23770*/  LDL R18, [R1+0xc74] ;  /* 0x000c740001127983 */ /* 0x000f260000100800 */
[----:B--2---:R-:W-:Y:S01]  /*23780*/  IADD3.X R9, R11, UR10, RZ, P2, !PT ;  /* 0x0000000a0b097c10 */ /* 0x004fe200097fe4ff */
[----:B-1----:R0:W2:Y:S04]  /*23790*/  LDG.E.U8 R22, desc[UR8][R14.64] ;  /* 0x000000080e167981 */ /* 0x0020a8000c1e1100 */
[----:B------:R1:W2:Y:S04]  /*237a0*/  LDG.E.U8 R55, desc[UR8][R8.64] ;  /* 0x0000000808377981 */ /* 0x0002a8000c1e1100 */
[----:B------:R-:W2:Y:S01]  /*237b0*/  LDL R13, [R1+0xc7c] ;  /* 0x000c7c00010d7983 */ /* 0x000ea20000100800 */
[----:B0-----:R-:W-:-:S02]  /*237c0*/  IADD3 R14, P1, R4, UR5, RZ ;  /* 0x00000005040e7c10 */ /* 0x001fc4000ff3e0ff */
[----:B---3--:R-:W-:Y:S01]  /*237d0*/  IADD3 R2, P2, R10, UR5, RZ ;  /* 0x000000050a027c10 */ /* 0x008fe2000ff5e0ff */
[----:B------:R-:W3:Y:S01]  /*237e0*/  LDL R12, [R1+0xc70] ;  /* 0x000c7000010c7983 */ /* 0x000ee20000100800 */
[----:B------:R-:W-:Y:S02]  /*237f0*/  IADD3.X R15, R0, UR10, RZ, P1, !PT ;  /* 0x0000000a000f7c10 */ /* 0x000fe40008ffe4ff */
[----:B-1----:R-:W-:Y:S01]  /*23800*/  IADD3 R8, P1, R19, UR5, RZ ;  /* 0x0000000513087c10 */ /* 0x002fe2000ff3e0ff */
[----:B------:R-:W3:Y:S01]  /*23810*/  LDL R4, [R1+0xc84] ;  /* 0x000c840001047983 */ /* 0x000ee20000100800 */
[----:B------:R-:W-:-:S03]  /*23820*/  IADD3.X R3, R16, UR10, RZ, P2, !PT ;  /* 0x0000000a10037c10 */ /* 0x000fc600097fe4ff */
[----:B------:R4:W3:Y:S04]  /*23830*/  LDG.E.U8 R21, desc[UR8][R14.64] ;  /* 0x000000080e157981 */ /* 0x0008e8000c1e1100 */
[----:B------:R-:W-:Y:S04]  /*23840*/  STL [R1+0x744], R25 ;  /* 0x0007441901007387 */ /* 0x000fe80000100800 */
[----:B------:R-:W3:Y:S04]  /*23850*/  LDL R11, [R1+0xc78] ;  /* 0x000c7800010b7983 */ /* 0x000ee80000100800 */
[----:B------:R0:W3:Y:S01]  /*23860*/  LDG.E.U8 R20, desc[UR8][R2.64] ;  /* 0x0000000802147981 */ /* 0x0000e2000c1e1100 */
[----:B----4-:R-:W-:-:S02]  /*23870*/  IADD3 R14, P2, R7, UR5, RZ ;  /* 0x00000005070e7c10 */ /* 0x010fc4000ff5e0ff */
[----:B------:R-:W-:-:S05]  /*23880*/  IADD3.X R9, R6, UR10, RZ, P1, !PT ;  /* 0x0000000a06097c10 */ /* 0x000fca0008ffe4ff */
[----:B------:R1:W4:Y:S04]  /*23890*/  LDG.E.U8 R118, desc[UR8][R8.64] ;  /* 0x0000000808767981 */ /* 0x000328000c1e1100 */
[----:B------:R-:W-:Y:S04]  /*238a0*/  STL [R1+0x1d1c], R119 ;  /* 0x001d1c7701007387 */ /* 0x000fe80000100800 */
[----:B------:R4:W-:Y:S04]  /*238b0*/  STL [R1+0x8f4], R24 ;  /* 0x0008f41801007387 */ /* 0x0009e80000100800 */
[----:B------:R-:W4:Y:S04]  /*238c0*/  LDL R0, [R1+0xc80] ;  /* 0x000c800001007983 */ /* 0x000f280000100800 */
[----:B------:R-:W4:Y:S01]  /*238d0*/  LDL R10, [R1+0xc8c] ;  /* 0x000c8c00010a7983 */ /* 0x000f220000100800 */
[----:B------:R-:W-:-:S05]  /*238e0*/  IADD3.X R15, R17, UR10, RZ, P2, !PT ;  /* 0x0000000a110f7c10 */ /* 0x000fca00097fe4ff */
[----:B------:R1:W4:Y:S04]  /*238f0*/  LDG.E.U8 R54, desc[UR8][R14.64] ;  /* 0x000000080e367981 */ /* 0x000328000c1e1100 */
[----:B--2---:R-:W-:Y:S04]  /*23900*/  STL [R1+0x1d20], R55 ;  /* 0x001d203701007387 */ /* 0x004fe80000100800 */
[----:B------:R-:W2:Y:S01]  /*23910*/  LDL R16, [R1+0xc88] ;  /* 0x000c880001107983 */ /* 0x000ea20000100800 */
[----:B0-----:R-:W-:-:S03]  /*23920*/  IADD3 R2, P1, R18, UR5, RZ ;  /* 0x0000000512027c10 */ /* 0x001fc6000ff3e0ff */
[----:B------:R-:W2:Y:S01]  /*23930*/  LDL R19, [R1+0xc94] ;  /* 0x000c940001137983 */ /* 0x000ea20000100800 */
[----:B---3--:R-:W-:-:S03]  /*23940*/  IADD3.X R3, R12, UR10, RZ, P1, !PT ;  /* 0x0000000a0c037c10 */ /* 0x008fc60008ffe4ff */
[----:B------:R-:W3:Y:S01]  /*23950*/  LDL R7, [R1+0xc9c] ;  /* 0x000c9c0001077983 */ /* 0x000ee20000100800 */
[----:B-1----:R-:W-:-:S03]  /*23960*/  IADD3 R8, P2, R13, UR5, RZ ;  /* 0x000000050d087c10 */ /* 0x002fc6000ff5e0ff */
[----:B------:R-:W3:Y:S01]  /*23970*/  LDL R6, [R1+0xc90] ;  /* 0x000c900001067983 */ /* 0x000ee20000100800 */
[----:B------:R-:W-:-:S03]  /*23980*/  IADD3 R14, P1, R4, UR5, RZ ;  /* 0x00000005040e7c10 */ /* 0x000fc6000ff3e0ff */
[----:B------:R-:W-:Y:S04]  /*23990*/  STL [R1+0x740], R23 ;  /* 0x0007401701007387 */ /* 0x000fe80000100800 */
[----:B----4-:R-:W-:Y:S04]  /*239a0*/  STL [R1+0x1d24], R118 ;  /* 0x001d247601007387 */ /* 0x010fe80000100800 */
[----:B------:R-:W4:Y:S04]  /*239b0*/  LDL R13, [R1+0xca4] ;  /* 0x000ca400010d7983 */ /* 0x000f280000100800 */
[----:B------:R-:W4:Y:S04]  /*239c0*/  LDL R18, [R1+0xc98] ;  /* 0x000c980001127983 */ /* 0x000f280000100800 */
[----:B------:R0:W-:Y:S01]  /*239d0*/  STL [R1+0x8ec], R22 ;  /* 0x0008ec1601007387 */ /* 0x0001e20000100800 */
[----:B------:R-:W-:-:S05]  /*239e0*/  IADD3.X R9, R11, UR10, RZ, P2, !PT ;  /* 0x0000000a0b097c10 */ /* 0x000fca00097fe4ff */
[----:B------:R-:W4:Y:S04]  /*239f0*/  LDG.E.U8 R24, desc[UR8][R8.64] ;  /* 0x0000000808187981 */ /* 0x000f28000c1e1100 */
[----:B0-----:R0:W4:Y:S01]  /*23a00*/  LDG.E.U8 R22, desc[UR8][R2.64] ;  /* 0x0000000802167981 */ /* 0x001122000c1e1100 */
[----:B------:R-:W-:-:S05]  /*23a10*/  IADD3.X R15, R0, UR10, RZ, P1, !PT ;  /* 0x0000000a000f7c10 */ /* 0x000fca0008ffe4ff */
[----:B------:R1:W4:Y:S04]  /*23a20*/  LDG.E.U8 R117, desc[UR8][R14.64] ;  /* 0x000000080e757981 */ /* 0x000328000c1e1100 */
[----:B------:R-:W-:Y:S04]  /*23a30*/  STL [R1+0x1d28], R54 ;  /* 0x001d283601007387 */ /* 0x000fe80000100800 */
[----:B------:R-:W4:Y:S01]  /*23a40*/  LDL R4, [R1+0xca0] ;  /* 0x000ca00001047983 */ /* 0x000f220000100800 */
[----:B0-----:R-:W-:-:S03]  /*23a50*/  IADD3 R2, P2, R10, UR5, RZ ;  /* 0x000000050a027c10 */ /* 0x001fc6000ff5e0ff */
[----:B------:R-:W4:Y:S01]  /*23a60*/  LDL R12, [R1+0xcac] ;  /* 0x000cac00010c7983 */ /* 0x000f220000100800 */
[----:B--2---:R-:W-:-:S03]  /*23a70*/  IADD3.X R3, R16, UR10, RZ, P2, !PT ;  /* 0x0000000a10037c10 */ /* 0x004fc600097fe4ff */
[----:B------:R-:W2:Y:S04]  /*23a80*/  LDL R11, [R1+0xca8] ;  /* 0x000ca800010b7983 */ /* 0x000ea80000100800 */
[----:B------:R4:W2:Y:S01]  /*23a90*/  LDG.E.U8 R53, desc[UR8][R2.64] ;  /* 0x0000000802357981 */ /* 0x0008a2000c1e1100 */
[----:B------:R-:W-:-:S03]  /*23aa0*/  IADD3 R8, P1, R19, UR5, RZ ;  /* 0x0000000513087c10 */ /* 0x000fc6000ff3e0ff */
[----:B------:R-:W2:Y:S01]  /*23ab0*/  LDL R17, [R1+0xcb4] ;  /* 0x000cb40001117983 */ /* 0x000ea20000100800 */
[----:B---3--:R-:W-:-:S03]  /*23ac0*/  IADD3.X R9, R6, UR10, RZ, P1, !PT ;  /* 0x0000000a06097c10 */ /* 0x008fc60008ffe4ff */
[----:B------:R-:W3:Y:S04]  /*23ad0*/  LDL R10, [R1+0xcbc] ;  /* 0x000cbc00010a7983 */ /* 0x000ee80000100800 */
[----:B------:R0:W-:Y:S04]  /*23ae0*/  STL [R1+0x738], R21 ;  /* 0x0007381501007387 */ /* 0x0001e80000100800 */
[----:B------:R-:W3:Y:S01]  /*23af0*/  LDL R0, [R1+0xcb0] ;  /* 0x000cb00001007983 */ /* 0x000ee20000100800 */
[----:B-1----:R-:W-:-:S03]  /*23b00*/  IADD3 R14, P2, R7, UR5, RZ ;  /* 0x00000005070e7c10 */ /* 0x002fc6000ff5e0ff */
[----:B------:R1:W3:Y:S01]  /*23b10*/  LDG.E.U8 R23, desc[UR8][R8.64] ;  /* 0x0000000808177981 */ /* 0x0002e2000c1e1100 */
[----:B----4-:R-:W-:-:S03]  /*23b20*/  IADD3 R2, P1, R13, UR5, RZ ;  /* 0x000000050d027c10 */ /* 0x010fc6000ff3e0ff */
[----:B------:R-:W-:Y:S04]  /*23b30*/  STL [R1+0x1d2c], R117 ;  /* 0x001d2c7501007387 */ /* 0x000fe80000100800 */
[----:B------:R4:W-:Y:S04]  /*23b40*/  STL [R1+0x8e0], R20 ;  /* 0x0008e01401007387 */ /* 0x0009e80000100800 */
[----:B0-----:R-:W3:Y:S04]  /*23b50*/  LDL R21, [R1+0xcc4] ;  /* 0x000cc40001157983 */ /* 0x001ee80000100800 */
[----:B------:R-:W3:Y:S01]  /*23b60*/  LDL R7, [R1+0xcb8] ;  /* 0x000cb80001077983 */ /* 0x000ee20000100800 */
[----:B------:R-:W-:-:S03]  /*23b70*/  IADD3.X R3, R4, UR10, RZ, P1, !PT ;  /* 0x0000000a04037c10 */ /* 0x000fc60008ffe4ff */
[----:B----4-:R-:W4:Y:S04]  /*23b80*/  LDL R20, [R1+0xcc0] ;  /* 0x000cc00001147983 */ /* 0x010f280000100800 */
[----:B------:R-:W4:Y:S04]  /*23b90*/  LDG.E.U8 R116, desc[UR8][R2.64] ;  /* 0x0000000802747981 */ /* 0x000f28000c1e1100 */
[----:B------:R-:W4:Y:S04]  /*23ba0*/  LDL R6, [R1+0xccc] ;  /* 0x000ccc0001067983 */ /* 0x000f280000100800 */
[----:B--2---:R-:W-:Y:S04]  /*23bb0*/  STL [R1+0x1d30], R53 ;  /* 0x001d303501007387 */ /* 0x004fe80000100800 */
[----:B------:R-:W2:Y:S01]  /*23bc0*/  LDL R13, [R1+0xcc8] ;  /* 0x000cc800010d7983 */ /* 0x000ea20000100800 */
[----:B------:R-:W-:-:S02]  /*23bd0*/  IADD3.X R15, R18, UR10, RZ, P2, !PT ;  /* 0x0000000a120f7c10 */ /* 0x000fc400097fe4ff */
[----:B-1----:R-:W-:Y:S01]  /*23be0*/  IADD3 R8, P2, R12, UR5, RZ ;  /* 0x000000050c087c10 */ /* 0x002fe2000ff5e0ff */
[----:B------:R-:W2:Y:S03]  /*23bf0*/  LDL R16, [R1+0xcd4] ;  /* 0x000cd40001107983 */ /* 0x000ea60000100800 */
[----:B------:R-:W-:Y:S01]  /*23c00*/  IADD3.X R9, R11, UR10, RZ, P2, !PT ;  /* 0x0000000a0b097c10 */ /* 0x000fe200097fe4ff */
[----:B------:R-:W2:Y:S04]  /*23c10*/  LDL R12, [R1+0xcdc] ;  /* 0x000cdc00010c7983 */ /* 0x000ea80000100800 */
[----:B------:R-:W2:Y:S04]  /*23c20*/  LDL R4, [R1+0xcd0] ;  /* 0x000cd00001047983 */ /* 0x000ea80000100800 */
[----:B------:R0:W-:Y:S04]  /*23c30*/  STL [R1+0x734], R22 ;  /* 0x0007341601007387 */ /* 0x0001e80000100800 */
[----:B------:R-:W2:Y:S04]  /*23c40*/  LDL R18, [R1+0xce4] ;  /* 0x000ce40001127983 */ /* 0x000ea80000100800 */
[----:B------:R-:W2:Y:S04]  /*23c50*/  LDL R11, [R1+0xcd8] ;  /* 0x000cd800010b7983 */ /* 0x000ea80000100800 */
[----:B0-----:R0:W2:Y:S04]  /*23c60*/  LDG.E.U8 R22, desc[UR8][R14.64] ;  /* 0x000000080e167981 */ /* 0x0010a8000c1e1100 */
[----:B------:R1:W2:Y:S01]  /*23c70*/  LDG.E.U8 R52, desc[UR8][R8.64] ;  /* 0x0000000808347981 */ /* 0x0002a2000c1e1100 */
[----:B0-----:R-:W-:-:S03]  /*23c80*/  IADD3 R14, P1, R17, UR5, RZ ;  /* 0x00000005110e7c10 */ /* 0x001fc6000ff3e0ff */
[----:B------:R0:W-:Y:S01]  /*23c90*/  STL [R1+0x8d0], R24 ;  /* 0x0008d01801007387 */ /* 0x0001e20000100800 */
[----:B---3--:R-:W-:Y:S02]  /*23ca0*/  IADD3.X R15, R0, UR10, RZ, P1, !PT ;  /* 0x0000000a000f7c10 */ /* 0x008fe40008ffe4ff */
[----:B------:R-:W-:-:S03]  /*23cb0*/  IADD3 R2, P2, R10, UR5, RZ ;  /* 0x000000050a027c10 */ /* 0x000fc6000ff5e0ff */
[----:B0-----:R0:W3:Y:S01]  /*23cc0*/  LDG.E.U8 R24, desc[UR8][R14.64] ;  /* 0x000000080e187981 */ /* 0x0010e2000c1e1100 */
[----:B-1----:R-:W-:-:S03]  /*23cd0*/  IADD3 R8, P1, R21, UR5, RZ ;  /* 0x0000000515087c10 */ /* 0x002fc6000ff3e0ff */
[----:B----4-:R-:W-:Y:S04]  /*23ce0*/  STL [R1+0x1d34], R116 ;  /* 0x001d347401007387 */ /* 0x010fe80000100800 */
[----:B------:R-:W4:Y:S01]  /*23cf0*/  LDL R0, [R1+0xce0] ;  /* 0x000ce00001007983 */ /* 0x000f220000100800 */
[----:B------:R-:W-:-:S03]  /*23d00*/  IADD3.X R9, R20, UR10, RZ, P1, !PT ;  /* 0x0000000a14097c10 */ /* 0x000fc60008ffe4ff */
[----:B------:R-:W3:Y:S04]  /*23d10*/  LDL R19, [R1+0xcec] ;  /* 0x000cec0001137983 */ /* 0x000ee80000100800 */
[----:B------:R-:W3:Y:S04]  /*23d20*/  LDL R10, [R1+0xce8] ;  /* 0x000ce800010a7983 */ /* 0x000ee80000100800 */
[----:B------:R1:W3:Y:S01]  /*23d30*/  LDG.E.U8 R115, desc[UR8][R8.64] ;  /* 0x0000000808737981 */ /* 0x0002e2000c1e1100 */
[----:B------:R-:W-:Y:S02]  /*23d40*/  IADD3.X R3, R7, UR10, RZ, P2, !PT ;  /* 0x0000000a07037c10 */ /* 0x000fe400097fe4ff */
[----:B0-----:R-:W-:Y:S01]  /*23d50*/  IADD3 R14, P2, R6, UR5, RZ ;  /* 0x00000005060e7c10 */ /* 0x001fe2000ff5e0ff */
[----:B------:R-:W3:Y:S03]  /*23d60*/  LDL R17, [R1+0xcf4] ;  /* 0x000cf40001117983 */ /* 0x000ee60000100800 */
[----:B--2---:R-:W-:Y:S01]  /*23d70*/  IADD3.X R15, R13, UR10, RZ, P2, !PT ;  /* 0x0000000a0d0f7c10 */ /* 0x004fe200097fe4ff */
[----:B------:R0:W2:Y:S04]  /*23d80*/  LDG.E.U8 R21, desc[UR8][R2.64] ;  /* 0x0000000802157981 */ /* 0x0000a8000c1e1100 */
[----:B------:R0:W2:Y:S01]  /*23d90*/  LDG.E.U8 R51, desc[UR8][R14.64] ;  /* 0x000000080e337981 */ /* 0x0000a2000c1e1100 */
[----:B-1----:R-:W-:-:S02]  /*23da0*/  IADD3 R8, P2, R12, UR5, RZ ;  /* 0x000000050c087c10 */ /* 0x002fc4000ff5e0ff */
[----:B0-----:R-:W-:-:S04]  /*23db0*/  IADD3 R2, P1, R16, UR5, RZ ;  /* 0x0000000510027c10 */ /* 0x001fc8000ff3e0ff */
[----:B------:R-:W-:Y:S02]  /*23dc0*/  IADD3.X R3, R4, UR10, RZ, P1, !PT ;  /* 0x0000000a04037c10 */ /* 0x000fe40008ffe4ff */
[----:B------:R-:W-:Y:S01]  /*23dd0*/  IADD3 R14, P1, R18, UR5, RZ ;  /* 0x00000005120e7c10 */ /* 0x000fe2000ff3e0ff */
[----:B------:R-:W-:Y:S01]  /*23de0*/  STL [R1+0x1d38], R52 ;  /* 0x001d383401007387 */ /* 0x000fe20000100800 */
[----:B------:R-:W-:-:S03]  /*23df0*/  IADD3.X R9, R11, UR10, RZ, P2, !PT ;  /* 0x0000000a0b097c10 */ /* 0x000fc600097fe4ff */
[----:B------:R-:W2:Y:S04]  /*23e00*/  LDL R7, [R1+0xcfc] ;  /* 0x000cfc0001077983 */ /* 0x000ea80000100800 */
[----:B------:R-:W2:Y:S04]  /*23e10*/  LDL R6, [R1+0xcf0] ;  /* 0x000cf00001067983 */ /* 0x000ea80000100800 */
[----:B------:R-:W2:Y:S04]  /*23e20*/  LDL R16, [R1+0xd04] ;  /* 0x000d040001107983 */ /* 0x000ea80000100800 */
[----:B------:R0:W-:Y:S04]  /*23e30*/  STL [R1+0x72c], R23 ;  /* 0x00072c1701007387 */ /* 0x0001e80000100800 */
[----:B------:R-:W2:Y:S04]  /*23e40*/  LDL R13, [R1+0xcf8] ;  /* 0x000cf800010d7983 */ /* 0x000ea80000100800 */
[----:B0-----:R3:W2:Y:S01]  /*23e50*/  LDG.E.U8 R23, desc[UR8][R2.64] ;  /* 0x0000000802177981 */ /* 0x0016a2000c1e1100 */
[----:B----4-:R-:W-:-:S02]  /*23e60*/  IADD3.X R15, R0, UR10, RZ, P1, !PT ;  /* 0x0000000a000f7c10 */ /* 0x010fc40008ffe4ff */
[----:B---3--:R-:W-:-:S03]  /*23e70*/  IADD3 R2, P2, R19, UR5, RZ ;  /* 0x0000000513027c10 */ /* 0x008fc6000ff5e0ff */
[----:B------:R0:W3:Y:S01]  /*23e80*/  LDG.E.U8 R114, desc[UR8][R14.64] ;  /* 0x000000080e727981 */ /* 0x0000e2000c1e1100 */
[----:B------:R-:W-:-:S03]  /*23e90*/  IADD3.X R3, R10, UR10, RZ, P2, !PT ;  /* 0x0000000a0a037c10 */ /* 0x000fc600097fe4ff */
[----:B------:R-:W-:Y:S04]  /*23ea0*/  STL [R1+0x1d3c], R115 ;  /* 0x001d3c7301007387 */ /* 0x000fe80000100800 */
[----:B------:R1:W-:Y:S04]  /*23eb0*/  STL [R1+0x8c8], R22 ;  /* 0x0008c81601007387 */ /* 0x0003e80000100800 */
[----:B------:R-:W4:Y:S04]  /*23ec0*/  LDG.E.U8 R50, desc[UR8][R2.64] ;  /* 0x0000000802327981 */ /* 0x000f28000c1e1100 */
[----:B------:R-:W4:Y:S04]  /*23ed0*/  LDL R4, [R1+0xd00] ;  /* 0x000d000001047983 */ /* 0x000f280000100800 */
[----:B------:R-:W4:Y:S04]  /*23ee0*/  LDL R12, [R1+0xd0c] ;  /* 0x000d0c00010c7983 */ /* 0x000f280000100800 */
[----:B--2---:R-:W-:Y:S04]  /*23ef0*/  STL [R1+0x1d40], R51 ;  /* 0x001d403301007387 */ /* 0x004fe80000100800 */
[----:B------:R-:W2:Y:S04]  /*23f00*/  LDL R11, [R1+0xd08] ;  /* 0x000d0800010b7983 */ /* 0x000ea80000100800 */
[----:B------:R-:W2:Y:S04]  /*23f10*/  LDL R18, [R1+0xd14] ;  /* 0x000d140001127983 */ /* 0x000ea80000100800 */
[----:B-1----:R1:W2:Y:S01]  /*23f20*/  LDG.E.U8 R22, desc[UR8][R8.64] ;  /* 0x0000000808167981 */ /* 0x0022a2000c1e1100 */
[----:B0-----:R-:W-:-:S03]  /*23f30*/  IADD3 R14, P2, R7, UR5, RZ ;  /* 0x00000005070e7c10 */ /* 0x001fc6000ff5e0ff */
[----:B------:R-:W2:Y:S04]  /*23f40*/  LDL R0, [R1+0xd1c] ;  /* 0x000d1c0001007983 */ /* 0x000ea80000100800 */
[----:B------:R-:W2:Y:S01]  /*23f50*/  LDL R10, [R1+0xd24] ;  /* 0x000d2400010a7983 */ /* 0x000ea20000100800 */
[----:B-1----:R-:W-:-:S03]  /*23f60*/  IADD3 R8, P1, R17, UR5, RZ ;  /* 0x0000000511087c10 */ /* 0x002fc6000ff3e0ff */
[----:B------:R-:W2:Y:S01]  /*23f70*/  LDL R17, [R1+0xd10] ;  /* 0x000d100001117983 */ /* 0x000ea20000100800 */
[----:B------:R-:W-:-:S03]  /*23f80*/  IADD3.X R9, R6, UR10, RZ, P1, !PT ;  /* 0x0000000a06097c10 */ /* 0x000fc60008ffe4ff */
[----:B------:R-:W-:Y:S01]  /*23f90*/  STL [R1+0x724], R24 ;  /* 0x0007241801007387 */ /* 0x000fe20000100800 */
[----:B------:R-:W-:Y:S02]  /*23fa0*/  IADD3.X R15, R13, UR10, RZ, P2, !PT ;  /* 0x0000000a0d0f7c10 */ /* 0x000fe400097fe4ff */
[----:B------:R-:W-:Y:S01]  /*23fb0*/  IADD3 R2, P1, R16, UR5, RZ ;  /* 0x0000000510027c10 */ /* 0x000fe2000ff3e0ff */
[----:B---3--:R-:W-:Y:S04]  /*23fc0*/  STL [R1+0x1d44], R114 ;  /* 0x001d447201007387 */ /* 0x008fe80000100800 */
[----:B------:R-:W3:Y:S04]  /*23fd0*/  LDL R20, [R1+0xd18] ;  /* 0x000d180001147983 */ /* 0x000ee80000100800 */
[----:B------:R0:W-:Y:S04]  /*23fe0*/  STL [R1+0x8bc], R21 ;  /* 0x0008bc1501007387 */ /* 0x0001e80000100800 */
[----:B------:R-:W3:Y:S04]  /*23ff0*/  LDL R6, [R1+0xd20] ;  /* 0x000d200001067983 */ /* 0x000ee80000100800 */
[----:B------:R-:W3:Y:S01]  /*24000*/  LDL R7, [R1+0xd2c] ;  /* 0x000d2c0001077983 */ /* 0x000ee20000100800 */
[----:B----4-:R-:W-:-:S03]  /*24010*/  IADD3.X R3, R4, UR10, RZ, P1, !PT ;  /* 0x0000000a04037c10 */ /* 0x010fc60008ffe4ff */
[----:B------:R1:W-:Y:S04]  /*24020*/  STL [R1+0x1d48], R50 ;  /* 0x001d483201007387 */ /* 0x0003e80000100800 */
[----:B------:R-:W4:Y:S04]  /*24030*/  LDG.E.U8 R113, desc[UR8][R2.64] ;  /* 0x0000000802717981 */ /* 0x000f28000c1e1100 */
[----:B0-----:R0:W4:Y:S04]  /*24040*/  LDG.E.U8 R21, desc[UR8][R8.64] ;  /* 0x0000000808157981 */ /* 0x001128000c1e1100 */
[----:B-1----:R1:W4:Y:S04]  /*24050*/  LDG.E.U8 R50, desc[UR8][R14.64] ;  /* 0x000000080e327981 */ /* 0x002328000c1e1100 */
[----:B------:R-:W4:Y:S01]  /*24060*/  LDL R13, [R1+0xd28] ;  /* 0x000d2800010d7983 */ /* 0x000f220000100800 */
[----:B0-----:R-:W-:-:S03]  /*24070*/  IADD3 R8, P2, R12, UR5, RZ ;  /* 0x000000050c087c10 */ /* 0x001fc6000ff5e0ff */
[----:B------:R-:W4:Y:S01]  /*24080*/  LDL R16, [R1+0xd34] ;  /* 0x000d340001107983 */ /* 0x000f220000100800 */
[----:B--2---:R-:W-:Y:S02]  /*24090*/  IADD3.X R9, R11, UR10, RZ, P2, !PT ;  /* 0x0000000a0b097c10 */ /* 0x004fe400097fe4ff */
[----:B-1----:R-:W-:Y:S01]  /*240a0*/  IADD3 R14, P1, R18, UR5, RZ ;  /* 0x00000005120e7c10 */ /* 0x002fe2000ff3e0ff */
[----:B------:R-:W2:Y:S04]  /*240b0*/  LDL R12, [R1+0xd3c] ;  /* 0x000d3c00010c7983 */ /* 0x000ea80000100800 */
[----:B------:R0:W2:Y:S01]  /*240c0*/  LDG.E.U8 R49, desc[UR8][R8.64] ;  /* 0x0000000808317981 */ /* 0x0000a2000c1e1100 */
[----:B------:R-:W-:Y:S02]  /*240d0*/  IADD3 R2, P2, R0, UR5, RZ ;  /* 0x0000000500027c10 */ /* 0x000fe4000ff5e0ff */
[----:B------:R-:W-:Y:S01]  /*240e0*/  IADD3.X R15, R17, UR10, RZ, P1, !PT ;  /* 0x0000000a110f7c10 */ /* 0x000fe20008ffe4ff */
[----:B------:R-:W2:Y:S01]  /*240f0*/  LDL R4, [R1+0xd30] ;  /* 0x000d300001047983 */ /* 0x000ea20000100800 */
[----:B0-----:R-:W-:-:S02]  /*24100*/  IADD3 R8, P1, R10, UR5, RZ ;  /* 0x000000050a087c10 */ /* 0x001fc4000ff3e0ff */
[----:B---3--:R-:W-:Y:S02]  /*24110*/  IADD3.X R3, R20, UR10, RZ, P2, !PT ;  /* 0x0000000a14037c10 */ /* 0x008fe400097fe4ff */
[----:B------:R0:W3:Y:S04]  /*24120*/  LDG.E.U8 R20, desc[UR8][R14.64] ;  /* 0x000000080e147981 */ /* 0x0000e8000c1e1100 */
[----:B------:R1:W3:Y:S01]  /*24130*/  LDG.E.U8 R114, desc[UR8][R2.64] ;  /* 0x0000000802727981 */ /* 0x0002e2000c1e1100 */
[----:B------:R-:W-:-:S05]  /*24140*/  IADD3.X R9, R6, UR10, RZ, P1, !PT ;  /* 0x0000000a06097c10 */ /* 0x000fca0008ffe4ff */
[----:B------:R1:W3:Y:S01]  /*24150*/  LDG.E.U8 R112, desc[UR8][R8.64] ;  /* 0x0000000808707981 */ /* 0x0002e2000c1e1100 */
[----:B0-----:R-:W-:-:S03]  /*24160*/  IADD3 R14, P2, R7, UR5, RZ ;  /* 0x00000005070e7c10 */ /* 0x001fc6000ff5e0ff */
[----:B----4-:R-:W-:Y:S04]  /*24170*/  STL [R1+0x1d4c], R50 ;  /* 0x001d4c3201007387 */ /* 0x010fe80000100800 */
[----:B------:R-:W-:Y:S04]  /*24180*/  STL [R1+0x720], R23 ;  /* 0x0007201701007387 */ /* 0x000fe80000100800 */
[----:B------:R-:W4:Y:S04]  /*24190*/  LDL R19, [R1+0xd44] ;  /* 0x000d440001137983 */ /* 0x000f280000100800 */
[----:B------:R-:W4:Y:S04]  /*241a0*/  LDL R18, [R1+0xd38] ;  /* 0x000d380001127983 */ /* 0x000f280000100800 */
[----:B------:R-:W-:Y:S04]  /*241b0*/  STL [R1+0x8ac], R22 ;  /* 0x0008ac1601007387 */ /* 0x000fe80000100800 */
[----:B------:R-:W-:Y:S04]  /*241c0*/  STL [R1+0x1d50], R113 ;  /* 0x001d507101007387 */ /* 0x000fe80000100800 */
[----:B------:R-:W4:Y:S01]  /*241d0*/  LDL R0, [R1+0xd40] ;  /* 0x000d400001007983 */ /* 0x000f220000100800 */
[----:B------:R-:W-:-:S03]  /*241e0*/  IADD3.X R15, R13, UR10, RZ, P2, !PT ;  /* 0x0000000a0d0f7c10 */ /* 0x000fc600097fe4ff */
[----:B------:R-:W4:Y:S04]  /*241f0*/  LDL R11, [R1+0xd4c] ;  /* 0x000d4c00010b7983 */ /* 0x000f280000100800 */
[----:B------:R4:W4:Y:S04]  /*24200*/  LDG.E.U8 R48, desc[UR8][R14.64] ;  /* 0x000000080e307981 */ /* 0x000928000c1e1100 */
[----:B--2---:R-:W-:Y:S04]  /*24210*/  STL [R1+0x1d54], R49 ;  /* 0x001d543101007387 */ /* 0x004fe80000100800 */
[----:B------:R-:W2:Y:S01]  /*24220*/  LDL R10, [R1+0xd48] ;  /* 0x000d4800010a7983 */ /* 0x000ea20000100800 */
[----:B-1----:R-:W-:-:S02]  /*24230*/  IADD3 R2, P1, R16, UR5, RZ ;  /* 0x0000000510027c10 */ /* 0x002fc4000ff3e0ff */
[----:B------:R-:W-:Y:S01]  /*24240*/  IADD3 R8, P2, R12, UR5, RZ ;  /* 0x000000050c087c10 */ /* 0x000fe2000ff5e0ff */
[----:B------:R-:W2:Y:S01]  /*24250*/  LDL R17, [R1+0xd54] ;  /* 0x000d540001117983 */ /* 0x000ea20000100800 */
[----:B------:R-:W-:-:S03]  /*24260*/  IADD3.X R3, R4, UR10, RZ, P1, !PT ;  /* 0x0000000a04037c10 */ /* 0x000fc60008ffe4ff */
[----:B------:R-:W2:Y:S04]  /*24270*/  LDL R7, [R1+0xd5c] ;  /* 0x000d5c0001077983 */ /* 0x000ea80000100800 */
[----:B------:R-:W2:Y:S04]  /*24280*/  LDL R6, [R1+0xd50] ;  /* 0x000d500001067983 */ /* 0x000ea80000100800 */
[----:B------:R0:W-:Y:S04]  /*24290*/  STL [R1+0x71c], R21 ;  /* 0x00071c1501007387 */ /* 0x0001e80000100800 */
[----:B0-----:R0:W2:Y:S04]  /*242a0*/  LDG.E.U8 R21, desc[UR8][R2.64] ;  /* 0x0000000802157981 */ /* 0x0010a8000c1e1100 */
[----:B---3--:R-:W-:Y:S04]  /*242b0*/  STL [R1+0x1d58], R114 ;  /* 0x001d587201007387 */ /* 0x008fe80000100800 */
[----:B------:R-:W-:Y:S04]  /*242c0*/  STL [R1+0x1d5c], R112 ;  /* 0x001d5c7001007387 */ /* 0x000fe80000100800 */
[----:B------:R-:W3:Y:S04]  /*242d0*/  LDL R13, [R1+0xd58] ;  /* 0x000d5800010d7983 */ /* 0x000ee80000100800 */
[----:B------:R-:W3:Y:S04]  /*242e0*/  LDL R16, [R1+0xd64] ;  /* 0x000d640001107983 */ /* 0x000ee80000100800 */
[----:B------:R-:W3:Y:S04]  /*242f0*/  LDL R12, [R1+0xd60] ;  /* 0x000d6000010c7983 */ /* 0x000ee80000100800 */
[----:B------:R-:W3:Y:S01]  /*24300*/  LDL R4, [R1+0xd6c] ;  /* 0x000d6c0001047983 */ /* 0x000ee20000100800 */
[----:B----4-:R-:W-:-:S02]  /*24310*/  IADD3 R14, P1, R19, UR5, RZ ;  /* 0x00000005130e7c10 */ /* 0x010fc4000ff3e0ff */
[----:B------:R-:W-:-:S05]  /*24320*/  IADD3.X R9, R18, UR10, RZ, P2, !PT ;  /* 0x0000000a12097c10 */ /* 0x000fca00097fe4ff */
[----:B------:R-:W4:Y:S01]  /*24330*/  LDG.E.U8 R51, desc[UR8][R8.64] ;  /* 0x0000000808337981 */ /* 0x000f22000c1e1100 */
[----:B------:R-:W-:-:S05]  /*24340*/  IADD3.X R15, R0, UR10, RZ, P1, !PT ;  /* 0x0000000a000f7c10 */ /* 0x000fca0008ffe4ff */
[----:B------:R1:W4:Y:S01]  /*24350*/  LDG.E.U8 R111, desc[UR8][R14.64] ;  /* 0x000000080e6f7981 */ /* 0x000322000c1e1100 */
[----:B0-----:R-:W-:-:S03]  /*24360*/  IADD3 R2, P2, R11, UR5, RZ ;  /* 0x000000050b027c10 */ /* 0x001fc6000ff5e0ff */
[----:B------:R-:W-:Y:S04]  /*24370*/  STL [R1+0x1d60], R48 ;  /* 0x001d603001007387 */ /* 0x000fe80000100800 */
[----:B------:R-:W4:Y:S01]  /*24380*/  LDL R0, [R1+0xd68] ;  /* 0x000d680001007983 */ /* 0x000f220000100800 */
[----:B--2---:R-:W-:-:S03]  /*24390*/  IADD3.X R3, R10, UR10, RZ, P2, !PT ;  /* 0x0000000a0a037c10 */ /* 0x004fc600097fe4ff */
[----:B------:R-:W2:Y:S04]  /*243a0*/  LDL R11, [R1+0xd74] ;  /* 0x000d7400010b7983 */ /* 0x000ea80000100800 */
[----:B------:R0:W2:Y:S01]  /*243b0*/  LDG.E.U8 R47, desc[UR8][R2.64] ;  /* 0x00000008022f7981 */ /* 0x0000a2000c1e1100 */
[----:B-1----:R-:W-:Y:S02]  /*243c0*/  IADD3 R14, P2, R7, UR5, RZ ;  /* 0x00000005070e7c10 */ /* 0x002fe4000ff5e0ff */
[----:B------:R-:W-:-:S04]  /*243d0*/  IADD3 R8, P1, R17, UR5, RZ ;  /* 0x0000000511087c10 */ /* 0x000fc8000ff3e0ff */
[----:B------:R-:W-:Y:S02]  /*243e0*/  IADD3.X R9, R6, UR10, RZ, P1, !PT ;  /* 0x0000000a06097c10 */ /* 0x000fe40008ffe4ff */
[----:B---3--:R-:W-:Y:S02]  /*243f0*/  IADD3.X R15, R13, UR10, RZ, P2, !PT ;  /* 0x0000000a0d0f7c10 */ /* 0x008fe400097fe4ff */
[----:B0-----:R-:W-:-:S03]  /*24400*/  IADD3 R2, P1, R16, UR5, RZ ;  /* 0x0000000510027c10 */ /* 0x001fc6000ff3e0ff */
[----:B------:R-:W3:Y:S01]  /*24410*/  LDG.E.U8 R115, desc[UR8][R14.64] ;  /* 0x000000080e737981 */ /* 0x000ee2000c1e1100 */
[----:B------:R-:W-:-:S05]  /*24420*/  IADD3.X R3, R12, UR10, RZ, P1, !PT ;  /* 0x0000000a0c037c10 */ /* 0x000fca0008ffe4ff */
[----:B------:R-:W3:Y:S04]  /*24430*/  LDG.E.U8 R110, desc[UR8][R2.64] ;  /* 0x00000008026e7981 */ /* 0x000ee8000c1e1100 */
[----:B----4-:R-:W-:Y:S04]  /*24440*/  STL [R1+0x1d64], R51 ;  /* 0x001d643301007387 */ /* 0x010fe80000100800 */
[----:B------:R-:W4:Y:S04]  /*24450*/  LDL R19, [R1+0xd7c] ;  /* 0x000d7c0001137983 */ /* 0x000f280000100800 */
[----:B------:R0:W-:Y:S04]  /*24460*/  STL [R1+0x718], R20 ;  /* 0x0007181401007387 */ /* 0x0001e80000100800 */
[----:B------:R-:W4:Y:S04]  /*24470*/  LDL R17, [R1+0xd70] ;  /* 0x000d700001117983 */ /* 0x000f280000100800 */
[----:B------:R-:W-:Y:S04]  /*24480*/  STL [R1+0x1d68], R111 ;  /* 0x001d686f01007387 */ /* 0x000fe80000100800 */
[----:B------:R-:W4:Y:S04]  /*24490*/  LDL R7, [R1+0xd78] ;  /* 0x000d780001077983 */ /* 0x000f280000100800 */
[----:B0-----:R0:W4:Y:S04]  /*244a0*/  LDG.E.U8 R20, desc[UR8][R8.64] ;  /* 0x0000000808147981 */ /* 0x001128000c1e1100 */
[----:B------:R-:W4:Y:S04]  /*244b0*/  LDL R10, [R1+0xd84] ;  /* 0x000d8400010a7983 */ /* 0x000f280000100800 */
[----:B------:R-:W4:Y:S01]  /*244c0*/  LDL R6, [R1+0xd80] ;  /* 0x000d800001067983 */ /* 0x000f220000100800 */
[----:B0-----:R-:W-:-:S03]  /*244d0*/  IADD3 R8, P2, R4, UR5, RZ ;  /* 0x0000000504087c10 */ /* 0x001fc6000ff5e0ff */
[----:B------:R-:W4:Y:S01]  /*244e0*/  LDL R18, [R1+0xd8c] ;  /* 0x000d8c0001127983 */ /* 0x000f220000100800 */
[----:B------:R-:W-:-:S03]  /*244f0*/  IADD3.X R9, R0, UR10, RZ, P2, !PT ;  /* 0x0000000a00097c10 */ /* 0x000fc600097fe4ff */
[----:B--2---:R-:W-:Y:S04]  /*24500*/  STL [R1+0x1d6c], R47 ;  /* 0x001d6c2f01007387 */ /* 0x004fe80000100800 */
[----:B------:R0:W2:Y:S04]  /*24510*/  LDG.E.U8 R46, desc[UR8][R8.64] ;  /* 0x00000008082e7981 */ /* 0x0000a8000c1e1100 */
[----:B------:R-:W2:Y:S04]  /*24520*/  LDL R4, [R1+0xd88] ;  /* 0x000d880001047983 */ /* 0x000ea80000100800 */
[----:B------:R-:W2:Y:S01]  /*24530*/  LDL R13, [R1+0xd9c] ;  /* 0x000d9c00010d7983 */ /* 0x000ea20000100800 */
[----:B------:R-:W-:-:S03]  /*24540*/  IADD3 R14, P1, R11, UR5, RZ ;  /* 0x000000050b0e7c10 */ /* 0x000fc6000ff3e0ff */
[----:B------:R-:W2:Y:S04]  /*24550*/  LDL R16, [R1+0xd94] ;  /* 0x000d940001107983 */ /* 0x000ea80000100800 */
[----:B------:R-:W2:Y:S04]  /*24560*/  LDL R12, [R1+0xd90] ;  /* 0x000d9000010c7983 */ /* 0x000ea80000100800 */
[----:B------:R1:W-:Y:S04]  /*24570*/  STL [R1+0x714], R21 ;  /* 0x0007141501007387 */ /* 0x0003e80000100800 */
[----:B---3--:R-:W-:Y:S04]  /*24580*/  STL [R1+0x1d70], R115 ;  /* 0x001d707301007387 */ /* 0x008fe80000100800 */
[----:B------:R-:W3:Y:S04]  /*24590*/  LDL R0, [R1+0xd98] ;  /* 0x000d980001007983 */ /* 0x000ee80000100800 */
[----:B------:R-:W3:Y:S04]  /*245a0*/  LDL R11, [R1+0xda4] ;  /* 0x000da400010b7983 */ /* 0x000ee80000100800 */
[----:B------:R-:W-:Y:S01]  /*245b0*/  STL [R1+0x1d74], R110 ;  /* 0x001d746e01007387 */ /* 0x000fe20000100800 */
[----:B----4-:R-:W-:-:S03]  /*245c0*/  IADD3 R2, P2, R19, UR5, RZ ;  /* 0x0000000513027c10 */ /* 0x010fc6000ff5e0ff */
[----:B------:R-:W4:Y:S01]  /*245d0*/  LDL R19, [R1+0xdac] ;  /* 0x000dac0001137983 */ /* 0x000f220000100800 */
[----:B------:R-:W-:-:S03]  /*245e0*/  IADD3.X R15, R17, UR10, RZ, P1, !PT ;  /* 0x0000000a110f7c10 */ /* 0x000fc60008ffe4ff */
[----:B------:R-:W4:Y:S04]  /*245f0*/  LDL R17, [R1+0xda0] ;  /* 0x000da00001117983 */ /* 0x000f280000100800 */
[----:B-1----:R1:W4:Y:S01]  /*24600*/  LDG.E.U8 R21, desc[UR8][R14.64] ;  /* 0x000000080e157981 */ /* 0x002322000c1e1100 */
[----:B------:R-:W-:-:S05]  /*24610*/  IADD3.X R3, R7, UR10, RZ, P2, !PT ;  /* 0x0000000a07037c10 */ /* 0x000fca00097fe4ff */
[----:B------:R-:W4:Y:S01]  /*24620*/  LDG.E.U8 R52, desc[UR8][R2.64] ;  /* 0x0000000802347981 */ /* 0x000f22000c1e1100 */
[----:B0-----:R-:W-:-:S04]  /*24630*/  IADD3 R8, P1, R10, UR5, RZ ;  /* 0x000000050a087c10 */ /* 0x001fc8000ff3e0ff */
[----:B------:R-:W-:Y:S02]  /*24640*/  IADD3.X R9, R6, UR10, RZ, P1, !PT ;  /* 0x0000000a06097c10 */ /* 0x000fe40008ffe4ff */
[----:B-1----:R-:W-:-:S03]  /*24650*/  IADD3 R14, P2, R18, UR5, RZ ;  /* 0x00000005120e7c10 */ /* 0x002fc6000ff5e0ff */
[----:B------:R0:W4:Y:S04]  /*24660*/  LDG.E.U8 R109, desc[UR8][R8.64] ;  /* 0x00000008086d7981 */ /* 0x000128000c1e1100 */
[----:B--2---:R-:W-:Y:S04]  /*24670*/  STL [R1+0x1d78], R46 ;  /* 0x001d782e01007387 */ /* 0x004fe80000100800 */
[----:B------:R-:W2:Y:S01]  /*24680*/  LDL R7, [R1+0xda8] ;  /* 0x000da80001077983 */ /* 0x000ea20000100800 */
[----:B------:R-:W-:-:S03]  /*24690*/  IADD3.X R15, R4, UR10, RZ, P2, !PT ;  /* 0x0000000a040f7c10 */ /* 0x000fc600097fe4ff */
[----:B------:R-:W2:Y:S04]  /*246a0*/  LDL R18, [R1+0x1284] ;  /* 0x0012840001127983 */ /* 0x000ea80000100800 */
[----:B------:R1:W2:Y:S01]  /*246b0*/  LDG.E.U8 R45, desc[UR8][R14.64] ;  /* 0x000000080e2d7981 */ /* 0x0002a2000c1e1100 */
[----:B0-----:R-:W-:Y:S02]  /*246c0*/  IADD3 R8, P2, R13, UR5, RZ ;  /* 0x000000050d087c10 */ /* 0x001fe4000ff5e0ff */
[----:B------:R-:W-:Y:S01]  /*246d0*/  IADD3 R2, P1, R16, UR5, RZ ;  /* 0x0000000510027c10 */ /* 0x000fe2000ff3e0ff */
[----:B------:R-:W2:Y:S03]  /*246e0*/  LDL R10, [R1+0xdb4] ;  /* 0x000db400010a7983 */ /* 0x000ea60000100800 */
[----:B------:R-:W-:Y:S01]  /*246f0*/  IADD3.X R3, R12, UR10, RZ, P1, !PT ;  /* 0x0000000a0c037c10 */ /* 0x000fe20008ffe4ff */
[----:B------:R-:W2:Y:S04]  /*24700*/  LDL R6, [R1+0xdb0] ;  /* 0x000db00001067983 */ /* 0x000ea80000100800 */
[----:B------:R0:W-:Y:S04]  /*24710*/  STL [R1+0x710], R20 ;  /* 0x0007101401007387 */ /* 0x0001e80000100800 */
[----:B0-----:R4:W2:Y:S01]  /*24720*/  LDG.E.U8 R20, desc[UR8][R2.64] ;  /* 0x0000000802147981 */ /* 0x0018a2000c1e1100 */
[----:B---3--:R-:W-:-:S02]  /*24730*/  IADD3.X R9, R0, UR10, RZ, P2, !PT ;  /* 0x0000000a00097c10 */ /* 0x008fc400097fe4ff */
[----:B-1----:R-:W-:-:S03]  /*24740*/  IADD3 R14, P1, R11, UR5, RZ ;  /* 0x000000050b0e7c10 */ /* 0x002fc6000ff3e0ff */
[----:B------:R-:W3:Y:S01]  /*24750*/  LDG.E.U8 R116, desc[UR8][R8.64] ;  /* 0x0000000808747981 */ /* 0x000ee2000c1e1100 */
[----:B----4-:R-:W-:Y:S02]  /*24760*/  IADD3 R2, P2, R19, UR5, RZ ;  /* 0x0000000513027c10 */ /* 0x010fe4000ff5e0ff */
[----:B------:R-:W-:-:S05]  /*24770*/  IADD3.X R15, R17, UR10, RZ, P1, !PT ;  /* 0x0000000a110f7c10 */ /* 0x000fca0008ffe4ff */
[----:B------:R0:W4:Y:S04]  /*24780*/  LDG.E.U8 R108, desc[UR8][R14.64] ;  /* 0x000000080e6c7981 */ /* 0x000128000c1e1100 */
[----:B------:R-:W-:Y:S04]  /*24790*/  STL [R1+0x1d7c], R52 ;  /* 0x001d7c3401007387 */ /* 0x000fe80000100800 */
[----:B------:R-:W4:Y:S04]  /*247a0*/  LDL R4, [R1+0xdb8] ;  /* 0x000db80001047983 */ /* 0x000f280000100800 */
[----:B------:R-:W4:Y:S04]  /*247b0*/  LDL R16, [R1+0x1298] ;  /* 0x0012980001107983 */ /* 0x000f280000100800 */
[----:B------:R-:W-:Y:S04]  /*247c0*/  STL [R1+0x1d80], R109 ;  /* 0x001d806d01007387 */ /* 0x000fe80000100800 */
[----:B------:R-:W4:Y:S04]  /*247d0*/  LDL R12, [R1+0x1288] ;  /* 0x00128800010c7983 */ /* 0x000f280000100800 */
[----:B------:R-:W4:Y:S01]  /*247e0*/  LDL R13, [R1+0x128c] ;  /* 0x00128c00010d7983 */ /* 0x000f220000100800 */
[----:B--2---:R-:W-:-:S05]  /*247f0*/  IADD3.X R3, R7, UR10, RZ, P2, !PT ;  /* 0x0000000a07037c10 */ /* 0x004fca00097fe4ff */
[----:B------:R1:W2:Y:S04]  /*24800*/  LDG.E.U8 R44, desc[UR8][R2.64] ;  /* 0x00000008022c7981 */ /* 0x0002a8000c1e1100 */
[----:B------:R-:W-:Y:S04]  /*24810*/  STL [R1+0x1d84], R45 ;  /* 0x001d842d01007387 */ /* 0x000fe80000100800 */
[----:B------:R-:W2:Y:S01]  /*24820*/  LDL R0, [R1+0xdbc] ;  /* 0x000dbc0001007983 */ /* 0x000ea20000100800 */
[----:B0-----:R-:W-:-:S03]  /*24830*/  IADD3 R14, P2, R18, UR5, RZ ;  /* 0x00000005120e7c10 */ /* 0x001fc6000ff5e0ff */
[----:B------:R-:W2:Y:S01]  /*24840*/  LDL R19, [R1+0x1294] ;  /* 0x0012940001137983 */ /* 0x000ea20000100800 */
[----:B------:R-:W-:-:S03]  /*24850*/  IADD3 R8, P1, R10, UR5, RZ ;  /* 0x000000050a087c10 */ /* 0x000fc6000ff3e0ff */
[----:B------:R-:W2:Y:S04]  /*24860*/  LDL R11, [R1+0x1290] ;  /* 0x00129000010b7983 */ /* 0x000ea80000100800 */
[----:B------:R-:W2:Y:S04]  /*24870*/  LDL R17, [R1+0x1270] ;  /* 0x0012700001117983 */ /* 0x000ea80000100800 */
[----:B------:R0:W-:Y:S01]  /*24880*/  STL [R1+0x70c], R21 ;  /* 0x00070c1501007387 */ /* 0x0001e20000100800 */
[----:B------:R-:W-:-:S05]  /*24890*/  IADD3.X R9, R6, UR10, RZ, P1, !PT ;  /* 0x0000000a06097c10 */ /* 0x000fca0008ffe4ff */
[----:B0-----:R0:W2:Y:S04]  /*248a0*/  LDG.E.U8 R21, desc[UR8][R8.64] ;  /* 0x0000000808157981 */ /* 0x0010a8000c1e1100 */
[----:B---3--:R-:W-:Y:S04]  /*248b0*/  STL [R1+0x1d88], R116 ;  /* 0x001d887401007387 */ /* 0x008fe80000100800 */
[----:B------:R-:W3:Y:S04]  /*248c0*/  LDL R7, [R1+0x1274] ;  /* 0x0012740001077983 */ /* 0x000ee80000100800 */
[----:B------:R-:W3:Y:S04]  /*248d0*/  LDL R10, [R1+0x1278] ;  /* 0x00127800010a7983 */ /* 0x000ee80000100800 */
[----:B----4-:R-:W-:Y:S04]  /*248e0*/  STL [R1+0x1d8c], R108 ;  /* 0x001d8c6c01007387 */ /* 0x010fe80000100800 */
[----:B------:R-:W4:Y:S04]  /*248f0*/  LDL R6, [R1+0xdc0] ;  /* 0x000dc00001067983 */ /* 0x000f280000100800 */
[----:B------:R-:W4:Y:S01]  /*24900*/  LDL R18, [R1+0x127c] ;  /* 0x00127c0001127983 */ /* 0x000f220000100800 */
[----:B------:R-:W-:-:S02]  /*24910*/  IADD3.X R15, R4, UR10, RZ, P2, !PT ;  /* 0x0000000a040f7c10 */ /* 0x000fc400097fe4ff */
[----:B-1----:R-:W-:-:S03]  /*24920*/  IADD3 R2, P1, R16, UR5, RZ ;  /* 0x0000000510027c10 */ /* 0x002fc6000ff3e0ff */
[----:B------:R-:W4:Y:S01]  /*24930*/  LDG.E.U8 R53, desc[UR8][R14.64] ;  /* 0x000000080e357981 */ /* 0x000f22000c1e1100 */
[----:B------:R-:W-:Y:S02]  /*24940*/  IADD3.X R3, R12, UR10, RZ, P1, !PT ;  /* 0x0000000a0c037c10 */ /* 0x000fe40008ffe4ff */
[----:B0-----:R-:W-:-:S03]  /*24950*/  IADD3 R8, P2, R13, UR5, RZ ;  /* 0x000000050d087c10 */ /* 0x001fc6000ff5e0ff */
        /* <DEDUP_REMOVED lines=15> */
[----:B------:R1:W3:Y:S01]  /*24a50*/  LDG.E.U8 R117, desc[UR8][R2.64] ;  /* 0x0000000802757981 */ /* 0x0002e2000c1e1100 */
[----:B----4-:R-:W-:Y:S02]  /*24a60*/  IADD3.X R9, R6, UR10, RZ, P1, !PT ;  /* 0x0000000a06097c10 */ /* 0x010fe40008ffe4ff */
[----:B0-----:R-:W-:-:S03]  /*24a70*/  IADD3 R14, P2, R18, UR5, RZ ;  /* 0x00000005120e7c10 */ /* 0x001fc6000ff5e0ff */
        /* <DEDUP_REMOVED lines=11> */
[----:B-1----:R-:W-:-:S03]  /*24b30*/  IADD3 R2, P1, R16, UR5, RZ ;  /* 0x0000000510027c10 */ /* 0x002fc6000ff3e0ff */
[----:B------:R-:W2:Y:S01]  /*24b40*/  LDL R10, [R1+0x1250] ;  /* 0x00125000010a7983 */ /* 0x000ea20000100800 */
[----:B0-----:R-:W-:-:S03]  /*24b50*/  IADD3 R8, P2, R13, UR5, RZ ;  /* 0x000000050d087c10 */ /* 0x001fc6000ff5e0ff */
[----:B------:R-:W2:Y:S01]  /*24b60*/  LDL R6, [R1+0x1254] ;  /* 0x0012540001067983 */ /* 0x000ea20000100800 */
[----:B------:R-:W-:-:S05]  /*24b70*/  IADD3.X R3, R12, UR10, RZ, P1, !PT ;  /* 0x0000000a0c037c10 */ /* 0x000fca0008ffe4ff */
[----:B------:R0:W2:Y:S04]  /*24b80*/  LDG.E.U8 R252, desc[UR8][R2.64] ;  /* 0x0000000802fc7981 */ /* 0x0000a8000c1e1100 */
[----:B---3--:R-:W-:Y:S04]  /*24b90*/  STL [R1+0x1da0], R117 ;  /* 0x001da07501007387 */ /* 0x008fe80000100800 */
[----:B------:R-:W-:Y:S04]  /*24ba0*/  STL [R1+0x704], R21 ;  /* 0x0007041501007387 */ /* 0x000fe80000100800 */
[----:B------:R-:W3:Y:S04]  /*24bb0*/  LDL R18, [R1+0xdc8] ;  /* 0x000dc80001127983 */ /* 0x000ee80000100800 */
[----:B------:R-:W3:Y:S04]  /*24bc0*/  LDL R16, [R1+0x1258] ;  /* 0x0012580001107983 */ /* 0x000ee80000100800 */
[----:B------:R-:W3:Y:S04]  /*24bd0*/  LDL R4, [R1+0x1234] ;  /* 0x0012340001047983 */ /* 0x000ee80000100800 */
[----:B----4-:R-:W-:Y:S04]  /*24be0*/  STL [R1+0x1da4], R106 ;  /* 0x001da46a01007387 */ /* 0x010fe80000100800 */
[----:B------:R-:W4:Y:S04]  /*24bf0*/  LDL R12, [R1+0x1238] ;  /* 0x00123800010c7983 */ /* 0x000f280000100800 */
[----:B------:R-:W4:Y:S01]  /*24c00*/  LDL R13, [R1+0x123c] ;  /* 0x00123c00010d7983 */ /* 0x000f220000100800 */
[----:B------:R-:W-:-:S02]  /*24c10*/  IADD3.X R9, R0, UR10, RZ, P2, !PT ;  /* 0x0000000a00097c10 */ /* 0x000fc400097fe4ff */
[----:B--2---:R-:W-:-:S03]  /*24c20*/  IADD3 R14, P1, R11, UR5, RZ ;  /* 0x000000050b0e7c10 */ /* 0x004fc6000ff3e0ff */
[----:B------:R1:W2:Y:S01]  /*24c30*/  LDG.E.U8 R54, desc[UR8][R8.64] ;  /* 0x0000000808367981 */ /* 0x0002a2000c1e1100 */
[----:B------:R-:W-:Y:S02]  /*24c40*/  IADD3.X R15, R17, UR10, RZ, P1, !PT ;  /* 0x0000000a110f7c10 */ /* 0x000fe40008ffe4ff */
[----:B0-----:R-:W-:-:S03]  /*24c50*/  IADD3 R2, P2, R19, UR5, RZ ;  /* 0x0000000513027c10 */ /* 0x001fc6000ff5e0ff */
[----:B------:R0:W2:Y:S04]  /*24c60*/  LDG.E.U8 R105, desc[UR8][R14.64] ;  /* 0x000000080e697981 */ /* 0x0000a8000c1e1100 */
[----:B------:R-:W-:Y:S04]  /*24c70*/  STL [R1+0x1da8], R42 ;  /* 0x001da82a01007387 */ /* 0x000fe80000100800 */
[----:B------:R-:W2:Y:S01]  /*24c80*/  LDL R11, [R1+0xdcc] ;  /* 0x000dcc00010b7983 */ /* 0x000ea20000100800 */
[----:B------:R-:W-:-:S03]  /*24c90*/  IADD3.X R3, R7, UR10, RZ, P2, !PT ;  /* 0x0000000a07037c10 */ /* 0x000fc600097fe4ff */
[----:B------:R-:W2:Y:S04]  /*24ca0*/  LDL R0, [R1+0x1240] ;  /* 0x0012400001007983 */ /* 0x000ea80000100800 */
[----:B------:R3:W2:Y:S01]  /*24cb0*/  LDG.E.U8 R41, desc[UR8][R2.64] ;  /* 0x0000000802297981 */ /* 0x0006a2000c1e1100 */
[----:B-1----:R-:W-:Y:S02]  /*24cc0*/  IADD3 R8, P1, R10, UR5, RZ ;  /* 0x000000050a087c10 */ /* 0x002fe4000ff3e0ff */
[----:B0-----:R-:W-:Y:S01]  /*24cd0*/  IADD3 R14, P2, R6, UR5, RZ ;  /* 0x00000005060e7c10 */ /* 0x001fe2000ff5e0ff */
[----:B------:R-:W-:Y:S01]  /*24ce0*/  STL [R1+0x1de0], R252 ;  /* 0x001de0fc01007387 */ /* 0x000fe20000100800 */
[----:B---3--:R-:W-:Y:S02]  /*24cf0*/  IADD3.X R9, R18, UR10, RZ, P1, !PT ;  /* 0x0000000a12097c10 */ /* 0x008fe40008ffe4ff */
[----:B------:R-:W-:-:S03]  /*24d00*/  IADD3 R2, P1, R16, UR5, RZ ;  /* 0x0000000510027c10 */ /* 0x000fc6000ff3e0ff */
[----:B------:R0:W3:Y:S01]  /*24d10*/  LDG.E.U8 R251, desc[UR8][R8.64] ;  /* 0x0000000808fb7981 */ /* 0x0000e2000c1e1100 */
[----:B------:R-:W-:-:S05]  /*24d20*/  IADD3.X R15, R4, UR10, RZ, P2, !PT ;  /* 0x0000000a040f7c10 */ /* 0x000fca00097fe4ff */
[----:B------:R1:W3:Y:S01]  /*24d30*/  LDG.E.U8 R118, desc[UR8][R14.64] ;  /* 0x000000080e767981 */ /* 0x0002e2000c1e1100 */
[----:B----4-:R-:W-:Y:S02]  /*24d40*/  IADD3.X R3, R12, UR10, RZ, P1, !PT ;  /* 0x0000000a0c037c10 */ /* 0x010fe40008ffe4ff */
[----:B0-----:R-:W-:-:S03]  /*24d50*/  IADD3 R8, P2, R13, UR5, RZ ;  /* 0x000000050d087c10 */ /* 0x001fc6000ff5e0ff */
[----:B------:R-:W4:Y:S04]  /*24d60*/  LDG.E.U8 R104, desc[UR8][R2.64] ;  /* 0x0000000802687981 */ /* 0x000f28000c1e1100 */
[----:B--2---:R-:W-:Y:S04]  /*24d70*/  STL [R1+0x1dac], R54 ;  /* 0x001dac3601007387 */ /* 0x004fe80000100800 */
[----:B------:R0:W-:Y:S04]  /*24d80*/  STL [R1+0x700], R20 ;  /* 0x0007001401007387 */ /* 0x0001e80000100800 */
[----:B------:R-:W2:Y:S04]  /*24d90*/  LDL R7, [R1+0x1220] ;  /* 0x0012200001077983 */ /* 0x000ea80000100800 */
[----:B------:R-:W2:Y:S04]  /*24da0*/  LDL R10, [R1+0x1244] ;  /* 0x00124400010a7983 */ /* 0x000ea80000100800 */
[----:B------:R-:W-:Y:S04]  /*24db0*/  STL [R1+0x1db0], R105 ;  /* 0x001db06901007387 */ /* 0x000fe80000100800 */
[----:B------:R-:W2:Y:S01]  /*24dc0*/  LDL R6, [R1+0x1224] ;  /* 0x0012240001067983 */ /* 0x000ea20000100800 */
[----:B------:R-:W-:-:S03]  /*24dd0*/  IADD3.X R9, R11, UR10, RZ, P2, !PT ;  /* 0x0000000a0b097c10 */ /* 0x000fc600097fe4ff */
[----:B------:R-:W2:Y:S04]  /*24de0*/  LDL R17, [R1+0x1228] ;  /* 0x0012280001117983 */ /* 0x000ea80000100800 */
[----:B------:R0:W2:Y:S04]  /*24df0*/  LDG.E.U8 R40, desc[UR8][R8.64] ;  /* 0x0000000808287981 */ /* 0x0000a8000c1e1100 */
[----:B------:R-:W-:Y:S04]  /*24e00*/  STL [R1+0x1db4], R41 ;  /* 0x001db42901007387 */ /* 0x000fe80000100800 */
[----:B------:R-:W2:Y:S01]  /*24e10*/  LDL R16, [R1+0xdd0] ;  /* 0x000dd00001107983 */ /* 0x000ea20000100800 */
[----:B-1----:R-:W-:-:S03]  /*24e20*/  IADD3 R14, P1, R0, UR5, RZ ;  /* 0x00000005000e7c10 */ /* 0x002fc6000ff3e0ff */
[----:B------:R-:W2:Y:S04]  /*24e30*/  LDL R4, [R1+0x122c] ;  /* 0x00122c0001047983 */ /* 0x000ea80000100800 */
[----:B---3--:R-:W-:Y:S04]  /*24e40*/  STL [R1+0x1de4], R251 ;  /* 0x001de4fb01007387 */ /* 0x008fe80000100800 */
[----:B------:R-:W3:Y:S04]  /*24e50*/  LDL R13, [R1+0x1230] ;  /* 0x00123000010d7983 */ /* 0x000ee80000100800 */
[----:B------:R-:W3:Y:S04]  /*24e60*/  LDL R18, [R1+0x120c] ;  /* 0x00120c0001127983 */ /* 0x000ee80000100800 */
[----:B------:R-:W-:Y:S04]  /*24e70*/  STL [R1+0x1db8], R118 ;  /* 0x001db87601007387 */ /* 0x000fe80000100800 */
[----:B------:R-:W3:Y:S04]  /*24e80*/  LDL R0, [R1+0x1214] ;  /* 0x0012140001007983 */ /* 0x000ee80000100800 */
[----:B------:R-:W3:Y:S04]  /*24e90*/  LDL R12, [R1+0x1210] ;  /* 0x00121000010c7983 */ /* 0x000ee80000100800 */
[----:B------:R-:W3:Y:S04]  /*24ea0*/  LDL R11, [R1+0x1218] ;  /* 0x00121800010b7983 */ /* 0x000ee80000100800 */
[----:B----4-:R-:W-:Y:S01]  /*24eb0*/  STL [R1+0x1dbc], R104 ;  /* 0x001dbc6801007387 */ /* 0x010fe20000100800 */
[----:B--2---:R-:W-:-:S03]  /*24ec0*/  IADD3.X R15, R7, UR10, RZ, P1, !PT ;  /* 0x0000000a070f7c10 */ /* 0x004fc60008ffe4ff */
[----:B------:R-:W2:Y:S01]  /*24ed0*/  LDL R7, [R1+0x121c] ;  /* 0x00121c0001077983 */ /* 0x000ea20000100800 */
[----:B------:R-:W-:-:S03]  /*24ee0*/  IADD3 R2, P2, R10, UR5, RZ ;  /* 0x000000050a027c10 */ /* 0x000fc6000ff5e0ff */
[----:B------:R-:W4:Y:S04]  /*24ef0*/  LDL R10, [R1+0xdd4] ;  /* 0x000dd400010a7983 */ /* 0x000f280000100800 */
        /* <DEDUP_REMOVED lines=10> */
[----:B---3--:R-:W-:Y:S02]  /*24fa0*/  IADD3 R2, P1, R13, UR5, RZ ;  /* 0x000000050d027c10 */ /* 0x008fe4000ff3e0ff */
[----:B------:R-:W-:-:S05]  /*24fb0*/  IADD3.X R15, R18, UR10, RZ, P2, !PT ;  /* 0x0000000a120f7c10 */ /* 0x000fca00097fe4ff */
[----:B------:R1:W3:Y:S01]  /*24fc0*/  LDG.E.U8 R39, desc[UR8][R14.64] ;  /* 0x000000080e277981 */ /* 0x0002e2000c1e1100 */
[----:B0-----:R-:W-:Y:S02]  /*24fd0*/  IADD3 R8, P2, R0, UR5, RZ ;  /* 0x0000000500087c10 */ /* 0x001fe4000ff5e0ff */
[----:B------:R-:W-:Y:S02]  /*24fe0*/  IADD3.X R3, R12, UR10, RZ, P1, !PT ;  /* 0x0000000a0c037c10 */ /* 0x000fe40008ffe4ff */
[----:B-1----:R-:W-:-:S03]  /*24ff0*/  IADD3 R14, P1, R11, UR5, RZ ;  /* 0x000000050b0e7c10 */ /* 0x002fc6000ff3e0ff */
[----:B------:R0:W3:Y:S01]  /*25000*/  LDG.E.U8 R249, desc[UR8][R2.64] ;  /* 0x0000000802f97981 */ /* 0x0000e2000c1e1100 */
[----:B----4-:R-:W-:-:S03]  /*25010*/  IADD3.X R9, R10, UR10, RZ, P2, !PT ;  /* 0x0000000a0a097c10 */ /* 0x010fc600097fe4ff */
[----:B--2---:R-:W-:Y:S04]  /*25020*/  STL [R1+0x1de8], R250 ;  /* 0x001de8fa01007387 */ /* 0x004fe80000100800 */
[----:B------:R-:W2:Y:S04]  /*25030*/  LDL R4, [R1+0x11fc] ;  /* 0x0011fc0001047983 */ /* 0x000ea80000100800 */
[----:B------:R-:W-:Y:S04]  /*25040*/  STL [R1+0x1dc4], R55 ;  /* 0x001dc43701007387 */ /* 0x000fe80000100800 */
[----:B------:R1:W4:Y:S01]  /*25050*/  LDG.E.U8 R119, desc[UR8][R8.64] ;  /* 0x0000000808777981 */ /* 0x000322000c1e1100 */
[----:B------:R-:W-:-:S03]  /*25060*/  IADD3.X R15, R17, UR10, RZ, P1, !PT ;  /* 0x0000000a110f7c10 */ /* 0x000fc60008ffe4ff */
[----:B------:R-:W4:Y:S04]  /*25070*/  LDL R13, [R1+0xdd8] ;  /* 0x000dd800010d7983 */ /* 0x000f280000100800 */
[----:B------:R-:W4:Y:S04]  /*25080*/  LDL R16, [R1+0x1204] ;  /* 0x0012040001107983 */ /* 0x000f280000100800 */
[----:B------:R4:W4:Y:S04]  /*25090*/  LDG.E.U8 R102, desc[UR8][R14.64] ;  /* 0x000000080e667981 */ /* 0x000928000c1e1100 */
[----:B------:R-:W-:Y:S04]  /*250a0*/  STL [R1+0x1dc8], R103 ;  /* 0x001dc86701007387 */ /* 0x000fe80000100800 */
[----:B------:R-:W4:Y:S01]  /*250b0*/  LDL R12, [R1+0x11e4] ;  /* 0x0011e400010c7983 */ /* 0x000f220000100800 */
[----:B0-----:R-:W-:-:S03]  /*250c0*/  IADD3 R2, P2, R7, UR5, RZ ;  /* 0x0000000507027c10 */ /* 0x001fc6000ff5e0ff */
[----:B------:R-:W4:Y:S01]  /*250d0*/  LDL R0, [R1+0x1208] ;  /* 0x0012080001007983 */ /* 0x000f220000100800 */
[----:B-1----:R-:W-:-:S03]  /*250e0*/  IADD3 R8, P1, R6, UR5, RZ ;  /* 0x0000000506087c10 */ /* 0x002fc6000ff3e0ff */
[----:B---3--:R-:W-:Y:S04]  /*250f0*/  STL [R1+0x1dcc], R39 ;  /* 0x001dcc2701007387 */ /* 0x008fe80000100800 */
[----:B------:R-:W3:Y:S04]  /*25100*/  LDL R11, [R1+0x11ec] ;  /* 0x0011ec00010b7983 */ /* 0x000ee80000100800 */
[----:B------:R-:W3:Y:S04]  /*25110*/  LDL R20, [R1+0x11e8] ;  /* 0x0011e80001147983 */ /* 0x000ee80000100800 */
[----:B------:R-:W-:Y:S04]  /*25120*/  STL [R1+0x1dec], R249 ;  /* 0x001decf901007387 */ /* 0x000fe80000100800 */
[----:B------:R-:W3:Y:S04]  /*25130*/  LDL R7, [R1+0xddc] ;  /* 0x000ddc0001077983 */ /* 0x000ee80000100800 */
[----:B------:R-:W3:Y:S01]  /*25140*/  LDL R10, [R1+0x11f0] ;  /* 0x0011f000010a7983 */ /* 0x000ee20000100800 */
[----:B--2---:R-:W-:-:S05]  /*25150*/  IADD3.X R3, R4, UR10, RZ, P2, !PT ;  /* 0x0000000a04037c10 */ /* 0x004fca00097fe4ff */
[----:B------:R0:W2:Y:S04]  /*25160*/  LDG.E.U8 R38, desc[UR8][R2.64] ;  /* 0x0000000802267981 */ /* 0x0000a8000c1e1100 */
[----:B----4-:R-:W-:Y:S01]  /*25170*/  STL [R1+0x1dd0], R119 ;  /* 0x001dd07701007387 */ /* 0x010fe20000100800 */
[----:B------:R-:W-:-:S03]  /*25180*/  IADD3.X R9, R13, UR10, RZ, P1, !PT ;  /* 0x0000000a0d097c10 */ /* 0x000fc60008ffe4ff */
[----:B------:R-:W4:Y:S04]  /*25190*/  LDL R19, [R1+0x11f4] ;  /* 0x0011f40001137983 */ /* 0x000f280000100800 */
[----:B------:R-:W4:Y:S01]  /*251a0*/  LDL R17, [R1+0x11d0] ;  /* 0x0011d00001117983 */ /* 0x000f220000100800 */
[----:B------:R-:W-:-:S03]  /*251b0*/  IADD3 R14, P2, R16, UR5, RZ ;  /* 0x00000005100e7c10 */ /* 0x000fc6000ff5e0ff */
[----:B------:R-:W4:Y:S04]  /*251c0*/  LDL R6, [R1+0x11d8] ;  /* 0x0011d80001067983 */ /* 0x000f280000100800 */
[----:B------:R-:W4:Y:S04]  /*251d0*/  LDL R4, [R1+0x11d4] ;  /* 0x0011d40001047983 */ /* 0x000f280000100800 */
[----:B------:R-:W-:Y:S04]  /*251e0*/  STL [R1+0x1dd4], R102 ;  /* 0x001dd46601007387 */ /* 0x000fe80000100800 */
[----:B------:R3:W4:Y:S01]  /*251f0*/  LDG.E.U8 R248, desc[UR8][R8.64] ;  /* 0x0000000808f87981 */ /* 0x000722000c1e1100 */
[----:B------:R-:W-:-:S03]  /*25200*/  IADD3.X R15, R12, UR10, RZ, P2, !PT ;  /* 0x0000000a0c0f7c10 */ /* 0x000fc600097fe4ff */
[----:B------:R-:W4:Y:S04]  /*25210*/  LDL R18, [R1+0xde0] ;  /* 0x000de00001127983 */ /* 0x000f280000100800 */
[----:B------:R1:W4:Y:S01]  /*25220*/  LDG.E.U8 R56, desc[UR8][R14.64] ;  /* 0x000000080e387981 */ /* 0x000322000c1e1100 */
[----:B0-----:R-:W-:-:S03]  /*25230*/  IADD3 R2, P1, R0, UR5, RZ ;  /* 0x0000000500027c10 */ /* 0x001fc6000ff3e0ff */
[----:B------:R-:W4:Y:S01]  /*25240*/  LDL R16, [R1+0x11dc] ;  /* 0x0011dc0001107983 */ /* 0x000f220000100800 */
[----:B---3--:R-:W-:Y:S02]  /*25250*/  IADD3 R8, P2, R11, UR5, RZ ;  /* 0x000000050b087c10 */ /* 0x008fe4000ff5e0ff */
[----:B------:R-:W-:-:S05]  /*25260*/  IADD3.X R3, R20, UR10, RZ, P1, !PT ;  /* 0x0000000a14037c10 */ /* 0x000fca0008ffe4ff */
[----:B------:R4:W3:Y:S01]  /*25270*/  LDG.E.U8 R101, desc[UR8][R2.64] ;  /* 0x0000000802657981 */ /* 0x0008e2000c1e1100 */
[----:B------:R-:W-:Y:S02]  /*25280*/  IADD3.X R9, R7, UR10, RZ, P2, !PT ;  /* 0x0000000a07097c10 */ /* 0x000fe400097fe4ff */
[----:B-1----:R-:W-:-:S03]  /*25290*/  IADD3 R14, P1, R10, UR5, RZ ;  /* 0x000000050a0e7c10 */ /* 0x002fc6000ff3e0ff */
[----:B------:R0:W3:Y:S04]  /*252a0*/  LDG.E.U8 R37, desc[UR8][R8.64] ;  /* 0x0000000808257981 */ /* 0x0000e8000c1e1100 */
[----:B--2---:R1:W-:Y:S04]  /*252b0*/  STL [R1+0x1dd8], R38 ;  /* 0x001dd82601007387 */ /* 0x0043e80000100800 */
[----:B------:R-:W2:Y:S01]  /*252c0*/  LDL R13, [R1+0x11bc] ;  /* 0x0011bc00010d7983 */ /* 0x000ea20000100800 */
[----:B----4-:R-:W-:-:S03]  /*252d0*/  IADD3 R2, P2, R19, UR5, RZ ;  /* 0x0000000513027c10 */ /* 0x010fc6000ff5e0ff */
[----:B------:R-:W4:Y:S01]  /*252e0*/  LDL R0, [R1+0x11e0] ;  /* 0x0011e00001007983 */ /* 0x000f220000100800 */
[----:B------:R-:W-:Y:S02]  /*252f0*/  IADD3.X R15, R17, UR10, RZ, P1, !PT ;  /* 0x0000000a110f7c10 */ /* 0x000fe40008ffe4ff */
[----:B0-----:R-:W-:-:S03]  /*25300*/  IADD3 R8, P1, R6, UR5, RZ ;  /* 0x0000000506087c10 */ /* 0x001fc6000ff3e0ff */
[----:B------:R-:W4:Y:S01]  /*25310*/  LDG.E.U8 R247, desc[UR8][R14.64] ;  /* 0x000000080ef77981 */ /* 0x000f22000c1e1100 */
[----:B------:R-:W-:-:S05]  /*25320*/  IADD3.X R3, R4, UR10, RZ, P2, !PT ;  /* 0x0000000a04037c10 */ /* 0x000fca00097fe4ff */
[----:B------:R4:W4:Y:S04]  /*25330*/  LDG.E.U8 R62, desc[UR8][R2.64] ;  /* 0x00000008023e7981 */ /* 0x000928000c1e1100 */
[----:B------:R-:W-:Y:S01]  /*25340*/  STL [R1+0x1df0], R248 ;  /* 0x001df0f801007387 */ /* 0x000fe20000100800 */
[----:B------:R-:W-:-:S03]  /*25350*/  IADD3.X R9, R18, UR10, RZ, P1, !PT ;  /* 0x0000000a12097c10 */ /* 0x000fc60008ffe4ff */
[----:B------:R-:W4:Y:S04]  /*25360*/  LDL R11, [R1+0x11c0] ;  /* 0x0011c000010b7983 */ /* 0x000f280000100800 */
[----:B------:R-:W4:Y:S04]  /*25370*/  LDL R12, [R1+0x11c4] ;  /* 0x0011c400010c7983 */ /* 0x000f280000100800 */
[----:B------:R-:W4:Y:S04]  /*25380*/  LDG.E.U8 R100, desc[UR8][R8.64] ;  /* 0x0000000808647981 */ /* 0x000f28000c1e1100 */
[----:B------:R0:W-:Y:S04]  /*25390*/  STL [R1+0x1ddc], R56 ;  /* 0x001ddc3801007387 */ /* 0x0001e80000100800 */
[----:B------:R-:W4:Y:S01]  /*253a0*/  LDL R7, [R1+0xde4] ;  /* 0x000de40001077983 */ /* 0x000f220000100800 */
[----:B------:R-:W-:-:S03]  /*253b0*/  IADD3 R16, P2, R16, UR5, RZ ;  /* 0x0000000510107c10 */ /* 0x000fc6000ff5e0ff */
[----:B------:R-:W4:Y:S04]  /*253c0*/  LDL R10, [R1+0x11c8] ;  /* 0x0011c800010a7983 */ /* 0x000f280000100800 */
[----:B---3--:R-:W-:Y:S04]  /*253d0*/  STL [R1+0x1df4], R101 ;  /* 0x001df46501007387 */ /* 0x008fe80000100800 */
[----:B------:R-:W-:Y:S04]  /*253e0*/  STL [R1+0x1df8], R37 ;  /* 0x001df82501007387 */ /* 0x000fe80000100800 */
[----:B------:R-:W3:Y:S04]  /*253f0*/  LDL R4, [R1+0x11a8] ;  /* 0x0011a80001047983 */ /* 0x000ee80000100800 */
[----:B------:R-:W3:Y:S01]  /*25400*/  LDL R6, [R1+0x11cc] ;  /* 0x0011cc0001067983 */ /* 0x000ee20000100800 */
[----:B--2---:R-:W-:-:S02]  /*25410*/  IADD3.X R17, R13, UR10, RZ, P2, !PT ;  /* 0x0000000a0d117c10 */ /* 0x004fc400097fe4ff */
[----:B----4-:R-:W-:-:S03]  /*25420*/  IADD3 R2, P1, R0, UR5, RZ ;  /* 0x0000000500027c10 */ /* 0x010fc6000ff3e0ff */
[----:B------:R2:W4:Y:S04]  /*25430*/  LDG.E.U8 R36, desc[UR8][R16.64] ;  /* 0x0000000810247981 */ /* 0x000528000c1e1100 */
[----:B------:R-:W-:Y:S04]  /*25440*/  STL [R1+0x1dfc], R247 ;  /* 0x001dfcf701007387 */ /* 0x000fe80000100800 */
[----:B------:R-:W-:Y:S04]  /*25450*/  STL [R1+0x1e00], R62 ;  /* 0x001e003e01007387 */ /* 0x000fe80000100800 */
[----:B------:R-:W4:Y:S01]  /*25460*/  LDL R0, [R1+0x11b0] ;  /* 0x0011b00001007983 */ /* 0x000f220000100800 */
[----:B------:R-:W-:-:S03]  /*25470*/  IADD3.X R3, R11, UR10, RZ, P1, !PT ;  /* 0x0000000a0b037c10 */ /* 0x000fc60008ffe4ff */
[----:B------:R-:W4:Y:S01]  /*25480*/  LDL R27, [R1+0x11ac] ;  /* 0x0011ac00011b7983 */ /* 0x000f220000100800 */
[----:B------:R-:W-:-:S03]  /*25490*/  IADD3 R14, P2, R12, UR5, RZ ;  /* 0x000000050c0e7c10 */ /* 0x000fc6000ff5e0ff */
[----:B------:R1:W4:Y:S04]  /*254a0*/  LDG.E.U8 R246, desc[UR8][R2.64] ;  /* 0x0000000802f67981 */ /* 0x000328000c1e1100 */
[----:B------:R-:W-:Y:S04]  /*254b0*/  STL [R1+0x1e04], R100 ;  /* 0x001e046401007387 */ /* 0x000fe80000100800 */
[----:B------:R-:W4:Y:S01]  /*254c0*/  LDL R26, [R1+0x11b4] ;  /* 0x0011b400011a7983 */ /* 0x000f220000100800 */
[----:B------:R-:W-:-:S03]  /*254d0*/  IADD3.X R15, R7, UR10, RZ, P2, !PT ;  /* 0x0000000a070f7c10 */ /* 0x000fc600097fe4ff */
[----:B------:R-:W4:Y:S04]  /*254e0*/  LDL R25, [R1+0xde8] ;  /* 0x000de80001197983 */ /* 0x000f280000100800 */
[----:B------:R-:W4:Y:S04]  /*254f0*/  LDL R23, [R1+0x1194] ;  /* 0x0011940001177983 */ /* 0x000f280000100800 */
[----:B------:R-:W4:Y:S01]  /*25500*/  LDG.E.U8 R126, desc[UR8][R14.64] ;  /* 0x000000080e7e7981 */ /* 0x000f22000c1e1100 */
[----:B--2---:R-:W-:-:S03]  /*25510*/  IADD3 R16, P1, R10, UR5, RZ ;  /* 0x000000050a107c10 */ /* 0x004fc6000ff3e0ff */
[----:B------:R-:W2:Y:S01]  /*25520*/  LDL R24, [R1+0x11b8] ;  /* 0x0011b80001187983 */ /* 0x000ea20000100800 */
[----:B---3--:R-:W-:Y:S02]  /*25530*/  IADD3.X R17, R4, UR10, RZ, P1, !PT ;  /* 0x0000000a04117c10 */ /* 0x008fe40008ffe4ff */
[----:B------:R-:W-:-:S03]  /*25540*/  IADD3 R8, P2, R6, UR5, RZ ;  /* 0x0000000506087c10 */ /* 0x000fc6000ff5e0ff */
[----:B------:R3:W2:Y:S04]  /*25550*/  LDG.E.U8 R99, desc[UR8][R16.64] ;  /* 0x0000000810637981 */ /* 0x0006a8000c1e1100 */
[----:B----4-:R-:W-:Y:S04]  /*25560*/  STL [R1+0x1e08], R36 ;  /* 0x001e082401007387 */ /* 0x010fe80000100800 */
[----:B------:R-:W4:Y:S04]  /*25570*/  LDL R22, [R1+0x119c] ;  /* 0x00119c0001167983 */ /* 0x000f280000100800 */
[----:B------:R-:W4:Y:S04]  /*25580*/  LDL R21, [R1+0x1198] ;  /* 0x0011980001157983 */ /* 0x000f280000100800 */
[----:B------:R-:W4:Y:S04]  /*25590*/  LDL R20, [R1+0x11a0] ;  /* 0x0011a00001147983 */ /* 0x000f280000100800 */
[----:B------:R-:W4:Y:S01]  /*255a0*/  LDL R19, [R1+0xdec] ;  /* 0x000dec0001137983 */ /* 0x000f220000100800 */
[----:B-1----:R-:W-:-:S02]  /*255b0*/  IADD3 R2, P1, R0, UR5, RZ ;  /* 0x0000000500027c10 */ /* 0x002fc4000ff3e0ff */
[----:B------:R-:W-:Y:S01]  /*255c0*/  IADD3.X R9, R27, UR10, RZ, P2, !PT ;  /* 0x0000000a1b097c10 */ /* 0x000fe200097fe4ff */
[----:B------:R-:W-:Y:S04]  /*255d0*/  STL [R1+0x1e0c], R246 ;  /* 0x001e0cf601007387 */ /* 0x000fe80000100800 */
[----:B------:R-:W4:Y:S01]  /*255e0*/  LDL R18, [R1+0x11a4] ;  /* 0x0011a40001127983 */ /* 0x000f220000100800 */
[----:B---3--:R-:W-:-:S03]  /*255f0*/  IADD3 R16, P2, R26, UR5, RZ ;  /* 0x000000051a107c10 */ /* 0x008fc6000ff5e0ff */
[----:B------:R-:W3:Y:S01]  /*25600*/  LDL R11, [R1+0x1184] ;  /* 0x00118400010b7983 */ /* 0x000ee20000100800 */
[----:B------:R-:W-:-:S03]  /*25610*/  IADD3.X R3, R25, UR10, RZ, P1, !PT ;  /* 0x0000000a19037c10 */ /* 0x000fc60008ffe4ff */
[----:B------:R-:W3:Y:S01]  /*25620*/  LDL R10, [R1+0x118c] ;  /* 0x00118c00010a7983 */ /* 0x000ee20000100800 */
[----:B------:R-:W-:-:S03]  /*25630*/  IADD3.X R17, R23, UR10, RZ, P2, !PT ;  /* 0x0000000a17117c10 */ /* 0x000fc600097fe4ff */
[----:B------:R-:W3:Y:S04]  /*25640*/  LDL R13, [R1+0x1180] ;  /* 0x00118000010d7983 */ /* 0x000ee80000100800 */
[----:B------:R-:W3:Y:S04]  /*25650*/  LDL R12, [R1+0x1188] ;  /* 0x00118800010c7983 */ /* 0x000ee80000100800 */
[----:B------:R-:W3:Y:S04]  /*25660*/  LDL R7, [R1+0xdf0] ;  /* 0x000df00001077983 */ /* 0x000ee80000100800 */
[----:B------:R4:W3:Y:S04]  /*25670*/  LDG.E.U8 R35, desc[UR8][R8.64] ;  /* 0x0000000808237981 */ /* 0x0008e8000c1e1100 */
[----:B------:R-:W-:Y:S04]  /*25680*/  STL [R1+0x1e10], R126 ;  /* 0x001e107e01007387 */ /* 0x000fe80000100800 */
[----:B------:R-:W3:Y:S04]  /*25690*/  LDG.E.U8 R245, desc[UR8][R2.64] ;  /* 0x0000000802f57981 */ /* 0x000ee8000c1e1100 */
[----:B------:R-:W3:Y:S04]  /*256a0*/  LDL R0, [R1+0x116c] ;  /* 0x00116c0001007983 */ /* 0x000ee80000100800 */
[----:B------:R1:W3:Y:S01]  /*256b0*/  LDG.E.U8 R63, desc[UR8][R16.64] ;  /* 0x00000008103f7981 */ /* 0x0002e2000c1e1100 */
[----:B--2---:R-:W-:-:S03]  /*256c0*/  IADD3 R14, P1, R24, UR5, RZ ;  /* 0x00000005180e7c10 */ /* 0x004fc6000ff3e0ff */
[----:B------:R-:W2:Y:S04]  /*256d0*/  LDL R4, [R1+0x1174] ;  /* 0x0011740001047983 */ /* 0x000ea80000100800 */
[----:B------:R-:W2:Y:S04]  /*256e0*/  LDL R6, [R1+0x1190] ;  /* 0x0011900001067983 */ /* 0x000ea80000100800 */
[----:B------:R-:W-:Y:S01]  /*256f0*/  STL [R1+0x1e14], R99 ;  /* 0x001e146301007387 */ /* 0x000fe20000100800 */
[----:B----4-:R-:W-:Y:S02]  /*25700*/  IADD3 R8, P2, R22, UR5, RZ ;  /* 0x0000000516087c10 */ /* 0x010fe4000ff5e0ff */
[----:B------:R-:W-:-:S05]  /*25710*/  IADD3.X R15, R21, UR10, RZ, P1, !PT ;  /* 0x0000000a150f7c10 */ /* 0x000fca0008ffe4ff */
[----:B------:R4:W2:Y:S01]  /*25720*/  LDG.E.U8 R98, desc[UR8][R14.64] ;  /* 0x000000080e627981 */ /* 0x0008a2000c1e1100 */
[----:B------:R-:W-:-:S03]  /*25730*/  IADD3.X R9, R19, UR10, RZ, P2, !PT ;  /* 0x0000000a13097c10 */ /* 0x000fc600097fe4ff */
[----:B---3--:R-:W-:Y:S01]  /*25740*/  STL [R1+0x1e18], R35 ;  /* 0x001e182301007387 */ /* 0x008fe20000100800 */
[----:B-1----:R-:W-:Y:S02]  /*25750*/  IADD3 R16, P2, R18, UR5, RZ ;  /* 0x0000000512107c10 */ /* 0x002fe4000ff5e0ff */
[----:B------:R-:W-:Y:S01]  /*25760*/  IADD3 R2, P1, R20, UR5, RZ ;  /* 0x0000000514027c10 */ /* 0x000fe2000ff3e0ff */
[----:B------:R-:W3:Y:S01]  /*25770*/  LDG.E.U8 R34, desc[UR8][R8.64] ;  /* 0x0000000808227981 */ /* 0x000ee2000c1e1100 */
[----:B------:R-:W-:Y:S02]  /*25780*/  IADD3.X R17, R11, UR10, RZ, P2, !PT ;  /* 0x0000000a0b117c10 */ /* 0x000fe400097fe4ff */
[----:B----4-:R-:W-:Y:S01]  /*25790*/  IADD3 R14, P2, R10, UR5, RZ ;  /* 0x000000050a0e7c10 */ /* 0x010fe2000ff5e0ff */
[----:B------:R-:W-:Y:S03]  /*257a0*/  STL [R1+0x1e1c], R245 ;  /* 0x001e1cf501007387 */ /* 0x000fe60000100800 */
[----:B------:R-:W-:Y:S01]  /*257b0*/  IADD3.X R15, R0, UR10, RZ, P2, !PT ;  /* 0x0000000a000f7c10 */ /* 0x000fe200097fe4ff */
[----:B------:R-:W4:Y:S04]  /*257c0*/  LDG.E.U8 R127, desc[UR8][R16.64] ;  /* 0x00000008107f7981 */ /* 0x000f28000c1e1100 */
[----:B------:R1:W-:Y:S04]  /*257d0*/  STL [R1+0x1e20], R63 ;  /* 0x001e203f01007387 */ /* 0x0003e80000100800 */
[----:B------:R-:W3:Y:S01]  /*257e0*/  LDL R0, [R1+0x1170] ;  /* 0x0011700001007983 */ /* 0x000ee20000100800 */
[----:B------:R-:W-:-:S03]  /*257f0*/  IADD3.X R3, R13, UR10, RZ, P1, !PT ;  /* 0x0000000a0d037c10 */ /* 0x000fc60008ffe4ff */
[----:B------:R-:W4:Y:S04]  /*25800*/  LDL R23, [R1+0x1178] ;  /* 0x0011780001177983 */ /* 0x000f280000100800 */
[----:B------:R2:W4:Y:S01]  /*25810*/  LDG.E.U8 R244, desc[UR8][R2.64] ;  /* 0x0000000802f47981 */ /* 0x000522000c1e1100 */
[----:B------:R-:W-:-:S03]  /*25820*/  IADD3 R18, P1, R12, UR5, RZ ;  /* 0x000000050c127c10 */ /* 0x000fc6000ff3e0ff */
[----:B------:R-:W4:Y:S04]  /*25830*/  LDL R12, [R1+0x1158] ;  /* 0x00115800010c7983 */ /* 0x000f280000100800 */
[----:B------:R-:W4:Y:S04]  /*25840*/  LDL R22, [R1+0x117c] ;  /* 0x00117c0001167983 */ /* 0x000f280000100800 */
[----:B------:R-:W4:Y:S01]  /*25850*/  LDL R3, [R1+0xdf4] ;  /* 0x000df40001037983 */ /* 0x000f220000100800 */
[----:B------:R-:W-:-:S03]  /*25860*/  IADD3.X R19, R7, UR10, RZ, P1, !PT ;  /* 0x0000000a07137c10 */ /* 0x000fc60008ffe4ff */
[----:B------:R-:W4:Y:S04]  /*25870*/  LDL R7, [R1+0x115c] ;  /* 0x00115c0001077983 */ /* 0x000f280000100800 */
[----:B------:R-:W4:Y:S04]  /*25880*/  LDL R21, [R1+0x1160] ;  /* 0x0011600001157983 */ /* 0x000f280000100800 */
[----:B------:R-:W4:Y:S04]  /*25890*/  LDL R20, [R1+0xdf8] ;  /* 0x000df80001147983 */ /* 0x000f280000100800 */
[----:B------:R-:W4:Y:S04]  /*258a0*/  LDL R17, [R1+0x1164] ;  /* 0x0011640001117983 */ /* 0x000f280000100800 */
[----:B------:R-:W4:Y:S01]  /*258b0*/  LDL R13, [R1+0x1144] ;  /* 0x00114400010d7983 */ /* 0x000f220000100800 */
[----:B--2---:R-:W-:-:S03]  /*258c0*/  IADD3 R2, P3, R4, UR5, RZ ;  /* 0x0000000504027c10 */ /* 0x004fc6000ff7e0ff */
[----:B------:R-:W2:Y:S04]  /*258d0*/  LDL R16, [R1+0x1168] ;  /* 0x0011680001107983 */ /* 0x000ea80000100800 */
[----:B------:R-:W2:Y:S01]  /*258e0*/  LDL R4, [R1+0x1148] ;  /* 0x0011480001047983 */ /* 0x000ea20000100800 */
[----:B------:R-:W-:-:S03]  /*258f0*/  IADD3 R8, P1, R6, UR5, RZ ;  /* 0x0000000506087c10 */ /* 0x000fc6000ff3e0ff */
[----:B------:R-:W2:Y:S04]  /*25900*/  LDL R11, [R1+0xdfc] ;  /* 0x000dfc00010b7983 */ /* 0x000ea80000100800 */
[----:B------:R-:W2:Y:S04]  /*25910*/  LDL R10, [R1+0x1150] ;  /* 0x00115000010a7983 */ /* 0x000ea80000100800 */
[----:B------:R-:W2:Y:S04]  /*25920*/  LDL R6, [R1+0x1130] ;  /* 0x0011300001067983 */ /* 0x000ea80000100800 */
[----:B------:R-:W2:Y:S01]  /*25930*/  LDG.E.U8 R33, desc[UR8][R14.64] ;  /* 0x000000080e217981 */ /* 0x000ea2000c1e1100 */
[----:B------:R-:W-:-:S02]  /*25940*/  UIADD3.64 UR46, UR42, 0x404, URZ ;  /* 0x000004042a2e7897 */ /* 0x000fc4000fffe03f */
[----:B------:R-:W-:Y:S01]  /*25950*/  UIADD3.64 UR44, UR40, 0x804, URZ ;  /* 0x00000804282c7897 */ /* 0x000fe2000fffe03f */
[----:B------:R-:W-:Y:S02]  /*25960*/  WARPGROUP.DEPBAR.LE gsb0, 0x0 ;  /* 0x00008000000079c5 */ /* 0x000fe40000010000 */
[----:B------:R-:W-:Y:S01]  /*25970*/  UIADD3.64 UR20, UR40, 0xffe, URZ ;  /* 0x00000ffe28147897 */ /* 0x000fe2000fffe03f */
[----:B------:R-:W2:Y:S04]  /*25980*/  LDG.E.U8 R97, desc[UR8][R18.64] ;  /* 0x0000000812617981 */ /* 0x000ea8000c1e1100 */
[----:B------:R-:W2:Y:S04]  /*25990*/  LDL R15, [R1+0x112c] ;  /* 0x00112c00010f7983 */ /* 0x000ea80000100800 */
[----:B------:R-:W2:Y:S01]  /*259a0*/  LDL R14, [R1+0xe08] ;  /* 0x000e0800010e7983 */ /* 0x000ea20000100800 */
[----:B---3--:R-:W-:-:S02]  /*259b0*/  IADD3.X R9, R0, UR10, RZ, P1, !PT ;  /* 0x0000000a00097c10 */ /* 0x008fc40008ffe4ff */
[----:B----4-:R-:W-:Y:S01]  /*259c0*/  IADD3.X R3, R3, UR10, RZ, P3, !PT ;  /* 0x0000000a03037c10 */ /* 0x010fe20009ffe4ff */
[----:B------:R-:W3:Y:S04]  /*259d0*/  LDL R0, [R1+0x114c] ;  /* 0x00114c0001007983 */ /* 0x000ee80000100800 */
[----:B------:R4:W3:Y:S04]  /*259e0*/  LDG.E.U8 R64, desc[UR8][R2.64] ;  /* 0x0000000802407981 */ /* 0x0008e8000c1e1100 */
[----:B------:R-:W3:Y:S01]  /*259f0*/  LDG.E.U8 R243, desc[UR8][R8.64] ;  /* 0x0000000808f37981 */ /* 0x000ee2000c1e1100 */
[----:B------:R-:W-:Y:S01]  /*25a00*/  WARPGROUP.ARRIVE ;  /* 0x00000000000079c5 */ /* 0x000fe20000000000 */
[----:B------:R-:W-:-:S02]  /*25a10*/  UIADD3.64 UR24, UR40, 0x1000, URZ ;  /* 0x0000100028187897 */ /* 0x000fc4000fffe03f */
[----:B------:R-:W-:Y:S01]  /*25a20*/  UIADD3.64 UR28, UR40, 0x1002, URZ ;  /* 0x00001002281c7897 */ /* 0x000fe2000fffe03f */
[----:B------:R-:W3:Y:S01]  /*25a30*/  LDL R18, [R1+0x10ac] ;  /* 0x0010ac0001127983 */ /* 0x000ee20000100800 */
[----:B----4-:R-:W-:Y:S01]  /*25a40*/  IADD3 R2, P1, R23, UR5, RZ ;  /* 0x0000000517027c10 */ /* 0x010fe2000ff3e0ff */
[----:B------:R-:W-:Y:S01]  /*25a50*/  QGMMA.64x128x32.F32.E4M3.E4M3 R132, gdesc[UR44], R132, gsb0 ;  /* 0x01e000002c8479f3 */ /* 0x000fe20008000884 */
[----:B------:R-:W-:Y:S01]  /*25a60*/  UIADD3.64 UR32, UR40, 0x1004, URZ ;  /* 0x0000100428207897 */ /* 0x000fe2000fffe03f */
[----:B------:R-:W4:Y:S01]  /*25a70*/  LDL R19, [R1+0x1078] ;  /* 0x0010780001137983 */ /* 0x000f220000100800 */
[----:B------:R-:W-:-:S03]  /*25a80*/  IADD3.X R3, R12, UR10, RZ, P1, !PT ;  /* 0x0000000a0c037c10 */ /* 0x000fc60008ffe4ff */
[----:B------:R-:W4:Y:S04]  /*25a90*/  LDL R12, [R1+0x1154] ;  /* 0x00115400010c7983 */ /* 0x000f280000100800 */
[----:B------:R-:W4:Y:S04]  /*25aa0*/  LDL R9, [R1+0x1134] ;  /* 0x0011340001097983 */ /* 0x000f280000100800 */
[----:B------:R0:W4:Y:S04]  /*25ab0*/  LDG.E.U8 R96, desc[UR8][R2.64] ;  /* 0x0000000802607981 */ /* 0x000128000c1e1100 */
[----:B------:R-:W4:Y:S01]  /*25ac0*/  LDL R8, [R1+0x1138] ;  /* 0x0011380001087983 */ /* 0x000f220000100800 */
[----:B0-----:R-:W-:Y:S01]  /*25ad0*/  IADD3 R2, P1, R22, UR5, RZ ;  /* 0x0000000516027c10 */ /* 0x001fe2000ff3e0ff */
[----:B------:R-:W-:-:S02]  /*25ae0*/  UIADD3.64 UR46, UR42, 0xbfe, URZ ;  /* 0x00000bfe2a2e7897 */ /* 0x000fc4000fffe03f */
[----:B------:R-:W4:Y:S01]  /*25af0*/  LDL R22, [R1+0x1038] ;  /* 0x0010380001167983 */ /* 0x000f220000100800 */
[----:B------:R-:W-:-:S03]  /*25b00*/  IADD3.X R3, R7, UR10, RZ, P1, !PT ;  /* 0x0000000a07037c10 */ /* 0x000fc60008ffe4ff */
[----:B------:R-:W4:Y:S04]  /*25b10*/  LDL R7, [R1+0xe00] ;  /* 0x000e000001077983 */ /* 0x000f280000100800 */
[----:B------:R0:W4:Y:S02]  /*25b20*/  LDG.E.U8 R32, desc[UR8][R2.64] ;  /* 0x0000000802207981 */ /* 0x000124000c1e1100 */
[----:B0-----:R-:W-:Y:S01]  /*25b30*/  IADD3 R2, P1, R21, UR5, RZ ;  /* 0x0000000515027c10 */ /* 0x001fe2000ff3e0ff */
[----:B------:R-:W-:Y:S01]  /*25b40*/  UIADD3.64 UR44, UR40, 0x17fe, URZ ;  /* 0x000017fe282c7897 */ /* 0x000fe2000fffe03f */
[----:B------:R-:W4:Y:S02]  /*25b50*/  LDL R21, [R1+0x1020] ;  /* 0x0010200001157983 */ /* 0x000f240000100800 */
[----:B------:R-:W-:Y:S01]  /*25b60*/  IADD3.X R3, R20, UR10, RZ, P1, !PT ;  /* 0x0000000a14037c10 */ /* 0x000fe20008ffe4ff */
[----:B------:R-:W-:Y:S01]  /*25b70*/  UIADD3.64 UR56, UR40, 0x1800, URZ ;  /* 0x0000180028387897 */ /* 0x000fe2000fffe03f */
[----:B------:R-:W4:Y:S04]  /*25b80*/  LDL R20, [R1+0xe28] ;  /* 0x000e280001147983 */ /* 0x000f280000100800 */
[----:B------:R0:W4:Y:S02]  /*25b90*/  LDG.E.U8 R242, desc[UR8][R2.64] ;  /* 0x0000000802f27981 */ /* 0x000124000c1e1100 */
[----:B0-----:R-:W-:-:S02]  /*25ba0*/  IADD3 R2, P1, R17, UR5, RZ ;  /* 0x0000000511027c10 */ /* 0x001fc4000ff3e0ff */
[----:B------:R-:W4:Y:S02]  /*25bb0*/  LDL R17, [R1+0x1140] ;  /* 0x0011400001117983 */ /* 0x000f240000100800 */
[----:B------:R-:W-:Y:S02]  /*25bc0*/  IADD3.X R3, R13, UR10, RZ, P1, !PT ;  /* 0x0000000a0d037c10 */ /* 0x000fe40008ffe4ff */
[----:B------:R-:W4:Y:S04]  /*25bd0*/  LDL R13, [R1+0x113c] ;  /* 0x00113c00010d7983 */ /* 0x000f280000100800 */
[----:B------:R2:W4:Y:S02]  /*25be0*/  LDG.E.U8 R128, desc[UR8][R2.64] ;  /* 0x0000000802807981 */ /* 0x000524000c1e1100 */
[----:B--2---:R-:W-:-:S02]  /*25bf0*/  IADD3 R2, P1, R16, UR5, RZ ;  /* 0x0000000510027c10 */ /* 0x004fc4000ff3e0ff */
[----:B------:R-:W2:Y:S02]  /*25c00*/  LDL R16, [R1+0xe04] ;  /* 0x000e040001107983 */ /* 0x000ea40000100800 */
[----:B------:R-:W-:Y:S02]  /*25c10*/  IADD3.X R3, R4, UR10, RZ, P1, !PT ;  /* 0x0000000a04037c10 */ /* 0x000fe40008ffe4ff */
[----:B------:R-:W2:Y:S04]  /*25c20*/  LDL R4, [R1+0x111c] ;  /* 0x00111c0001047983 */ /* 0x000ea80000100800 */
[----:B------:R3:W2:Y:S02]  /*25c30*/  LDG.E.U8 R95, desc[UR8][R2.64] ;  /* 0x00000008025f7981 */ /* 0x0006a4000c1e1100 */
[----:B---3--:R-:W-:-:S02]  /*25c40*/  IADD3 R2, P1, R0, UR5, RZ ;  /* 0x0000000500027c10 */ /* 0x008fc4000ff3e0ff */
[----:B------:R-:W3:Y:S02]  /*25c50*/  LDL R0, [R1+0x1120] ;  /* 0x0011200001007983 */ /* 0x000ee40000100800 */
[----:B------:R-:W-:Y:S02]  /*25c60*/  IADD3.X R3, R11, UR10, RZ, P1, !PT ;  /* 0x0000000a0b037c10 */ /* 0x000fe40008ffe4ff */
[----:B------:R-:W3:Y:S04]  /*25c70*/  LDL R11, [R1+0x1124] ;  /* 0x00112400010b7983 */ /* 0x000ee80000100800 */
[----:B------:R0:W3:Y:S02]  /*25c80*/  LDG.E.U8 R31, desc[UR8][R2.64] ;  /* 0x00000008021f7981 */ /* 0x0000e4000c1e1100 */
[----:B0-----:R-:W-:-:S02]  /*25c90*/  IADD3 R2, P1, R10, UR5, RZ ;  /* 0x000000050a027c10 */ /* 0x001fc4000ff3e0ff */
[----:B------:R-:W3:Y:S02]  /*25ca0*/  LDL R10, [R1+0x1128] ;  /* 0x00112800010a7983 */ /* 0x000ee40000100800 */
[----:B------:R-:W-:Y:S02]  /*25cb0*/  IADD3.X R3, R6, UR10, RZ, P1, !PT ;  /* 0x0000000a06037c10 */ /* 0x000fe40008ffe4ff */
[----:B------:R-:W3:Y:S04]  /*25cc0*/  LDL R6, [R1+0x1108] ;  /* 0x0011080001067983 */ /* 0x000ee80000100800 */
[----:B------:R4:W3:Y:S02]  /*25cd0*/  LDG.E.U8 R241, desc[UR8][R2.64] ;  /* 0x0000000802f17981 */ /* 0x0008e4000c1e1100 */
[----:B----4-:R-:W-:-:S02]  /*25ce0*/  IADD3 R2, P1, R12, UR5, RZ ;  /* 0x000000050c027c10 */ /* 0x010fc4000ff3e0ff */
[----:B------:R-:W4:Y:S02]  /*25cf0*/  LDL R12, [R1+0x110c] ;  /* 0x00110c00010c7983 */ /* 0x000f240000100800 */
[----:B------:R-:W-:Y:S02]  /*25d00*/  IADD3.X R3, R9, UR10, RZ, P1, !PT ;  /* 0x0000000a09037c10 */ /* 0x000fe40008ffe4ff */
[----:B------:R-:W4:Y:S04]  /*25d10*/  LDL R9, [R1+0x1110] ;  /* 0x0011100001097983 */ /* 0x000f280000100800 */
[----:B------:R0:W4:Y:S02]  /*25d20*/  LDG.E.U8 R65, desc[UR8][R2.64] ;  /* 0x0000000802417981 */ /* 0x000124000c1e1100 */
[----:B0-----:R-:W-:-:S02]  /*25d30*/  IADD3 R2, P1, R8, UR5, RZ ;  /* 0x0000000508027c10 */ /* 0x001fc4000ff3e0ff */
[----:B------:R-:W4:Y:S02]  /*25d40*/  LDL R8, [R1+0x1114] ;  /* 0x0011140001087983 */ /* 0x000f240000100800 */
[----:B------:R-:W-:Y:S02]  /*25d50*/  IADD3.X R3, R7, UR10, RZ, P1, !PT ;  /* 0x0000000a07037c10 */ /* 0x000fe40008ffe4ff */
[----:B------:R-:W4:Y:S04]  /*25d60*/  LDL R7, [R1+0x10f4] ;  /* 0x0010f40001077983 */ /* 0x000f280000100800 */
[----:B------:R0:W4:Y:S02]  /*25d70*/  LDG.E.U8 R94, desc[UR8][R2.64] ;  /* 0x00000008025e7981 */ /* 0x000124000c1e1100 */
[----:B0-----:R-:W-:-:S02]  /*25d80*/  IADD3 R2, P1, R13, UR5, RZ ;  /* 0x000000050d027c10 */ /* 0x001fc4000ff3e0ff */
[----:B------:R-:W4:Y:S02]  /*25d90*/  LDL R13, [R1+0x1118] ;  /* 0x00111800010d7983 */ /* 0x000f240000100800 */
[----:B--2---:R-:W-:Y:S02]  /*25da0*/  IADD3.X R3, R4, UR10, RZ, P1, !PT ;  /* 0x0000000a04037c10 */ /* 0x004fe40008ffe4ff */
[----:B------:R-:W2:Y:S04]  /*25db0*/  LDL R4, [R1+0x10f8] ;  /* 0x0010f80001047983 */ /* 0x000ea80000100800 */
[----:B------:R0:W2:Y:S02]  /*25dc0*/  LDG.E.U8 R30, desc[UR8][R2.64] ;  /* 0x00000008021e7981 */ /* 0x0000a4000c1e1100 */
[----:B0-----:R-:W-:-:S02]  /*25dd0*/  IADD3 R2, P1, R17, UR5, RZ ;  /* 0x0000000511027c10 */ /* 0x001fc4000ff3e0ff */
[----:B------:R-:W2:Y:S02]  /*25de0*/  LDL R17, [R1+0x10e8] ;  /* 0x0010e80001117983 */ /* 0x000ea40000100800 */
[----:B---3--:R-:W-:Y:S02]  /*25df0*/  IADD3.X R3, R0, UR10, RZ, P1, !PT ;  /* 0x0000000a00037c10 */ /* 0x008fe40008ffe4ff */
[----:B------:R-:W3:Y:S04]  /*25e00*/  LDL R0, [R1+0x10fc] ;  /* 0x0010fc0001007983 */ /* 0x000ee80000100800 */
[----:B------:R0:W3:Y:S02]  /*25e10*/  LDG.E.U8 R240, desc[UR8][R2.64] ;  /* 0x0000000802f07981 */ /* 0x0000e4000c1e1100 */
[----:B0-----:R-:W-:-:S02]  /*25e20*/  IADD3 R2, P1, R11, UR5, RZ ;  /* 0x000000050b027c10 */ /* 0x001fc4000ff3e0ff */
[----:B------:R-:W3:Y:S02]  /*25e30*/  LDL R11, [R1+0xe0c] ;  /* 0x000e0c00010b7983 */ /* 0x000ee40000100800 */
[----:B------:R-:W-:Y:S01]  /*25e40*/  IADD3.X R3, R16, UR10, RZ, P1, !PT ;  /* 0x0000000a10037c10 */ /* 0x000fe20008ffe4ff */
[----:B------:R-:W-:Y:S02]  /*25e50*/  WARPGROUP.DEPBAR.LE gsb0, 0x0 ;  /* 0x00008000000079c5 */ /* 0x000fe40000010000 */
[----:B------:R-:W3:Y:S04]  /*25e60*/  LDL R16, [R1+0x10cc] ;  /* 0x0010cc0001107983 */ /* 0x000ee80000100800 */
[----:B------:R0:W3:Y:S02]  /*25e70*/  LDG.E.U8 R129, desc[UR8][R2.64] ;  /* 0x0000000802817981 */ /* 0x0000e4000c1e1100 */
[----:B0-----:R-:W-:-:S02]  /*25e80*/  IADD3 R2, P1, R10, UR5, RZ ;  /* 0x000000050a027c10 */ /* 0x001fc4000ff3e0ff */
[----:B------:R-:W3:Y:S02]  /*25e90*/  LDL R10, [R1+0x1100] ;  /* 0x00110000010a7983 */ /* 0x000ee40000100800 */
[----:B------:R-:W-:Y:S02]  /*25ea0*/  IADD3.X R3, R6, UR10, RZ, P1, !PT ;  /* 0x0000000a06037c10 */ /* 0x000fe40008ffe4ff */
[----:B------:R-:W3:Y:S04]  /*25eb0*/  LDL R6, [R1+0x10e0] ;  /* 0x0010e00001067983 */ /* 0x000ee80000100800 */
[----:B------:R0:W3:Y:S02]  /*25ec0*/  LDG.E.U8 R93, desc[UR8][R2.64] ;  /* 0x00000008025d7981 */ /* 0x0000e4000c1e1100 */
[----:B0-----:R-:W-:Y:S01]  /*25ed0*/  IADD3 R2, P1, R15, UR5, RZ ;  /* 0x000000050f027c10 */ /* 0x001fe2000ff3e0ff */
[----:B------:R-:W-:Y:S01]  /*25ee0*/  WARPGROUP.ARRIVE ;  /* 0x00000000000079c5 */ /* 0x000fe20000000000 */
[----:B------:R-:W3:Y:S02]  /*25ef0*/  LDL R15, [R1+0x10f0] ;  /* 0x0010f000010f7983 */ /* 0x000ee40000100800 */
[----:B----4-:R-:W-:-:S02]  /*25f00*/  IADD3.X R3, R12, UR10, RZ, P1, !PT ;  /* 0x0000000a0c037c10 */ /* 0x010fc40008ffe4ff */
[----:B------:R-:W4:Y:S01]  /*25f10*/  LDL R12, [R1+0x1104] ;  /* 0x00110400010c7983 */ /* 0x000f220000100800 */
[----:B------:R-:W-:Y:S03]  /*25f20*/  QGMMA.64x128x32.F32.E4M3.E4M3 R132, gdesc[UR20], R132, gsb0 ;  /* 0x01e00000148479f3 */ /* 0x000fe60008000884 */
[----:B------:R0:W4:Y:S02]  /*25f30*/  LDG.E.U8 R29, desc[UR8][R2.64] ;  /* 0x00000008021d7981 */ /* 0x000124000c1e1100 */
[----:B0-----:R-:W-:Y:S02]  /*25f40*/  IADD3 R2, P1, R9, UR5, RZ ;  /* 0x0000000509027c10 */ /* 0x001fe4000ff3e0ff */
[----:B------:R-:W4:Y:S02]  /*25f50*/  LDL R9, [R1+0x10e4] ;  /* 0x0010e40001097983 */ /* 0x000f240000100800 */
[----:B------:R-:W-:-:S02]  /*25f60*/  IADD3.X R3, R14, UR10, RZ, P1, !PT ;  /* 0x0000000a0e037c10 */ /* 0x000fc40008ffe4ff */
[----:B------:R-:W4:Y:S04]  /*25f70*/  LDL R14, [R1+0x10d4] ;  /* 0x0010d400010e7983 */ /* 0x000f280000100800 */
        /* <DEDUP_REMOVED lines=8> */
[----:B--2---:R-:W-:-:S02]  /*26000*/  IADD3.X R3, R4, UR10, RZ, P1, !PT ;  /* 0x0000000a04037c10 */ /* 0x004fc40008ffe4ff */
[----:B------:R-:W2:Y:S04]  /*26010*/  LDL R4, [R1+0x10d0] ;  /* 0x0010d00001047983 */ /* 0x000ea80000100800 */
[----:B------:R3:W2:Y:S01]  /*26020*/  LDG.E.U8 R92, desc[UR8][R2.64] ;  /* 0x00000008025c7981 */ /* 0x0006a2000c1e1100 */
[----:B------:R-:W-:Y:S02]  /*26030*/  WARPGROUP.DEPBAR.LE gsb0, 0x0 ;  /* 0x00008000000079c5 */ /* 0x000fe40000010000 */
[----:B------:R-:W-:-:S06]  /*26040*/  WARPGROUP.ARRIVE ;  /* 0x00000000000079c5 */ /* 0x000fcc0000000000 */
[----:B------:R-:W-:Y:S01]  /*26050*/  QGMMA.64x128x32.F32.E4M3.E4M3 R132, gdesc[UR24], R132, gsb0 ;  /* 0x01e00000188479f3 */ /* 0x000fe20008000884 */
[----:B---3--:R-:W-:Y:S02]  /*26060*/  IADD3 R2, P1, R0, UR5, RZ ;  /* 0x0000000500027c10 */ /* 0x008fe4000ff3e0ff */
[----:B------:R-:W3:Y:S02]  /*26070*/  LDL R0, [R1+0xe14] ;  /* 0x000e140001007983 */ /* 0x000ee40000100800 */
[----:B------:R-:W-:Y:S02]  /*26080*/  IADD3.X R3, R11, UR10, RZ, P1, !PT ;  /* 0x0000000a0b037c10 */ /* 0x000fe40008ffe4ff */
[----:B------:R-:W3:Y:S04]  /*26090*/  LDL R11, [R1+0x10b8] ;  /* 0x0010b800010b7983 */ /* 0x000ee80000100800 */
[----:B------:R0:W3:Y:S01]  /*260a0*/  LDG.E.U8 R28, desc[UR8][R2.64] ;  /* 0x00000008021c7981 */ /* 0x0000e2000c1e1100 */
[----:B------:R-:W-:-:S02]  /*260b0*/  WARPGROUP.DEPBAR.LE gsb0, 0x0 ;  /* 0x00008000000079c5 */ /* 0x000fc40000010000 */
[----:B------:R-:W-:Y:S01]  /*260c0*/  WARPGROUP.ARRIVE ;  /* 0x00000000000079c5 */ /* 0x000fe20000000000 */
[----:B0-----:R-:W-:Y:S02]  /*260d0*/  IADD3 R2, P1, R10, UR5, RZ ;  /* 0x000000050a027c10 */ /* 0x001fe4000ff3e0ff */
[----:B------:R-:W3:Y:S03]  /*260e0*/  LDL R10, [R1+0x10dc] ;  /* 0x0010dc00010a7983 */ /* 0x000ee60000100800 */
[----:B------:R-:W-:Y:S01]  /*260f0*/  QGMMA.64x128x32.F32.E4M3.E4M3 R132, gdesc[UR28], R132, gsb0 ;  /* 0x01e000001c8479f3 */ /* 0x000fe20008000884 */
        /* <DEDUP_REMOVED lines=24> */
[----:B------:R-:W2:Y:S01]  /*26280*/  LDL R14, [R1+0x107c] ;  /* 0x00107c00010e7983 */ /* 0x000ea20000100800 */
[----:B------:R-:W-:Y:S02]  /*26290*/  WARPGROUP.DEPBAR.LE gsb0, 0x0 ;  /* 0x00008000000079c5 */ /* 0x000fe40000010000 */
[----:B------:R-:W-:-:S06]  /*262a0*/  WARPGROUP.ARRIVE ;  /* 0x00000000000079c5 */ /* 0x000fcc0000000000 */
[----:B------:R-:W-:Y:S01]  /*262b0*/  QGMMA.64x128x32.F32.E4M3.E4M3 R132, gdesc[UR32], R132, gsb0 ;  /* 0x01e00000208479f3 */ /* 0x000fe20008000884 */
[----:B---3--:R-:W-:Y:S02]  /*262c0*/  IADD3.X R3, R0, UR10, RZ, P1, !PT ;  /* 0x0000000a00037c10 */ /* 0x008fe40008ffe4ff */
[----:B------:R-:W3:Y:S04]  /*262d0*/  LDL R0, [R1+0x10a8] ;  /* 0x0010a80001007983 */ /* 0x000ee80000100800 */
[----:B------:R0:W3:Y:S01]  /*262e0*/  LDG.E.U8 R67, desc[UR8][R2.64] ;  /* 0x0000000802437981 */ /* 0x0000e2000c1e1100 */
[----:B------:R-:W-:Y:S02]  /*262f0*/  WARPGROUP.DEPBAR.LE gsb0, 0x0 ;  /* 0x00008000000079c5 */ /* 0x000fe40000010000 */
[----:B------:R-:W-:-:S06]  /*26300*/  WARPGROUP.ARRIVE ;  /* 0x00000000000079c5 */ /* 0x000fcc0000000000 */
[----:B------:R-:W-:Y:S01]  /*26310*/  QGMMA.64x128x32.F32.E4M3.E4M3 R132, gdesc[UR44], R132, gsb0 ;  /* 0x01e000002c8479f3 */ /* 0x000fe20008000884 */
[----:B0-----:R-:W-:Y:S02]  /*26320*/  IADD3 R2, P1, R13, UR5, RZ ;  /* 0x000000050d027c10 */ /* 0x001fe4000ff3e0ff */
        /* <DEDUP_REMOVED lines=18> */
[----:B------:R2:W4:Y:S01]  /*26450*/  LDG.E.U8 R131, desc[UR8][R2.64] ;  /* 0x0000000802837981 */ /* 0x000522000c1e1100 */
[----:B------:R-:W-:Y:S02]  /*26460*/  WARPGROUP.DEPBAR.LE gsb0, 0x0 ;  /* 0x00008000000079c5 */ /* 0x000fe40000010000 */
[----:B------:R-:W-:-:S06]  /*26470*/  WARPGROUP.ARRIVE ;  /* 0x00000000000079c5 */ /* 0x000fcc0000000000 */
[----:B------:R-:W-:Y:S01]  /*26480*/  QGMMA.64x128x32.F32.E4M3.E4M3 R132, gdesc[UR56], R132, gsb0 ;  /* 0x01e00000388479f3 */ /* 0x000fe20008000884 */
[----:B--2---:R-:W-:Y:S02]  /*26490*/  IADD3 R2, P1, R4, UR5, RZ ;  /* 0x0000000504027c10 */ /* 0x004fe4000ff3e0ff */
[----:B------:R-:W2:Y:S01]  /*264a0*/  LDL R4, [R1+0xe24] ;  /* 0x000e240001047983 */ /* 0x000ea20000100800 */
[----:B------:R-:W-:Y:S01]  /*264b0*/  UIADD3.64 UR52, UR40, 0x1802, URZ ;  /* 0x0000180228347897 */ /* 0x000fe2000fffe03f */
[----:B---3--:R-:W-:Y:S02]  /*264c0*/  IADD3.X R3, R0, UR10, RZ, P1, !PT ;  /* 0x0000000a00037c10 */ /* 0x008fe40008ffe4ff */
[----:B------:R-:W3:Y:S01]  /*264d0*/  LDL R0, [R1+0x1088] ;  /* 0x0010880001007983 */ /* 0x000ee20000100800 */
[----:B------:R-:W-:Y:S02]  /*264e0*/  WARPGROUP.DEPBAR.LE gsb0, 0x0 ;  /* 0x00008000000079c5 */ /* 0x000fe40000010000 */
[----:B------:R-:W-:Y:S01]  /*264f0*/  WARPGROUP.ARRIVE ;  /* 0x00000000000079c5 */ /* 0x000fe20000000000 */
[----:B------:R-:W-:Y:S01]  /*26500*/  UIADD3.64 UR48, UR40, 0x1804, URZ ;  /* 0x0000180428307897 */ /* 0x000fe2000fffe03f */
[----:B------:R0:W3:Y:S04]  /*26510*/  LDG.E.U8 R89, desc[UR8][R2.64] ;  /* 0x0000000802597981 */ /* 0x0000e8000c1e1100 */
[----:B------:R-:W-:Y:S01]  /*26520*/  QGMMA.64x128x32.F32.E4M3.E4M3 R132, gdesc[UR52], R132, gsb0 ;  /* 0x01e00000348479f3 */ /* 0x000fe20008000884 */
[----:B0-----:R-:W-:-:S02]  /*26530*/  IADD3 R2, P1, R18, UR5, RZ ;  /* 0x0000000512027c10 */ /* 0x001fc4000ff3e0ff */
        /* <DEDUP_REMOVED lines=9> */
[----:B0-----:R-:W-:-:S02]  /*265d0*/  IADD3 R2, P1, R10, UR5, RZ ;  /* 0x000000050a027c10 */ /* 0x001fc4000ff3e0ff */
[----:B------:R-:W3:Y:S02]  /*265e0*/  LDL R10, [R1+0x106c] ;  /* 0x00106c00010a7983 */ /* 0x000ee40000100800 */
[----:B------:R-:W-:-:S05]  /*265f0*/  IADD3.X R3, R6, UR10, RZ, P1, !PT ;  /* 0x0000000a06037c10 */ /* 0x000fca0008ffe4ff */
[----:B------:R0:W3:Y:S02]  /*26600*/  LDG.E.U8 R6, desc[UR8][R2.64] ;  /* 0x0000000802067981 */ /* 0x0000e4000c1e1100 */
[----:B0-----:R-:W-:Y:S02]  /*26610*/  IADD3 R2, P1, R16, UR5, RZ ;  /* 0x0000000510027c10 */ /* 0x001fe4000ff3e0ff */
[----:B------:R-:W3:Y:S02]  /*26620*/  LDL R16, [R1+0x1064] ;  /* 0x0010640001107983 */ /* 0x000ee40000100800 */
[----:B------:R-:W-:Y:S02]  /*26630*/  IADD3.X R3, R15, UR10, RZ, P1, !PT ;  /* 0x0000000a0f037c10 */ /* 0x000fe40008ffe4ff */
[----:B------:R-:W3:Y:S04]  /*26640*/  LDL R15, [R1+0x1044] ;  /* 0x00104400010f7983 */ /* 0x000ee80000100800 */
[----:B------:R4:W3:Y:S01]  /*26650*/  LDG.E.U8 R88, desc[UR8][R2.64] ;  /* 0x0000000802587981 */ /* 0x0008e2000c1e1100 */
[----:B------:R-:W-:-:S02]  /*26660*/  WARPGROUP.DEPBAR.LE gsb0, 0x0 ;  /* 0x00008000000079c5 */ /* 0x000fc40000010000 */
[----:B------:R-:W-:-:S06]  /*26670*/  WARPGROUP.ARRIVE ;  /* 0x00000000000079c5 */ /* 0x000fcc0000000000 */
[----:B------:R-:W-:Y:S01]  /*26680*/  QGMMA.64x128x32.F32.E4M3.E4M3 R132, gdesc[UR48], R132, gsb0 ;  /* 0x01e00000308479f3 */ /* 0x000fe20008000884 */
[----:B----4-:R-:W-:Y:S02]  /*26690*/  IADD3 R2, P1, R9, UR5, RZ ;  /* 0x0000000509027c10 */ /* 0x010fe4000ff3e0ff */
        /* <DEDUP_REMOVED lines=12> */
[----:B------:R-:W2:Y:S01]  /*26760*/  LDL R4, [R1+0x1058] ;  /* 0x0010580001047983 */ /* 0x000ea20000100800 */
[----:B------:R-:W-:Y:S02]  /*26770*/  WARPGROUP.DEPBAR.LE gsb0, 0x0 ;  /* 0x00008000000079c5 */ /* 0x000fe40000010000 */
[----:B------:R-:W-:Y:S02]  /*26780*/  IMAD.MOV.U32 R38, RZ, RZ, R151 ;  /* 0x000000ffff267224 */ /* 0x000fe400078e0097 */
[----:B------:R3:W2:Y:S02]  /*26790*/  LDG.E.U8 R151, desc[UR8][R2.64] ;  /* 0x0000000802977981 */ /* 0x0006a4000c1e1100 */
[----:B---3--:R-:W-:-:S02]  /*267a0*/  IADD3 R2, P1, R0, UR5, RZ ;  /* 0x0000000500027c10 */ /* 0x008fc4000ff3e0ff */
        /* <DEDUP_REMOVED lines=8> */
[----:B------:R-:W-:Y:S01]  /*26830*/  IMAD.MOV.U32 R56, RZ, RZ, R150 ;  /* 0x000000ffff387224 */ /* 0x000fe200078e0096 */
[----:B----4-:R-:W-:-:S02]  /*26840*/  IADD3 R2, P1, R9, UR5, RZ ;  /* 0x0000000509027c10 */ /* 0x010fc4000ff3e0ff */
[----:B------:R-:W4:Y:S02]  /*26850*/  LDL R9, [R1+0x102c] ;  /* 0x00102c0001097983 */ /* 0x000f240000100800 */
[----:B------:R-:W-:Y:S01]  /*26860*/  IADD3.X R3, R20, UR10, RZ, P1, !PT ;  /* 0x0000000a14037c10 */ /* 0x000fe20008ffe4ff */
[----:B------:R-:W-:Y:S01]  /*26870*/  IMAD.MOV.U32 R120, RZ, RZ, R149 ;  /* 0x000000ffff787224 */ /* 0x000fe200078e0095 */
        /* <DEDUP_REMOVED lines=12> */
[----:B0-----:R-:W-:-:S04]  /*26940*/  IADD3 R2, P1, R12, UR5, RZ ;  /* 0x000000050c027c10 */ /* 0x001fc8000ff3e0ff */
[----:B---3--:R-:W-:Y:S02]  /*26950*/  IADD3.X R3, R0, UR10, RZ, P1, !PT ;  /* 0x0000000a00037c10 */ /* 0x008fe40008ffe4ff */
[----:B------:R-:W3:Y:S04]  /*26960*/  LDL R0, [R1+0xe34] ;  /* 0x000e340001007983 */ /* 0x000ee80000100800 */
[----:B------:R0:W3:Y:S02]  /*26970*/  LDG.E.U8 R12, desc[UR8][R2.64] ;  /* 0x00000008020c7981 */ /* 0x0000e4000c1e1100 */
[----:B0-----:R-:W-:Y:S02]  /*26980*/  IADD3 R2, P1, R18, UR5, RZ ;  /* 0x0000000512027c10 */ /* 0x001fe4000ff3e0ff */
[----:B------:R-:W3:Y:S02]  /*26990*/  LDL R18, [R1+0x1028] ;  /* 0x0010280001127983 */ /* 0x000ee40000100800 */
[----:B------:R-:W-:-:S02]  /*269a0*/  IADD3.X R3, R17, UR10, RZ, P1, !PT ;  /* 0x0000000a11037c10 */ /* 0x000fc40008ffe4ff */
        /* <DEDUP_REMOVED lines=12> */
[----:B0-----:R-:W-:-:S04]  /*26a70*/  IADD3 R2, P1, R11, UR5, RZ ;  /* 0x000000050b027c10 */ /* 0x001fc8000ff3e0ff */
[----:B----4-:R-:W-:Y:S02]  /*26a80*/  IADD3.X R3, R9, UR10, RZ, P1, !PT ;  /* 0x0000000a09037c10 */ /* 0x010fe40008ffe4ff */
[----:B------:R-:W4:Y:S04]  /*26a90*/  LDL R9, [R1+0x1004] ;  /* 0x0010040001097983 */ /* 0x000f280000100800 */
[----:B------:R0:W4:Y:S02]  /*26aa0*/  LDG.E.U8 R11, desc[UR8][R2.64] ;  /* 0x00000008020b7981 */ /* 0x000124000c1e1100 */
[----:B0-----:R-:W-:Y:S02]  /*26ab0*/  IADD3 R2, P1, R8, UR5, RZ ;  /* 0x0000000508027c10 */ /* 0x001fe4000ff3e0ff */
[----:B------:R-:W4:Y:S02]  /*26ac0*/  LDL R8, [R1+0x100c] ;  /* 0x00100c0001087983 */ /* 0x000f240000100800 */
[----:B------:R-:W-:-:S02]  /*26ad0*/  IADD3.X R3, R7, UR10, RZ, P1, !PT ;  /* 0x0000000a07037c10 */ /* 0x000fc40008ffe4ff */
[----:B------:R-:W4:Y:S04]  /*26ae0*/  LDL R7, [R1+0xe3c] ;  /* 0x000e3c0001077983 */ /* 0x000f280000100800 */
[----:B------:R2:W4:Y:S02]  /*26af0*/  LDG.E.U8 R227, desc[UR8][R2.64] ;  /* 0x0000000802e37981 */ /* 0x000524000c1e1100 */
[----:B--2---:R-:W-:Y:S02]  /*26b00*/  IADD3 R2, P1, R4, UR5, RZ ;  /* 0x0000000504027c10 */ /* 0x004fe4000ff3e0ff */
[----:B------:R-:W2:Y:S02]  /*26b10*/  LDL R4, [R1+0xff0] ;  /* 0x000ff00001047983 */ /* 0x000ea40000100800 */
[----:B---3--:R-:W-:-:S02]  /*26b20*/  IADD3.X R3, R0, UR10, RZ, P1, !PT ;  /* 0x0000000a00037c10 */ /* 0x008fc40008ffe4ff */
[----:B------:R-:W3:Y:S01]  /*26b30*/  LDL R0, [R1+0x1014] ;  /* 0x0010140001007983 */ /* 0x000ee20000100800 */
[----:B------:R-:W-:-:S03]  /*26b40*/  IMAD.MOV.U32 R44, RZ, RZ, R148 ;  /* 0x000000ffff2c7224 */ /* 0x000fc600078e0094 */
[----:B------:R0:W3:Y:S02]  /*26b50*/  LDG.E.U8 R148, desc[UR8][R2.64] ;  /* 0x0000000802947981 */ /* 0x0000e4000c1e1100 */
[----:B0-----:R-:W-:-:S04]  /*26b60*/  IADD3 R2, P1, R22, UR5, RZ ;  /* 0x0000000516027c10 */ /* 0x001fc8000ff3e0ff */
[----:B------:R-:W-:Y:S02]  /*26b70*/  IADD3.X R3, R16, UR10, RZ, P1, !PT ;  /* 0x0000000a10037c10 */ /* 0x000fe40008ffe4ff */
[----:B------:R-:W3:Y:S04]  /*26b80*/  LDL R16, [R1+0xff4] ;  /* 0x000ff40001107983 */ /* 0x000ee80000100800 */
[----:B------:R0:W3:Y:S02]  /*26b90*/  LDG.E.U8 R84, desc[UR8][R2.64] ;  /* 0x0000000802547981 */ /* 0x0000e4000c1e1100 */
[----:B0-----:R-:W-:Y:S02]  /*26ba0*/  IADD3 R2, P1, R14, UR5, RZ ;  /* 0x000000050e027c10 */ /* 0x001fe4000ff3e0ff */
[----:B------:R-:W3:Y:S02]  /*26bb0*/  LDL R14, [R1+0xff8] ;  /* 0x000ff800010e7983 */ /* 0x000ee40000100800 */
[----:B------:R-:W-:Y:S01]  /*26bc0*/  IADD3.X R3, R10, UR10, RZ, P1, !PT ;  /* 0x0000000a0a037c10 */ /* 0x000fe20008ffe4ff */
[----:B-1----:R-:W-:Y:S01]  /*26bd0*/  IMAD.MOV.U32 R63, RZ, RZ, R147 ;  /* 0x000000ffff3f7224 */ /* 0x002fe200078e0093 */
        /* <DEDUP_REMOVED lines=9> */
[----:B----4-:R-:W-:Y:S02]  /*26c70*/  IADD3.X R3, R9, UR10, RZ, P1, !PT ;  /* 0x0000000a09037c10 */ /* 0x010fe40008ffe4ff */
        /* <DEDUP_REMOVED lines=12> */
[----:B0-----:R-:W-:-:S04]  /*26d40*/  IADD3 R2, P1, R17, UR5, RZ ;  /* 0x0000000511027c10 */ /* 0x001fc8000ff3e0ff */
[----:B--2---:R-:W-:Y:S02]  /*26d50*/  IADD3.X R3, R4, UR10, RZ, P1, !PT ;  /* 0x0000000a04037c10 */ /* 0x004fe40008ffe4ff */
[----:B------:R-:W2:Y:S04]  /*26d60*/  LDL R4, [R1+0xe44] ;  /* 0x000e440001047983 */ /* 0x000ea80000100800 */
[----:B------:R3:W2:Y:S02]  /*26d70*/  LDG.E.U8 R223, desc[UR8][R2.64] ;  /* 0x0000000802df7981 */ /* 0x0006a4000c1e1100 */
[----:B---3--:R-:W-:Y:S02]  /*26d80*/  IADD3 R2, P1, R0, UR5, RZ ;  /* 0x0000000500027c10 */ /* 0x008fe4000ff3e0ff */
[----:B------:R-:W3:Y:S01]  /*26d90*/  LDL R0, [R1+0xfc8] ;  /* 0x000fc80001007983 */ /* 0x000ee20000100800 */
[----:B------:R-:W-:Y:S01]  /*26da0*/  IMAD.MOV.U32 R99, RZ, RZ, R146 ;  /* 0x000000ffff637224 */ /* 0x000fe200078e0092 */
[----:B------:R-:W-:-:S05]  /*26db0*/  IADD3.X R3, R16, UR10, RZ, P1, !PT ;  /* 0x0000000a10037c10 */ /* 0x000fca0008ffe4ff */
[----:B------:R0:W3:Y:S02]  /*26dc0*/  LDG.E.U8 R146, desc[UR8][R2.64] ;  /* 0x0000000802927981 */ /* 0x0000e4000c1e1100 */
[----:B0-----:R-:W-:Y:S02]  /*26dd0*/  IADD3 R2, P1, R14, UR5, RZ ;  /* 0x000000050e027c10 */ /* 0x001fe4000ff3e0ff */
[----:B------:R0:W-:Y:S04]  /*26de0*/  STL [R1+0x83c], R22 ;  /* 0x00083c1601007387 */ /* 0x0001e80000100800 */
[----:B------:R-:W3:Y:S04]  /*26df0*/  LDL R16, [R1+0xfd0] ;  /* 0x000fd00001107983 */ /* 0x000ee80000100800 */
[----:B------:R-:W3:Y:S01]  /*26e00*/  LDL R14, [R1+0xe48] ;  /* 0x000e4800010e7983 */ /* 0x000ee20000100800 */
[----:B------:R-:W-:-:S03]  /*26e10*/  IADD3.X R3, R10, UR10, RZ, P1, !PT ;  /* 0x0000000a0a037c10 */ /* 0x000fc60008ffe4ff */
[----:B------:R-:W3:Y:S04]  /*26e20*/  LDL R17, [R1+0xfd4] ;  /* 0x000fd40001117983 */ /* 0x000ee80000100800 */
[----:B------:R-:W3:Y:S04]  /*26e30*/  LDL R10, [R1+0xfb4] ;  /* 0x000fb400010a7983 */ /* 0x000ee80000100800 */
[----:B------:R4:W3:Y:S01]  /*26e40*/  LDG.E.U8 R82, desc[UR8][R2.64] ;  /* 0x0000000802527981 */ /* 0x0008e2000c1e1100 */
[----:B------:R-:W-:Y:S01]  /*26e50*/  IMAD.MOV.U32 R35, RZ, RZ, R145 ;  /* 0x000000ffff237224 */ /* 0x000fe200078e0091 */
[----:B----4-:R-:W-:-:S02]  /*26e60*/  IADD3 R2, P1, R9, UR5, RZ ;  /* 0x0000000509027c10 */ /* 0x010fc4000ff3e0ff */
[----:B------:R-:W4:Y:S02]  /*26e70*/  LDL R9, [R1+0xfd8] ;  /* 0x000fd80001097983 */ /* 0x000f240000100800 */
[----:B------:R-:W-:Y:S02]  /*26e80*/  IADD3.X R3, R15, UR10, RZ, P1, !PT ;  /* 0x0000000a0f037c10 */ /* 0x000fe40008ffe4ff */
[----:B------:R-:W4:Y:S04]  /*26e90*/  LDL R15, [R1+0xfb8] ;  /* 0x000fb800010f7983 */ /* 0x000f280000100800 */
[----:B0-----:R0:W4:Y:S02]  /*26ea0*/  LDG.E.U8 R22, desc[UR8][R2.64] ;  /* 0x0000000802167981 */ /* 0x001124000c1e1100 */
[----:B0-----:R-:W-:-:S02]  /*26eb0*/  IADD3 R2, P1, R8, UR5, RZ ;  /* 0x0000000508027c10 */ /* 0x001fc4000ff3e0ff */
[----:B------:R0:W-:Y:S04]  /*26ec0*/  STL [R1+0x828], R23 ;  /* 0x0008281701007387 */ /* 0x0001e80000100800 */
[----:B------:R-:W4:Y:S01]  /*26ed0*/  LDL R8, [R1+0xfbc] ;  /* 0x000fbc0001087983 */ /* 0x000f220000100800 */
[----:B------:R-:W-:-:S03]  /*26ee0*/  IADD3.X R3, R7, UR10, RZ, P1, !PT ;  /* 0x0000000a07037c10 */ /* 0x000fc60008ffe4ff */
[----:B------:R-:W4:Y:S04]  /*26ef0*/  LDL R7, [R1+0xe4c] ;  /* 0x000e4c0001077983 */ /* 0x000f280000100800 */
[----:B------:R1:W4:Y:S02]  /*26f00*/  LDG.E.U8 R220, desc[UR8][R2.64] ;  /* 0x0000000802dc7981 */ /* 0x000324000c1e1100 */
[----:B-1----:R-:W-:Y:S02]  /*26f10*/  IADD3 R2, P1, R21, UR5, RZ ;  /* 0x0000000515027c10 */ /* 0x002fe4000ff3e0ff */
[----:B------:R-:W4:Y:S02]  /*26f20*/  LDL R21, [R1+0xfa8] ;  /* 0x000fa80001157983 */ /* 0x000f240000100800 */
[----:B--2---:R-:W-:-:S02]  /*26f30*/  IADD3.X R3, R4, UR10, RZ, P1, !PT ;  /* 0x0000000a04037c10 */ /* 0x004fc40008ffe4ff */
[----:B------:R-:W2:Y:S04]  /*26f40*/  LDL R4, [R1+0xfc0] ;  /* 0x000fc00001047983 */ /* 0x000ea80000100800 */
[----:B------:R1:W2:Y:S02]  /*26f50*/  LDG.E.U8 R145, desc[UR8][R2.64] ;  /* 0x0000000802917981 */ /* 0x0002a4000c1e1100 */
[----:B-1----:R-:W-:Y:S01]  /*26f60*/  IADD3 R2, P1, R20, UR5, RZ ;  /* 0x0000000514027c10 */ /* 0x002fe2000ff3e0ff */
[----:B------:R-:W-:Y:S01]  /*26f70*/  IMAD.MOV.U32 R36, RZ, RZ, R144 ;  /* 0x000000ffff247224 */ /* 0x000fe200078e0090 */
[----:B------:R-:W2:Y:S02]  /*26f80*/  LDL R20, [R1+0xf8c] ;  /* 0x000f8c0001147983 */ /* 0x000ea40000100800 */
[----:B---3--:R-:W-:-:S02]  /*26f90*/  IADD3.X R3, R0, UR10, RZ, P1, !PT ;  /* 0x0000000a00037c10 */ /* 0x008fc40008ffe4ff */
[----:B------:R-:W3:Y:S04]  /*26fa0*/  LDL R0, [R1+0xfa0] ;  /* 0x000fa00001007983 */ /* 0x000ee80000100800 */
[----:B------:R1:W3:Y:S02]  /*26fb0*/  LDG.E.U8 R81, desc[UR8][R2.64] ;  /* 0x0000000802517981 */ /* 0x0002e4000c1e1100 */
[----:B-1----:R-:W-:-:S04]  /*26fc0*/  IADD3 R2, P1, R19, UR5, RZ ;  /* 0x0000000513027c10 */ /* 0x002fc8000ff3e0ff */
[----:B------:R-:W-:-:S05]  /*26fd0*/  IADD3.X R3, R18, UR10, RZ, P1, !PT ;  /* 0x0000000a12037c10 */ /* 0x000fca0008ffe4ff */
[----:B0-----:R0:W3:Y:S02]  /*26fe0*/  LDG.E.U8 R23, desc[UR8][R2.64] ;  /* 0x0000000802177981 */ /* 0x0010e4000c1e1100 */
[----:B0-----:R-:W-:Y:S02]  /*26ff0*/  IADD3 R2, P1, R16, UR5, RZ ;  /* 0x0000000510027c10 */ /* 0x001fe4000ff3e0ff */
[----:B------:R-:W3:Y:S02]  /*27000*/  LDL R16, [R1+0xfc4] ;  /* 0x000fc40001107983 */ /* 0x000ee40000100800 */
[----:B------:R-:W-:Y:S02]  /*27010*/  IADD3.X R3, R14, UR10, RZ, P1, !PT ;  /* 0x0000000a0e037c10 */ /* 0x000fe40008ffe4ff */
[----:B------:R-:W3:Y:S04]  /*27020*/  LDL R14, [R1+0xfa4] ;  /* 0x000fa400010e7983 */ /* 0x000ee80000100800 */
[----:B------:R0:W3:Y:S02]  /*27030*/  LDG.E.U8 R219, desc[UR8][R2.64] ;  /* 0x0000000802db7981 */ /* 0x0000e4000c1e1100 */
[----:B0-----:R-:W-:-:S04]  /*27040*/  IADD3 R2, P1, R17, UR5, RZ ;  /* 0x0000000511027c10 */ /* 0x001fc8000ff3e0ff */
[----:B------:R-:W-:Y:S02]  /*27050*/  IADD3.X R3, R10, UR10, RZ, P1, !PT ;  /* 0x0000000a0a037c10 */ /* 0x000fe40008ffe4ff */
[----:B------:R-:W3:Y:S04]  /*27060*/  LDL R10, [R1+0xe50] ;  /* 0x000e5000010a7983 */ /* 0x000ee80000100800 */
[----:B------:R4:W3:Y:S02]  /*27070*/  LDG.E.U8 R144, desc[UR8][R2.64] ;  /* 0x0000000802907981 */ /* 0x0008e4000c1e1100 */
[----:B----4-:R-:W-:Y:S02]  /*27080*/  IADD3 R2, P1, R9, UR5, RZ ;  /* 0x0000000509027c10 */ /* 0x010fe4000ff3e0ff */
[----:B------:R-:W4:Y:S02]  /*27090*/  LDL R9, [R1+0xfac] ;  /* 0x000fac0001097983 */ /* 0x000f240000100800 */
[----:B------:R-:W-:-:S02]  /*270a0*/  IADD3.X R3, R15, UR10, RZ, P1, !PT ;  /* 0x0000000a0f037c10 */ /* 0x000fc40008ffe4ff */
[----:B------:R0:W-:Y:S04]  /*270b0*/  STL [R1+0x818], R22 ;  /* 0x0008181601007387 */ /* 0x0001e80000100800 */
[----:B------:R-:W4:Y:S04]  /*270c0*/  LDL R15, [R1+0xfb0] ;  /* 0x000fb000010f7983 */ /* 0x000f280000100800 */
[----:B------:R1:W4:Y:S04]  /*270d0*/  LDG.E.U8 R80, desc[UR8][R2.64] ;  /* 0x0000000802507981 */ /* 0x000328000c1e1100 */
[----:B------:R-:W4:Y:S04]  /*270e0*/  LDL R19, [R1+0xf94] ;  /* 0x000f940001137983 */ /* 0x000f280000100800 */
[----:B------:R-:W4:Y:S04]  /*270f0*/  LDL R18, [R1+0xe54] ;  /* 0x000e540001127983 */ /* 0x000f280000100800 */
[----:B------:R-:W4:Y:S01]  /*27100*/  LDL R17, [R1+0xf98] ;  /* 0x000f980001117983 */ /* 0x000f220000100800 */
[----:B-1----:R-:W-:-:S03]  /*27110*/  IADD3 R2, P1, R8, UR5, RZ ;  /* 0x0000000508027c10 */ /* 0x002fc6000ff3e0ff */
[----:B------:R-:W4:Y:S01]  /*27120*/  LDL R8, [R1+0xf90] ;  /* 0x000f900001087983 */ /* 0x000f220000100800 */
[----:B------:R-:W-:-:S03]  /*27130*/  IADD3.X R3, R7, UR10, RZ, P1, !PT ;  /* 0x0000000a07037c10 */ /* 0x000fc60008ffe4ff */
[----:B------:R-:W4:Y:S04]  /*27140*/  LDL R7, [R1+0xf78] ;  /* 0x000f780001077983 */ /* 0x000f280000100800 */
[----:B0-----:R2:W4:Y:S02]  /*27150*/  LDG.E.U8 R22, desc[UR8][R2.64] ;  /* 0x0000000802167981 */ /* 0x001524000c1e1100 */
[----:B--2---:R-:W-:Y:S02]  /*27160*/  IADD3 R2, P1, R4, UR5, RZ ;  /* 0x0000000504027c10 */ /* 0x004fe4000ff3e0ff */
[----:B------:R-:W2:Y:S02]  /*27170*/  LDL R4, [R1+0xf9c] ;  /* 0x000f9c0001047983 */ /* 0x000ea40000100800 */
[----:B---3--:R-:W-:-:S02]  /*27180*/  IADD3.X R3, R0, UR10, RZ, P1, !PT ;  /* 0x0000000a00037c10 */ /* 0x008fc40008ffe4ff */
[----:B------:R-:W3:Y:S04]  /*27190*/  LDL R0, [R1+0xf7c] ;  /* 0x000f7c0001007983 */ /* 0x000ee80000100800 */
[----:B------:R0:W3:Y:S01]  /*271a0*/  LDG.E.U8 R218, desc[UR8][R2.64] ;  /* 0x0000000802da7981 */ /* 0x0000e2000c1e1100 */
[----:B------:R-:W-:-:S03]  /*271b0*/  IMAD.MOV.U32 R232, RZ, RZ, R143 ;  /* 0x000000ffffe87224 */ /* 0x000fc600078e008f */
[----:B------:R1:W-:Y:S01]  /*271c0*/  STL [R1+0x808], R23 ;  /* 0x0008081701007387 */ /* 0x0003e20000100800 */
[----:B0-----:R-:W-:-:S03]  /*271d0*/  IADD3 R2, P1, R16, UR5, RZ ;  /* 0x0000000510027c10 */ /* 0x001fc6000ff3e0ff */
[----:B------:R-:W3:Y:S01]  /*271e0*/  LDL R16, [R1+0xf80] ;  /* 0x000f800001107983 */ /* 0x000ee20000100800 */
[----:B------:R-:W-:-:S03]  /*271f0*/  IADD3.X R3, R14, UR10, RZ, P1, !PT ;  /* 0x0000000a0e037c10 */ /* 0x000fc60008ffe4ff */
[----:B------:R-:W3:Y:S04]  /*27200*/  LDL R14, [R1+0xe58] ;  /* 0x000e5800010e7983 */ /* 0x000ee80000100800 */
[----:B------:R0:W3:Y:S02]  /*27210*/  LDG.E.U8 R143, desc[UR8][R2.64] ;  /* 0x00000008028f7981 */ /* 0x0000e4000c1e1100 */
[----:B0-----:R-:W-:-:S04]  /*27220*/  IADD3 R2, P1, R21, UR5, RZ ;  /* 0x0000000515027c10 */ /* 0x001fc8000ff3e0ff */
[----:B------:R-:W-:Y:S02]  /*27230*/  IADD3.X R3, R10, UR10, RZ, P1, !PT ;  /* 0x0000000a0a037c10 */ /* 0x000fe40008ffe4ff */
[----:B------:R-:W3:Y:S04]  /*27240*/  LDL R10, [R1+0xf84] ;  /* 0x000f8400010a7983 */ /* 0x000ee80000100800 */
[----:B------:R4:W3:Y:S01]  /*27250*/  LDG.E.U8 R79, desc[UR8][R2.64] ;  /* 0x00000008024f7981 */ /* 0x0008e2000c1e1100 */
[----:B------:R-:W-:Y:S01]  /*27260*/  IMAD.MOV.U32 R230, RZ, RZ, R142 ;  /* 0x000000ffffe67224 */ /* 0x000fe200078e008e */
[----:B----4-:R-:W-:Y:S02]  /*27270*/  IADD3 R2, P1, R9, UR5, RZ ;  /* 0x0000000509027c10 */ /* 0x010fe4000ff3e0ff */
[----:B------:R-:W4:Y:S02]  /*27280*/  LDL R9, [R1+0xf64] ;  /* 0x000f640001097983 */ /* 0x000f240000100800 */
[----:B------:R-:W-:-:S05]  /*27290*/  IADD3.X R3, R20, UR10, RZ, P1, !PT ;  /* 0x0000000a14037c10 */ /* 0x000fca0008ffe4ff */
[----:B-1----:R0:W4:Y:S02]  /*272a0*/  LDG.E.U8 R23, desc[UR8][R2.64] ;  /* 0x0000000802177981 */ /* 0x002124000c1e1100 */
[----:B0-----:R-:W-:Y:S02]  /*272b0*/  IADD3 R2, P1, R15, UR5, RZ ;  /* 0x000000050f027c10 */ /* 0x001fe4000ff3e0ff */
[----:B------:R-:W4:Y:S02]  /*272c0*/  LDL R15, [R1+0xf88] ;  /* 0x000f8800010f7983 */ /* 0x000f240000100800 */
[----:B------:R-:W-:Y:S02]  /*272d0*/  IADD3.X R3, R8, UR10, RZ, P1, !PT ;  /* 0x0000000a08037c10 */ /* 0x000fe40008ffe4ff */
[----:B------:R-:W4:Y:S04]  /*272e0*/  LDL R8, [R1+0xf68] ;  /* 0x000f680001087983 */ /* 0x000f280000100800 */
[----:B------:R0:W4:Y:S02]  /*272f0*/  LDG.E.U8 R217, desc[UR8][R2.64] ;  /* 0x0000000802d97981 */ /* 0x000124000c1e1100 */
[----:B0-----:R-:W-:-:S04]  /*27300*/  IADD3 R2, P1, R19, UR5, RZ ;  /* 0x0000000513027c10 */ /* 0x001fc8000ff3e0ff */
[----:B------:R-:W-:Y:S01]  /*27310*/  IADD3.X R3, R18, UR10, RZ, P1, !PT ;  /* 0x0000000a12037c10 */ /* 0x000fe20008ffe4ff */
[----:B------:R0:W-:Y:S04]  /*27320*/  STL [R1+0x7fc], R22 ;  /* 0x0007fc1601007387 */ /* 0x0001e80000100800 */
[----:B------:R1:W4:Y:S04]  /*27330*/  LDG.E.U8 R142, desc[UR8][R2.64] ;  /* 0x00000008028e7981 */ /* 0x000328000c1e1100 */
[----:B------:R-:W4:Y:S04]  /*27340*/  LDL R21, [R1+0xf70] ;  /* 0x000f700001157983 */ /* 0x000f280000100800 */
[----:B0-----:R-:W4:Y:S01]  /*27350*/  LDL R22, [R1+0xf6c] ;  /* 0x000f6c0001167983 */ /* 0x001f220000100800 */
[----:B-1----:R-:W-:-:S03]  /*27360*/  IADD3 R2, P1, R17, UR5, RZ ;  /* 0x0000000511027c10 */ /* 0x002fc6000ff3e0ff */
[----:B------:R-:W4:Y:S01]  /*27370*/  LDL R20, [R1+0xf54] ;  /* 0x000f540001147983 */ /* 0x000f220000100800 */
[----:B------:R-:W-:-:S03]  /*27380*/  IADD3.X R3, R7, UR10, RZ, P1, !PT ;  /* 0x0000000a07037c10 */ /* 0x000fc60008ffe4ff */
[----:B------:R-:W4:Y:S04]  /*27390*/  LDL R7, [R1+0xe5c] ;  /* 0x000e5c0001077983 */ /* 0x000f280000100800 */
[----:B------:R2:W4:Y:S04]  /*273a0*/  LDG.E.U8 R78, desc[UR8][R2.64] ;  /* 0x00000008024e7981 */ /* 0x000528000c1e1100 */
[----:B------:R-:W4:Y:S04]  /*273b0*/  LDL R19, [R1+0xf58] ;  /* 0x000f580001137983 */ /* 0x000f280000100800 */
[----:B------:R-:W4:Y:S01]  /*273c0*/  LDL R18, [R1+0xe60] ;  /* 0x000e600001127983 */ /* 0x000f220000100800 */
[----:B--2---:R-:W-:-:S03]  /*273d0*/  IADD3 R2, P1, R4, UR5, RZ ;  /* 0x0000000504027c10 */ /* 0x004fc6000ff3e0ff */
[----:B------:R-:W2:Y:S04]  /*273e0*/  LDL R4, [R1+0xf50] ;  /* 0x000f500001047983 */ /* 0x000ea80000100800 */
[----:B------:R-:W2:Y:S01]  /*273f0*/  LDL R17, [R1+0xf60] ;  /* 0x000f600001117983 */ /* 0x000ea20000100800 */
[----:B---3--:R-:W-:-:S03]  /*27400*/  IADD3.X R3, R0, UR10, RZ, P1, !PT ;  /* 0x0000000a00037c10 */ /* 0x008fc60008ffe4ff */
[----:B------:R-:W3:Y:S04]  /*27410*/  LDL R0, [R1+0xf74] ;  /* 0x000f740001007983 */ /* 0x000ee80000100800 */
[----:B------:R0:W3:Y:S01]  /*27420*/  LDG.E.U8 R69, desc[UR8][R2.64] ;  /* 0x0000000802457981 */ /* 0x0000e2000c1e1100 */
[----:B------:R-:W-:Y:S01]  /*27430*/  IMAD.MOV.U32 R37, RZ, RZ, R141 ;  /* 0x000000ffff257224 */ /* 0x000fe200078e008d */
[----:B0-----:R-:W-:-:S04]  /*27440*/  IADD3 R2, P1, R16, UR5, RZ ;  /* 0x0000000510027c10 */ /* 0x001fc8000ff3e0ff */
[----:B------:R-:W-:Y:S02]  /*27450*/  IADD3.X R3, R14, UR10, RZ, P1, !PT ;  /* 0x0000000a0e037c10 */ /* 0x000fe40008ffe4ff */
[----:B------:R-:W3:Y:S04]  /*27460*/  LDL R14, [R1+0xf5c] ;  /* 0x000f5c00010e7983 */ /* 0x000ee80000100800 */
[----:B------:R0:W3:Y:S02]  /*27470*/  LDG.E.U8 R216, desc[UR8][R2.64] ;  /* 0x0000000802d87981 */ /* 0x0000e4000c1e1100 */
[----:B0-----:R-:W-:Y:S02]  /*27480*/  IADD3 R2, P1, R10, UR5, RZ ;  /* 0x000000050a027c10 */ /* 0x001fe4000ff3e0ff */
[----:B------:R-:W3:Y:S02]  /*27490*/  LDL R10, [R1+0xf3c] ;  /* 0x000f3c00010a7983 */ /* 0x000ee40000100800 */
[----:B----4-:R-:W-:-:S05]  /*274a0*/  IADD3.X R3, R9, UR10, RZ, P1, !PT ;  /* 0x0000000a09037c10 */ /* 0x010fca0008ffe4ff */
[----:B------:R0:W4:Y:S04]  /*274b0*/  LDG.E.U8 R141, desc[UR8][R2.64] ;  /* 0x00000008028d7981 */ /* 0x000128000c1e1100 */
[----:B------:R1:W-:Y:S04]  /*274c0*/  STL [R1+0x7f0], R23 ;  /* 0x0007f01701007387 */ /* 0x0003e80000100800 */
[----:B------:R-:W4:Y:S04]  /*274d0*/  LDL R9, [R1+0xf40] ;  /* 0x000f400001097983 */ /* 0x000f280000100800 */
[----:B------:R-:W4:Y:S01]  /*274e0*/  LDL R16, [R1+0xf44] ;  /* 0x000f440001107983 */ /* 0x000f220000100800 */
[----:B0-----:R-:W-:-:S03]  /*274f0*/  IADD3 R2, P1, R15, UR5, RZ ;  /* 0x000000050f027c10 */ /* 0x001fc6000ff3e0ff */
[----:B------:R-:W4:Y:S01]  /*27500*/  LDL R15, [R1+0xf48] ;  /* 0x000f4800010f7983 */ /* 0x000f220000100800 */
[----:B------:R-:W-:-:S03]  /*27510*/  IADD3.X R3, R8, UR10, RZ, P1, !PT ;  /* 0x0000000a08037c10 */ /* 0x000fc60008ffe4ff */
[----:B------:R-:W4:Y:S04]  /*27520*/  LDL R8, [R1+0xe64] ;  /* 0x000e640001087983 */ /* 0x000f280000100800 */
[----:B------:R0:W4:Y:S02]  /*27530*/  LDG.E.U8 R77, desc[UR8][R2.64] ;  /* 0x00000008024d7981 */ /* 0x000124000c1e1100 */
[----:B0-----:R-:W-:-:S04]  /*27540*/  IADD3 R2, P1, R22, UR5, RZ ;  /* 0x0000000516027c10 */ /* 0x001fc8000ff3e0ff */
[----:B------:R-:W-:Y:S02]  /*27550*/  IADD3.X R3, R7, UR10, RZ, P1, !PT ;  /* 0x0000000a07037c10 */ /* 0x000fe40008ffe4ff */
[----:B------:R-:W4:Y:S04]  /*27560*/  LDL R7, [R1+0xf28] ;  /* 0x000f280001077983 */ /* 0x000f280000100800 */
[----:B------:R0:W4:Y:S02]  /*27570*/  LDG.E.U8 R72, desc[UR8][R2.64] ;  /* 0x0000000802487981 */ /* 0x000124000c1e1100 */
[----:B0-----:R-:W-:-:S04]  /*27580*/  IADD3 R2, P1, R21, UR5, RZ ;  /* 0x0000000515027c10 */ /* 0x001fc8000ff3e0ff */
[----:B--2---:R-:W-:-:S05]  /*27590*/  IADD3.X R3, R4, UR10, RZ, P1, !PT ;  /* 0x0000000a04037c10 */ /* 0x004fca0008ffe4ff */
[----:B-1----:R3:W2:Y:S02]  /*275a0*/  LDG.E.U8 R23, desc[UR8][R2.64] ;  /* 0x0000000802177981 */ /* 0x0026a4000c1e1100 */
[----:B---3--:R-:W-:Y:S02]  /*275b0*/  IADD3 R2, P1, R0, UR5, RZ ;  /* 0x0000000500027c10 */ /* 0x008fe4000ff3e0ff */
[----:B------:R0:W-:Y:S04]  /*275c0*/  STL [R1+0x7e4], R69 ;  /* 0x0007e44501007387 */ /* 0x0001e80000100800 */
[----:B------:R-:W3:Y:S04]  /*275d0*/  LDL R4, [R1+0xf4c] ;  /* 0x000f4c0001047983 */ /* 0x000ee80000100800 */
[----:B------:R-:W2:Y:S01]  /*275e0*/  LDL R0, [R1+0xf2c] ;  /* 0x000f2c0001007983 */ /* 0x000ea20000100800 */
[----:B------:R-:W-:Y:S01]  /*275f0*/  IADD3.X R3, R20, UR10, RZ, P1, !PT ;  /* 0x0000000a14037c10 */ /* 0x000fe20008ffe4ff */
[----:B------:R-:W-:-:S02]  /*27600*/  IMAD.MOV.U32 R62, RZ, RZ, R140 ;  /* 0x000000ffff3e7224 */ /* 0x000fc400078e008c */
[----:B------:R-:W2:Y:S04]  /*27610*/  LDL R71, [R1+0xf34] ;  /* 0x000f340001477983 */ /* 0x000ea80000100800 */
[----:B------:R1:W2:Y:S04]  /*27620*/  LDG.E.U8 R140, desc[UR8][R2.64] ;  /* 0x00000008028c7981 */ /* 0x0002a8000c1e1100 */
[----:B------:R-:W2:Y:S04]  /*27630*/  LDL R70, [R1+0xf38] ;  /* 0x000f380001467983 */ /* 0x000ea80000100800 */
[----:B0-----:R-:W2:Y:S01]  /*27640*/  LDL R69, [R1+0xf1c] ;  /* 0x000f1c0001457983 */ /* 0x001ea20000100800 */
[----:B-1----:R-:W-:-:S03]  /*27650*/  IADD3 R2, P1, R19, UR5, RZ ;  /* 0x0000000513027c10 */ /* 0x002fc6000ff3e0ff */
[----:B------:R-:W2:Y:S01]  /*27660*/  LDL R21, [R1+0xe6c] ;  /* 0x000e6c0001157983 */ /* 0x000ea20000100800 */
[----:B------:R-:W-:-:S05]  /*27670*/  IADD3.X R3, R18, UR10, RZ, P1, !PT ;  /* 0x0000000a12037c10 */ /* 0x000fca0008ffe4ff */
[----:B------:R0:W2:Y:S02]  /*27680*/  LDG.E.U8 R76, desc[UR8][R2.64] ;  /* 0x00000008024c7981 */ /* 0x0000a4000c1e1100 */
[----:B0-----:R-:W-:Y:S02]  /*27690*/  IADD3 R2, P1, R14, UR5, RZ ;  /* 0x000000050e027c10 */ /* 0x001fe4000ff3e0ff */
[----:B------:R-:W2:Y:S02]  /*276a0*/  LDL R14, [R1+0xf30] ;  /* 0x000f3000010e7983 */ /* 0x000ea40000100800 */
[----:B------:R-:W-:Y:S02]  /*276b0*/  IADD3.X R3, R10, UR10, RZ, P1, !PT ;  /* 0x0000000a0a037c10 */ /* 0x000fe40008ffe4ff */
[----:B------:R-:W2:Y:S04]  /*276c0*/  LDL R10, [R1+0xe68] ;  /* 0x000e6800010a7983 */ /* 0x000ea80000100800 */
[----:B------:R0:W2:Y:S02]  /*276d0*/  LDG.E.U8 R19, desc[UR8][R2.64] ;  /* 0x0000000802137981 */ /* 0x0000a4000c1e1100 */
[----:B0-----:R-:W-:Y:S01]  /*276e0*/  IADD3 R2, P1, R17, UR5, RZ ;  /* 0x0000000511027c10 */ /* 0x001fe2000ff3e0ff */
[----:B------:R-:W-:-:S03]  /*276f0*/  IMAD.MOV.U32 R233, RZ, RZ, R139 ;  /* 0x000000ffffe97224 */ /* 0x000fc600078e008b */
[----:B----4-:R-:W-:Y:S02]  /*27700*/  IADD3.X R3, R9, UR10, RZ, P1, !PT ;  /* 0x0000000a09037c10 */ /* 0x010fe40008ffe4ff */
[----:B------:R-:W4:Y:S04]  /*27710*/  LDL R9, [R1+0xf14] ;  /* 0x000f140001097983 */ /* 0x000f280000100800 */
[----:B------:R0:W4:Y:S02]  /*27720*/  LDG.E.U8 R22, desc[UR8][R2.64] ;  /* 0x0000000802167981 */ /* 0x000124000c1e1100 */
[----:B0-----:R-:W-:-:S04]  /*27730*/  IADD3 R2, P1, R16, UR5, RZ ;  /* 0x0000000510027c10 */ /* 0x001fc8000ff3e0ff */
[----:B------:R-:W-:Y:S02]  /*27740*/  IADD3.X R3, R8, UR10, RZ, P1, !PT ;  /* 0x0000000a08037c10 */ /* 0x000fe40008ffe4ff */
[----:B------:R-:W4:Y:S04]  /*27750*/  LDL R8, [R1+0xf18] ;  /* 0x000f180001087983 */ /* 0x000f280000100800 */
[----:B------:R0:W4:Y:S02]  /*27760*/  LDG.E.U8 R139, desc[UR8][R2.64] ;  /* 0x00000008028b7981 */ /* 0x000124000c1e1100 */
[----:B0-----:R-:W-:Y:S02]  /*27770*/  IADD3 R2, P1, R15, UR5, RZ ;  /* 0x000000050f027c10 */ /* 0x001fe4000ff3e0ff */
[----:B------:R-:W-:Y:S04]  /*27780*/  STL [R1+0x7d8], R72 ;  /* 0x0007d84801007387 */ /* 0x000fe80000100800 */
[----:B------:R-:W4:Y:S04]  /*27790*/  LDL R20, [R1+0xf20] ;  /* 0x000f200001147983 */ /* 0x000f280000100800 */
[----:B------:R-:W4:Y:S01]  /*277a0*/  LDL R18, [R1+0xf00] ;  /* 0x000f000001127983 */ /* 0x000f220000100800 */
[----:B------:R-:W-:-:S03]  /*277b0*/  IADD3.X R3, R7, UR10, RZ, P1, !PT ;  /* 0x0000000a07037c10 */ /* 0x000fc60008ffe4ff */
[----:B------:R-:W4:Y:S04]  /*277c0*/  LDL R17, [R1+0xf24] ;  /* 0x000f240001117983 */ /* 0x000f280000100800 */
[----:B------:R-:W4:Y:S04]  /*277d0*/  LDL R7, [R1+0xf04] ;  /* 0x000f040001077983 */ /* 0x000f280000100800 */
[----:B------:R3:W4:Y:S04]  /*277e0*/  LDG.E.U8 R75, desc[UR8][R2.64] ;  /* 0x00000008024b7981 */ /* 0x000728000c1e1100 */
[----:B------:R-:W4:Y:S04]  /*277f0*/  LDL R16, [R1+0xf08] ;  /* 0x000f080001107983 */ /* 0x000f280000100800 */
[----:B------:R-:W4:Y:S01]  /*27800*/  LDL R15, [R1+0xf0c] ;  /* 0x000f0c00010f7983 */ /* 0x000f220000100800 */
[----:B------:R-:W-:Y:S01]  /*27810*/  UIADD3.64 UR36, UR40, 0x3fe, URZ ;  /* 0x000003fe28247897 */ /* 0x000fe2000fffe03f */
[----:B------:R-:W-:-:S02]  /*27820*/  IMAD.MOV.U32 R102, RZ, RZ, R154 ;  /* 0x000000ffff667224 */ /* 0x000fc400078e009a */
[----:B------:R-:W-:Y:S02]  /*27830*/  IMAD.MOV.U32 R119, RZ, RZ, R155 ;  /* 0x000000ffff777224 */ /* 0x000fe400078e009b */
[----:B------:R-:W-:Y:S02]  /*27840*/  IMAD.MOV.U32 R39, RZ, RZ, R158 ;  /* 0x000000ffff277224 */ /* 0x000fe400078e009e */
[----:B------:R-:W-:Y:S02]  /*27850*/  IMAD.MOV.U32 R103, RZ, RZ, R159 ;  /* 0x000000ffff677224 */ /* 0x000fe400078e009f */
[----:B------:R-:W-:Y:S01]  /*27860*/  IMAD.MOV.U32 R55, RZ, RZ, R162 ;  /* 0x000000ffff377224 */ /* 0x000fe200078e00a2 */
[----:B---3--:R-:W-:Y:S02]  /*27870*/  IADD3 R2, P1, R4, UR5, RZ ;  /* 0x0000000504027c10 */ /* 0x008fe4000ff3e0ff */
[----:B------:R-:W3:Y:S02]  /*27880*/  LDL R4, [R1+0xe70] ;  /* 0x000e700001047983 */ /* 0x000ee40000100800 */
[----:B--2---:R-:W-:-:S02]  /*27890*/  IADD3.X R3, R0, UR10, RZ, P1, !PT ;  /* 0x0000000a00037c10 */ /* 0x004fc40008ffe4ff */
[----:B------:R-:W2:Y:S04]  /*278a0*/  LDL R0, [R1+0xeec] ;  /* 0x000eec0001007983 */ /* 0x000ea80000100800 */
[----:B------:R0:W2:Y:S01]  /*278b0*/  LDG.E.U8 R73, desc[UR8][R2.64] ;  /* 0x0000000802497981 */ /* 0x0000a2000c1e1100 */
[----:B------:R-:W-:Y:S02]  /*278c0*/  IMAD.MOV.U32 R40, RZ, RZ, R163 ;  /* 0x000000ffff287224 */ /* 0x000fe400078e00a3 */
[----:B------:R-:W-:Y:S02]  /*278d0*/  IMAD.MOV.U32 R123, RZ, RZ, R166 ;  /* 0x000000ffff7b7224 */ /* 0x000fe400078e00a6 */
[----:B------:R-:W-:Y:S02]  /*278e0*/  IMAD.MOV.U32 R60, RZ, RZ, R167 ;  /* 0x000000ffff3c7224 */ /* 0x000fe400078e00a7 */
[----:B------:R-:W-:-:S02]  /*278f0*/  IMAD.MOV.U32 R124, RZ, RZ, R170 ;  /* 0x000000ffff7c7224 */ /* 0x000fc400078e00aa */
[----:B------:R-:W-:Y:S02]  /*27900*/  IMAD.MOV.U32 R61, RZ, RZ, R171 ;  /* 0x000000ffff3d7224 */ /* 0x000fe400078e00ab */
[----:B------:R-:W-:Y:S02]  /*27910*/  IMAD.MOV.U32 R125, RZ, RZ, R174 ;  /* 0x000000ffff7d7224 */ /* 0x000fe400078e00ae */
        /* <DEDUP_REMOVED lines=33> */
[----:B------:R-:W-:-:S06]  /*27b30*/  WARPGROUP.ARRIVE ;  /* 0x00000000000079c5 */ /* 0x000fcc0000000000 */
[----:B------:R-:W-:Y:S01]  /*27b40*/  QGMMA.64x128x32.F32.E4M3.E4M3 R152, gdesc[UR36], RZ, !UPT, gsb0 ;  /* 0x01e00000249879f3 */ /* 0x000fe2000c0008ff */
[----:B------:R-:W-:Y:S01]  /*27b50*/  UIADD3.64 UR44, UR40, 0x400, URZ ;  /* 0x00000400282c7897 */ /* 0x000fe2000fffe03f */
[----:B------:R-:W-:Y:S01]  /*27b60*/  UMOV UR46, UR42 ;  /* 0x0000002a002e7c82 */ /* 0x000fe20008000000 */
[----:B------:R-:W-:Y:S01]  /*27b70*/  UMOV UR47, UR43 ;  /* 0x0000002b002f7c82 */ /* 0x000fe20008000000 */
[----:B0-----:R-:W-:Y:S02]  /*27b80*/  IADD3 R2, P1, R14, UR5, RZ ;  /* 0x000000050e027c10 */ /* 0x001fe4000ff3e0ff */
[----:B------:R-:W2:Y:S02]  /*27b90*/  LDL R14, [R1+0xf10] ;  /* 0x000f1000010e7983 */ /* 0x000ea40000100800 */
[----:B------:R-:W-:Y:S02]  /*27ba0*/  IADD3.X R3, R10, UR10, RZ, P1, !PT ;  /* 0x0000000a0a037c10 */ /* 0x000fe40008ffe4ff */
[----:B------:R0:W-:Y:S01]  /*27bb0*/  STL [R1+0x7cc], R19 ;  /* 0x0007cc1301007387 */ /* 0x0001e20000100800 */
[----:B------:R-:W-:Y:S01]  /*27bc0*/  UIADD3.64 UR12, UR40, 0x402, URZ ;  /* 0x00000402280c7897 */ /* 0x000fe2000fffe03f */
[----:B------:R-:W-:-:S02]  /*27bd0*/  IMAD.MOV.U32 R222, RZ, RZ, R138 ;  /* 0x000000ffffde7224 */ /* 0x000fc400078e008a */
[----:B------:R-:W2:Y:S04]  /*27be0*/  LDL R10, [R1+0xef0] ;  /* 0x000ef000010a7983 */ /* 0x000ea80000100800 */
[----:B0-----:R0:W2:Y:S01]  /*27bf0*/  LDG.E.U8 R19, desc[UR8][R2.64] ;  /* 0x0000000802137981 */ /* 0x0010a2000c1e1100 */
[----:B------:R-:W-:Y:S02]  /*27c00*/  WARPGROUP.DEPBAR.LE gsb0, 0x0 ;  /* 0x00008000000079c5 */ /* 0x000fe40000010000 */
[----:B------:R-:W-:-:S06]  /*27c10*/  WARPGROUP.ARRIVE ;  /* 0x00000000000079c5 */ /* 0x000fcc0000000000 */
[----:B------:R-:W-:Y:S01]  /*27c20*/  QGMMA.64x128x32.F32.E4M3.E4M3 R152, gdesc[UR44], R152, gsb0 ;  /* 0x01e000002c9879f3 */ /* 0x000fe20008000898 */
[----:B0-----:R-:W-:-:S04]  /*27c30*/  IADD3 R2, P1, R71, UR5, RZ ;  /* 0x0000000547027c10 */ /* 0x001fc8000ff3e0ff */
[----:B----4-:R-:W-:Y:S02]  /*27c40*/  IADD3.X R3, R9, UR10, RZ, P1, !PT ;  /* 0x0000000a09037c10 */ /* 0x010fe40008ffe4ff */
[----:B------:R-:W4:Y:S04]  /*27c50*/  LDL R9, [R1+0xef4] ;  /* 0x000ef40001097983 */ /* 0x000f280000100800 */
[----:B------:R0:W4:Y:S02]  /*27c60*/  LDG.E.U8 R138, desc[UR8][R2.64] ;  /* 0x00000008028a7981 */ /* 0x000124000c1e1100 */
[----:B0-----:R-:W-:-:S04]  /*27c70*/  IADD3 R2, P1, R70, UR5, RZ ;  /* 0x0000000546027c10 */ /* 0x001fc8000ff3e0ff */
[----:B------:R-:W-:Y:S01]  /*27c80*/  IADD3.X R3, R8, UR10, RZ, P1, !PT ;  /* 0x0000000a08037c10 */ /* 0x000fe20008ffe4ff */
[----:B------:R-:W-:Y:S01]  /*27c90*/  IMAD.MOV.U32 R68, RZ, RZ, R137 ;  /* 0x000000ffff447224 */ /* 0x000fe200078e0089 */
[----:B------:R-:W4:Y:S04]  /*27ca0*/  LDL R8, [R1+0xe74] ;  /* 0x000e740001087983 */ /* 0x000f280000100800 */
[----:B------:R0:W4:Y:S02]  /*27cb0*/  LDG.E.U8 R74, desc[UR8][R2.64] ;  /* 0x00000008024a7981 */ /* 0x000124000c1e1100 */
[----:B0-----:R-:W-:-:S04]  /*27cc0*/  IADD3 R2, P1, R69, UR5, RZ ;  /* 0x0000000545027c10 */ /* 0x001fc8000ff3e0ff */
[----:B------:R-:W-:-:S05]  /*27cd0*/  IADD3.X R3, R21, UR10, RZ, P1, !PT ;  /* 0x0000000a15037c10 */ /* 0x000fca0008ffe4ff */
[----:B------:R0:W4:Y:S02]  /*27ce0*/  LDG.E.U8 R72, desc[UR8][R2.64] ;  /* 0x0000000802487981 */ /* 0x000124000c1e1100 */
[----:B0-----:R-:W-:-:S04]  /*27cf0*/  IADD3 R2, P1, R20, UR5, RZ ;  /* 0x0000000514027c10 */ /* 0x001fc8000ff3e0ff */
[----:B------:R-:W-:-:S05]  /*27d00*/  IADD3.X R3, R18, UR10, RZ, P1, !PT ;  /* 0x0000000a12037c10 */ /* 0x000fca0008ffe4ff */
[----:B------:R0:W4:Y:S02]  /*27d10*/  LDG.E.U8 R18, desc[UR8][R2.64] ;  /* 0x0000000802127981 */ /* 0x000124000c1e1100 */
[----:B0-----:R-:W-:-:S04]  /*27d20*/  IADD3 R2, P1, R17, UR5, RZ ;  /* 0x0000000511027c10 */ /* 0x001fc8000ff3e0ff */
[----:B------:R-:W-:Y:S02]  /*27d30*/  IADD3.X R3, R7, UR10, RZ, P1, !PT ;  /* 0x0000000a07037c10 */ /* 0x000fe40008ffe4ff */
[----:B------:R-:W4:Y:S04]  /*27d40*/  LDL R7, [R1+0xef8] ;  /* 0x000ef80001077983 */ /* 0x000f280000100800 */
[----:B------:R0:W4:Y:S01]  /*27d50*/  LDG.E.U8 R137, desc[UR8][R2.64] ;  /* 0x0000000802897981 */ /* 0x000122000c1e1100 */
[----:B------:R-:W-:Y:S02]  /*27d60*/  WARPGROUP.DEPBAR.LE gsb0, 0x0 ;  /* 0x00008000000079c5 */ /* 0x000fe40000010000 */
[----:B------:R-:W-:-:S06]  /*27d70*/  WARPGROUP.ARRIVE ;  /* 0x00000000000079c5 */ /* 0x000fcc0000000000 */
[----:B------:R-:W-:Y:S01]  /*27d80*/  QGMMA.64x128x32.F32.E4M3.E4M3 R152, gdesc[UR12], R152, gsb0 ;  /* 0x01e000000c9879f3 */ /* 0x000fe20008000898 */
[----:B0-----:R-:W-:-:S04]  /*27d90*/  IADD3 R2, P1, R16, UR5, RZ ;  /* 0x0000000510027c10 */ /* 0x001fc8000ff3e0ff */
[----:B---3--:R-:W-:Y:S01]  /*27da0*/  IADD3.X R3, R4, UR10, RZ, P1, !PT ;  /* 0x0000000a04037c10 */ /* 0x008fe20008ffe4ff */
[----:B--2---:R0:W-:Y:S04]  /*27db0*/  STL [R1+0x7c4], R73 ;  /* 0x0007c44901007387 */ /* 0x0041e80000100800 */
[----:B------:R-:W2:Y:S01]  /*27dc0*/  LDL R4, [R1+0xed8] ;  /* 0x000ed80001047983 */ /* 0x000ea20000100800 */
[----:B------:R-:W-:-:S03]  /*27dd0*/  IMAD.MOV.U32 R246, RZ, RZ, R135 ;  /* 0x000000fffff67224 */ /* 0x000fc600078e0087 */
[----:B------:R-:W3:Y:S04]  /*27de0*/  LDL R135, [R1+0xedc] ;  /* 0x000edc0001877983 */ /* 0x000ee80000100800 */
[----:B0-----:R0:W3:Y:S01]  /*27df0*/  LDG.E.U8 R73, desc[UR8][R2.64] ;  /* 0x0000000802497981 */ /* 0x0010e2000c1e1100 */
[----:B------:R-:W-:-:S03]  /*27e00*/  IMAD.MOV.U32 R225, RZ, RZ, R134 ;  /* 0x000000ffffe17224 */ /* 0x000fc600078e0086 */
[----:B------:R-:W3:Y:S04]  /*27e10*/  LDL R134, [R1+0xee0] ;  /* 0x000ee00001867983 */ /* 0x000ee80000100800 */
[----:B------:R-:W3:Y:S01]  /*27e20*/  LDL R16, [R1+0xe78] ;  /* 0x000e780001107983 */ /* 0x000ee20000100800 */
[----:B0-----:R-:W-:Y:S01]  /*27e30*/  IADD3 R2, P1, R15, UR5, RZ ;  /* 0x000000050f027c10 */ /* 0x001fe2000ff3e0ff */
[----:B------:R-:W-:Y:S02]  /*27e40*/  IMAD.MOV.U32 R126, RZ, RZ, R133 ;  /* 0x000000ffff7e7224 */ /* 0x000fe400078e0085 */
[----:B------:R-:W3:Y:S01]  /*27e50*/  LDL R100, [R1+0xee8] ;  /* 0x000ee80001647983 */ /* 0x000ee20000100800 */
[----:B------:R-:W-:-:S03]  /*27e60*/  IADD3.X R3, R0, UR10, RZ, P1, !PT ;  /* 0x0000000a00037c10 */ /* 0x000fc60008ffe4ff */
[----:B------:R-:W3:Y:S04]  /*27e70*/  LDL R0, [R1+0xefc] ;  /* 0x000efc0001007983 */ /* 0x000ee80000100800 */
[----:B------:R0:W3:Y:S01]  /*27e80*/  LDG.E.U8 R226, desc[UR8][R2.64] ;  /* 0x0000000802e27981 */ /* 0x0000e2000c1e1100 */
[----:B------:R-:W-:-:S03]  /*27e90*/  IMAD.MOV.U32 R221, RZ, RZ, R132 ;  /* 0x000000ffffdd7224 */ /* 0x000fc600078e0084 */
[----:B------:R-:W3:Y:S04]  /*27ea0*/  LDL R133, [R1+0xee4] ;  /* 0x000ee40001857983 */ /* 0x000ee80000100800 */
[----:B------:R-:W3:Y:S04]  /*27eb0*/  LDL R132, [R1+0xec4] ;  /* 0x000ec40001847983 */ /* 0x000ee80000100800 */
[----:B------:R-:W3:Y:S01]  /*27ec0*/  LDL R71, [R1+0xec8] ;  /* 0x000ec80001477983 */ /* 0x000ee20000100800 */
[----:B------:R-:W-:-:S03]  /*27ed0*/  UIADD3.64 UR16, UR40, 0x404, URZ ;  /* 0x0000040428107897 */ /* 0x000fc6000fffe03f */
[----:B------:R-:W3:Y:S04]  /*27ee0*/  LDL R70, [R1+0xecc] ;  /* 0x000ecc0001467983 */ /* 0x000ee80000100800 */
[----:B------:R-:W3:Y:S01]  /*27ef0*/  LDL R69, [R1+0xe7c] ;  /* 0x000e7c0001457983 */ /* 0x000ee20000100800 */
[----:B------:R-:W-:Y:S02]  /*27f00*/  WARPGROUP.DEPBAR.LE gsb0, 0x0 ;  /* 0x00008000000079c5 */ /* 0x000fe40000010000 */
[----:B------:R-:W-:Y:S01]  /*27f10*/  WARPGROUP.ARRIVE ;  /* 0x00000000000079c5 */ /* 0x000fe20000000000 */
[----:B------:R-:W-:Y:S01]  /*27f20*/  UIADD3.64 UR20, UR42, 0x3fe, URZ ;  /* 0x000003fe2a147897 */ /* 0x000fe2000fffe03f */
[----:B------:R-:W3:Y:S04]  /*27f30*/  LDL R21, [R1+0xed0] ;  /* 0x000ed00001157983 */ /* 0x000ee80000100800 */
[----:B------:R-:W-:Y:S01]  /*27f40*/  QGMMA.64x128x32.F32.E4M3.E4M3 R152, gdesc[UR16], R152, gsb0 ;  /* 0x01e00000109879f3 */ /* 0x000fe20008000898 */
[----:B------:R-:W-:Y:S01]  /*27f50*/  UIADD3.64 UR44, UR40, 0xbfe, URZ ;  /* 0x00000bfe282c7897 */ /* 0x000fe2000fffe03f */
[----:B------:R-:W-:Y:S01]  /*27f60*/  UMOV UR46, UR20 ;  /* 0x00000014002e7c82 */ /* 0x000fe20008000000 */
[----:B------:R-:W-:Y:S01]  /*27f70*/  UMOV UR47, UR21 ;  /* 0x00000015002f7c82 */ /* 0x000fe20008000000 */
[----:B0-----:R-:W-:-:S04]  /*27f80*/  IADD3 R2, P1, R14, UR5, RZ ;  /* 0x000000050e027c10 */ /* 0x001fc8000ff3e0ff */
[----:B------:R-:W-:Y:S01]  /*27f90*/  IADD3.X R3, R10, UR10, RZ, P1, !PT ;  /* 0x0000000a0a037c10 */ /* 0x000fe20008ffe4ff */
[----:B------:R-:W-:-:S04]  /*27fa0*/  UIADD3.64 UR20, UR42, 0x400, URZ ;  /* 0x000004002a147897 */ /* 0x000fc8000fffe03f */
[----:B------:R4:W3:Y:S01]  /*27fb0*/  LDG.E.U8 R17, desc[UR8][R2.64] ;  /* 0x0000000802117981 */ /* 0x0008e2000c1e1100 */
[----:B------:R-:W-:Y:S01]  /*27fc0*/  IMAD.MOV.U32 R101, RZ, RZ, R136 ;  /* 0x000000ffff657224 */ /* 0x000fe200078e0088 */
[----:B----4-:R-:W-:Y:S01]  /*27fd0*/  IADD3 R2, P1, R9, UR5, RZ ;  /* 0x0000000509027c10 */ /* 0x010fe2000ff3e0ff */
[----:B------:R-:W-:Y:S02]  /*27fe0*/  WARPGROUP.DEPBAR.LE gsb0, 0x0 ;  /* 0x00008000000079c5 */ /* 0x000fe40000010000 */
[----:B------:R-:W-:-:S06]  /*27ff0*/  WARPGROUP.ARRIVE ;  /* 0x00000000000079c5 */ /* 0x000fcc0000000000 */
[----:B------:R-:W-:Y:S01]  /*28000*/  QGMMA.64x128x32.F32.E4M3.E4M3 R152, gdesc[UR44], R152, gsb0 ;  /* 0x01e000002c9879f3 */ /* 0x000fe20008000898 */
[----:B------:R0:W-:Y:S04]  /*28010*/  STL [R1+0x7b8], R72 ;  /* 0x0007b84801007387 */ /* 0x0001e80000100800 */
[----:B------:R-:W4:Y:S01]  /*28020*/  LDL R15, [R1+0xeb0] ;  /* 0x000eb000010f7983 */ /* 0x000f220000100800 */
[----:B------:R-:W-:-:S03]  /*28030*/  UIADD3.64 UR44, UR40, 0xc00, URZ ;  /* 0x00000c00282c7897 */ /* 0x000fc6000fffe03f */
[----:B------:R-:W4:Y:S01]  /*28040*/  LDL R20, [R1+0xed4] ;  /* 0x000ed40001147983 */ /* 0x000f220000100800 */
[----:B------:R-:W-:-:S03]  /*28050*/  IADD3.X R3, R8, UR10, RZ, P1, !PT ;  /* 0x0000000a08037c10 */ /* 0x000fc60008ffe4ff */
[----:B------:R-:W4:Y:S01]  /*28060*/  LDL R14, [R1+0xeb4] ;  /* 0x000eb400010e7983 */ /* 0x000f220000100800 */
[----:B------:R-:W-:Y:S01]  /*28070*/  UMOV UR46, UR20 ;  /* 0x00000014002e7c82 */ /* 0x000fe20008000000 */
[----:B------:R-:W-:Y:S02]  /*28080*/  UMOV UR47, UR21 ;  /* 0x00000015002f7c82 */ /* 0x000fe40008000000 */
[----:B------:R1:W4:Y:S04]  /*28090*/  LDG.E.U8 R136, desc[UR8][R2.64] ;  /* 0x0000000802887981 */ /* 0x000328000c1e1100 */
[----:B------:R-:W4:Y:S04]  /*280a0*/  LDL R10, [R1+0xeb8] ;  /* 0x000eb800010a7983 */ /* 0x000f280000100800 */
[----:B------:R-:W4:Y:S01]  /*280b0*/  LDL R9, [R1+0xe80] ;  /* 0x000e800001097983 */ /* 0x000f220000100800 */
[----:B-1----:R-:W-:-:S03]  /*280c0*/  IADD3 R2, P1, R7, UR5, RZ ;  /* 0x0000000507027c10 */ /* 0x002fc6000ff3e0ff */
[----:B------:R-:W4:Y:S01]  /*280d0*/  LDL R8, [R1+0xec0] ;  /* 0x000ec00001087983 */ /* 0x000f220000100800 */
[----:B--2---:R-:W-:-:S03]  /*280e0*/  IADD3.X R3, R4, UR10, RZ, P1, !PT ;  /* 0x0000000a04037c10 */ /* 0x004fc60008ffe4ff */
[----:B------:R-:W2:Y:S04]  /*280f0*/  LDL R7, [R1+0xea0] ;  /* 0x000ea00001077983 */ /* 0x000ea80000100800 */
[----:B0-----:R3:W2:Y:S02]  /*28100*/  LDG.E.U8 R72, desc[UR8][R2.64] ;  /* 0x0000000802487981 */ /* 0x0016a4000c1e1100 */
[----:B---3--:R-:W-:-:S04]  /*28110*/  IADD3 R2, P1, R0, UR5, RZ ;  /* 0x0000000500027c10 */ /* 0x008fc8000ff3e0ff */
[----:B------:R-:W-:Y:S01]  /*28120*/  IADD3.X R3, R135, UR10, RZ, P1, !PT ;  /* 0x0000000a87037c10 */ /* 0x000fe20008ffe4ff */
[----:B------:R0:W-:Y:S04]  /*28130*/  STL [R1+0x7ac], R226 ;  /* 0x0007ace201007387 */ /* 0x0001e80000100800 */
[----:B------:R-:W3:Y:S04]  /*28140*/  LDL R4, [R1+0xe90] ;  /* 0x000e900001047983 */ /* 0x000ee80000100800 */
[----:B------:R-:W3:Y:S04]  /*28150*/  LDL R0, [R1+0xaa8] ;  /* 0x000aa80001007983 */ /* 0x000ee80000100800 */
[----:B0-----:R0:W3:Y:S02]  /*28160*/  LDG.E.U8 R226, desc[UR8][R2.64] ;  /* 0x0000000802e27981 */ /* 0x0010e4000c1e1100 */
[----:B0-----:R-:W-:-:S04]  /*28170*/  IADD3 R2, P1, R134, UR5, RZ ;  /* 0x0000000586027c10 */ /* 0x001fc8000ff3e0ff */
[----:B------:R-:W-:-:S05]  /*28180*/  IADD3.X R3, R16, UR10, RZ, P1, !PT ;  /* 0x0000000a10037c10 */ /* 0x000fca0008ffe4ff */
[----:B------:R0:W3:Y:S01]  /*28190*/  LDG.E.U8 R16, desc[UR8][R2.64] ;  /* 0x0000000802107981 */ /* 0x0000e2000c1e1100 */
[----:B------:R-:W-:Y:S02]  /*281a0*/  WARPGROUP.DEPBAR.LE gsb0, 0x0 ;  /* 0x00008000000079c5 */ /* 0x000fe40000010000 */
[----:B------:R-:W-:-:S06]  /*281b0*/  WARPGROUP.ARRIVE ;  /* 0x00000000000079c5 */ /* 0x000fcc0000000000 */
[----:B------:R-:W-:Y:S01]  /*281c0*/  QGMMA.64x128x32.F32.E4M3.E4M3 R152, gdesc[UR44], R152, gsb0 ;  /* 0x01e000002c9879f3 */ /* 0x000fe20008000898 */
[----:B0-----:R-:W-:-:S04]  /*281d0*/  IADD3 R2, P1, R133, UR5, RZ ;  /* 0x0000000585027c10 */ /* 0x001fc8000ff3e0ff */
[----:B------:R-:W-:-:S05]  /*281e0*/  IADD3.X R3, R132, UR10, RZ, P1, !PT ;  /* 0x0000000a84037c10 */ /* 0x000fca0008ffe4ff */
[----:B------:R0:W3:Y:S02]  /*281f0*/  LDG.E.U8 R135, desc[UR8][R2.64] ;  /* 0x0000000802877981 */ /* 0x0000e4000c1e1100 */
[----:B0-----:R-:W-:-:S04]  /*28200*/  IADD3 R2, P1, R100, UR5, RZ ;  /* 0x0000000564027c10 */ /* 0x001fc8000ff3e0ff */
[----:B------:R-:W-:-:S05]  /*28210*/  IADD3.X R3, R71, UR10, RZ, P1, !PT ;  /* 0x0000000a47037c10 */ /* 0x000fca0008ffe4ff */
[----:B------:R0:W3:Y:S02]  /*28220*/  LDG.E.U8 R71, desc[UR8][R2.64] ;  /* 0x0000000802477981 */ /* 0x0000e4000c1e1100 */
[----:B0-----:R-:W-:-:S04]  /*28230*/  IADD3 R2, P1, R70, UR5, RZ ;  /* 0x0000000546027c10 */ /* 0x001fc8000ff3e0ff */
[----:B------:R-:W-:-:S05]  /*28240*/  IADD3.X R3, R69, UR10, RZ, P1, !PT ;  /* 0x0000000a45037c10 */ /* 0x000fca0008ffe4ff */
[----:B------:R0:W3:Y:S01]  /*28250*/  LDG.E.U8 R133, desc[UR8][R2.64] ;  /* 0x0000000802857981 */ /* 0x0000e2000c1e1100 */
[----:B------:R-:W-:Y:S02]  /*28260*/  UIADD3.64 UR20, UR42, 0x402, URZ ;  /* 0x000004022a147897 */ /* 0x000fe4000fffe03f */
[----:B------:R-:W-:-:S05]  /*28270*/  UIADD3.64 UR44, UR40, 0xc02, URZ ;  /* 0x00000c02282c7897 */ /* 0x000fca000fffe03f */
[----:B------:R-:W-:Y:S01]  /*28280*/  UMOV UR46, UR20 ;  /* 0x00000014002e7c82 */ /* 0x000fe20008000000 */
[----:B------:R-:W-:Y:S01]  /*28290*/  UMOV UR47, UR21 ;  /* 0x00000015002f7c82 */ /* 0x000fe20008000000 */
[----:B------:R-:W-:Y:S02]  /*282a0*/  WARPGROUP.DEPBAR.LE gsb0, 0x0 ;  /* 0x00008000000079c5 */ /* 0x000fe40000010000 */
[----:B------:R-:W-:-:S06]  /*282b0*/  WARPGROUP.ARRIVE ;  /* 0x00000000000079c5 */ /* 0x000fcc0000000000 */
[----:B------:R-:W-:Y:S01]  /*282c0*/  QGMMA.64x128x32.F32.E4M3.E4M3 R152, gdesc[UR44], R152, gsb0 ;  /* 0x01e000002c9879f3 */ /* 0x000fe20008000898 */
[----:B------:R-:W-:Y:S02]  /*282d0*/  UIADD3.64 UR20, UR42, 0x404, URZ ;  /* 0x000004042a147897 */ /* 0x000fe4000fffe03f */
[----:B------:R-:W-:-:S05]  /*282e0*/  UIADD3.64 UR44, UR40, 0xc04, URZ ;  /* 0x00000c04282c7897 */ /* 0x000fca000fffe03f */
[----:B------:R-:W-:Y:S01]  /*282f0*/  UMOV UR46, UR20 ;  /* 0x00000014002e7c82 */ /* 0x000fe20008000000 */
[----:B------:R-:W-:Y:S01]  /*28300*/  UMOV UR47, UR21 ;  /* 0x00000015002f7c82 */ /* 0x000fe20008000000 */
[----:B0-----:R-:W-:-:S04]  /*28310*/  IADD3 R2, P1, R21, UR5, RZ ;  /* 0x0000000515027c10 */ /* 0x001fc8000ff3e0ff */
[----:B----4-:R-:W-:-:S05]  /*28320*/  IADD3.X R3, R15, UR10, RZ, P1, !PT ;  /* 0x0000000a0f037c10 */ /* 0x010fca0008ffe4ff */
[----:B------:R0:W4:Y:S02]  /*28330*/  LDG.E.U8 R15, desc[UR8][R2.64] ;  /* 0x00000008020f7981 */ /* 0x000124000c1e1100 */
[----:B0-----:R-:W-:-:S04]  /*28340*/  IADD3 R2, P1, R20, UR5, RZ ;  /* 0x0000000514027c10 */ /* 0x001fc8000ff3e0ff */
[----:B------:R-:W-:-:S05]  /*28350*/  IADD3.X R3, R14, UR10, RZ, P1, !PT ;  /* 0x0000000a0e037c10 */ /* 0x000fca0008ffe4ff */
[----:B------:R0:W4:Y:S02]  /*28360*/  LDG.E.U8 R134, desc[UR8][R2.64] ;  /* 0x0000000802867981 */ /* 0x000124000c1e1100 */
[----:B0-----:R-:W-:Y:S01]  /*28370*/  IADD3 R2, P1, R10, UR5, RZ ;  /* 0x000000050a027c10 */ /* 0x001fe2000ff3e0ff */
[----:B------:R-:W-:Y:S02]  /*28380*/  WARPGROUP.DEPBAR.LE gsb0, 0x0 ;  /* 0x00008000000079c5 */ /* 0x000fe40000010000 */
[----:B------:R-:W-:-:S06]  /*28390*/  WARPGROUP.ARRIVE ;  /* 0x00000000000079c5 */ /* 0x000fcc0000000000 */
[----:B------:R-:W-:Y:S01]  /*283a0*/  QGMMA.64x128x32.F32.E4M3.E4M3 R152, gdesc[UR44], R152, gsb0 ;  /* 0x01e000002c9879f3 */ /* 0x000fe20008000898 */
[----:B------:R-:W-:-:S05]  /*283b0*/  IADD3.X R3, R9, UR10, RZ, P1, !PT ;  /* 0x0000000a09037c10 */ /* 0x000fca0008ffe4ff */
[----:B------:R0:W4:Y:S02]  /*283c0*/  LDG.E.U8 R70, desc[UR8][R2.64] ;  /* 0x0000000802467981 */ /* 0x000124000c1e1100 */
[----:B0-----:R-:W-:-:S04]  /*283d0*/  IADD3 R2, P1, R8, UR5, RZ ;  /* 0x0000000508027c10 */ /* 0x001fc8000ff3e0ff */
[----:B--2---:R-:W-:Y:S02]  /*283e0*/  IADD3.X R3, R7, UR10, RZ, P1, !PT ;  /* 0x0000000a07037c10 */ /* 0x004fe40008ffe4ff */
[----:B------:R-:W2:Y:S04]  /*283f0*/  LDL R7, [R1+0xebc] ;  /* 0x000ebc0001077983 */ /* 0x000ea80000100800 */
[----:B---3--:R0:W-:Y:S04]  /*28400*/  STL [R1+0x7a0], R226 ;  /* 0x0007a0e201007387 */ /* 0x0081e80000100800 */
[----:B------:R-:W3:Y:S04]  /*28410*/  LDL R132, [R1+0xe9c] ;  /* 0x000e9c0001847983 */ /* 0x000ee80000100800 */
[----:B------:R-:W4:Y:S04]  /*28420*/  LDL R100, [R1+0xea4] ;  /* 0x000ea40001647983 */ /* 0x000f280000100800 */
[----:B------:R-:W4:Y:S01]  /*28430*/  LDL R69, [R1+0xe84] ;  /* 0x000e840001457983 */ /* 0x000f220000100800 */
[----:B------:R-:W-:-:S03]  /*28440*/  UIADD3.64 UR20, UR40, 0x13fe, URZ ;  /* 0x000013fe28147897 */ /* 0x000fc6000fffe03f */
[----:B------:R-:W4:Y:S04]  /*28450*/  LDL R21, [R1+0xea8] ;  /* 0x000ea80001157983 */ /* 0x000f280000100800 */
[----:B------:R-:W4:Y:S04]  /*28460*/  LDL R20, [R1+0xe88] ;  /* 0x000e880001147983 */ /* 0x000f280000100800 */
[----:B------:R-:W4:Y:S04]  /*28470*/  LDL R9, [R1+0x978] ;  /* 0x0009780001097983 */ /* 0x000f280000100800 */
[----:B------:R1:W4:Y:S04]  /*28480*/  LDG.E.U8 R14, desc[UR8][R2.64] ;  /* 0x00000008020e7981 */ /* 0x000328000c1e1100 */
[----:B------:R-:W-:Y:S04]  /*28490*/  STL [R1+0x794], R133 ;  /* 0x0007948501007387 */ /* 0x000fe80000100800 */
[----:B------:R-:W4:Y:S04]  /*284a0*/  LDL R228, [R1+0xeac] ;  /* 0x000eac0001e47983 */ /* 0x000f280000100800 */
[----:B------:R-:W4:Y:S01]  /*284b0*/  LDL R245, [R1+0xe8c] ;  /* 0x000e8c0001f57983 */ /* 0x000f220000100800 */
[----:B-1----:R-:W-:Y:S01]  /*284c0*/  IADD3 R2, P1, R4, UR5, RZ ;  /* 0x0000000504027c10 */ /* 0x002fe2000ff3e0ff */
[----:B------:R-:W-:-:S02]  /*284d0*/  UIADD3.64 UR24, UR40, 0x1400, URZ ;  /* 0x0000140028187897 */ /* 0x000fc4000fffe03f */
[----:B------:R-:W-:Y:S01]  /*284e0*/  UIADD3.64 UR28, UR40, 0x1402, URZ ;  /* 0x00001402281c7897 */ /* 0x000fe2000fffe03f */
[----:B------:R-:W-:Y:S01]  /*284f0*/  IADD3.X R3, R0, UR10, RZ, P1, !PT ;  /* 0x0000000a00037c10 */ /* 0x000fe20008ffe4ff */
[----:B------:R-:W-:Y:S01]  /*28500*/  FMUL R0, R246, UR7 ;  /* 0x00000007f6007c20 */ /* 0x000fe20008400000 */
[----:B0-----:R-:W4:Y:S04]  /*28510*/  LDL R226, [R1+0x980] ;  /* 0x0009800001e27983 */ /* 0x001f280000100800 */
[----:B------:R0:W4:Y:S01]  /*28520*/  LDG.E.U8 R8, desc[UR8][R2.64] ;  /* 0x0000000802087981 */ /* 0x000122000c1e1100 */
[----:B------:R-:W-:Y:S02]  /*28530*/  WARPGROUP.DEPBAR.LE gsb0, 0x0 ;  /* 0x00008000000079c5 */ /* 0x000fe40000010000 */
[----:B------:R-:W-:-:S06]  /*28540*/  WARPGROUP.ARRIVE ;  /* 0x00000000000079c5 */ /* 0x000fcc0000000000 */
[----:B------:R-:W-:Y:S01]  /*28550*/  QGMMA.64x128x32.F32.E4M3.E4M3 R152, gdesc[UR20], R152, gsb0 ;  /* 0x01e00000149879f3 */ /* 0x000fe20008000898 */
[----:B0-----:R-:W-:-:S05]  /*28560*/  FMUL R2, R225, UR7 ;  /* 0x00000007e1027c20 */ /* 0x001fca0008400000 */
[----:B------:R-:W-:Y:S01]  /*28570*/  FMNMX R0, R2, R0, !PT ;  /* 0x0000000002007209 */ /* 0x000fe20007800000 */
[----:B------:R-:W-:-:S05]  /*28580*/  FMUL R2, R222, UR7 ;  /* 0x00000007de027c20 */ /* 0x000fca0008400000 */
        /* <DEDUP_REMOVED lines=9> */
[----:B------:R-:W-:Y:S01]  /*28620*/  FMUL R2, R63, UR7 ;  /* 0x000000073f027c20 */ /* 0x000fe20008400000 */
[----:B------:R-:W-:Y:S01]  /*28630*/  FMUL R4, R221, UR7 ;  /* 0x00000007dd047c20 */ /* 0x000fe20008400000 */
[----:B------:R-:W-:-:S03]  /*28640*/  FMUL R3, R126, UR7 ;  /* 0x000000077e037c20 */ /* 0x000fc60008400000 */
[----:B------:R-:W-:Y:S01]  /*28650*/  FMNMX R0, R2, R0, !PT ;  /* 0x0000000002007209 */ /* 0x000fe20007800000 */
[----:B------:R-:W-:Y:S01]  /*28660*/  FMUL R2, R56, UR7 ;  /* 0x0000000738027c20 */ /* 0x000fe20008400000 */
[----:B------:R-:W-:Y:S01]  /*28670*/  FMNMX R4, R4, R3, !PT ;  /* 0x0000000304047209 */ /* 0x000fe20007800000 */
        /* <DEDUP_REMOVED lines=35> */
[----:B------:R-:W-:Y:S02]  /*288b0*/  WARPGROUP.DEPBAR.LE gsb0, 0x0 ;  /* 0x00008000000079c5 */ /* 0x000fe40000010000 */
[----:B------:R-:W-:-:S06]  /*288c0*/  WARPGROUP.ARRIVE ;  /* 0x00000000000079c5 */ /* 0x000fcc0000000000 */
[----:B------:R-:W-:Y:S01]  /*288d0*/  QGMMA.64x128x32.F32.E4M3.E4M3 R152, gdesc[UR24], R152, gsb0 ;  /* 0x01e00000189879f3 */ /* 0x000fe20008000898 */
        /* <DEDUP_REMOVED lines=58> */
[----:B------:R-:W-:-:S04]  /*28c80*/  FMNMX R3, R3, R4, !PT ;  /* 0x0000000403037209 */ /* 0x000fc80007800000 */
[----:B------:R-:W-:Y:S01]  /*28c90*/  FMNMX R2, R2, R3, !PT ;  /* 0x0000000302027209 */ /* 0x000fe20007800000 */
[----:B------:R-:W-:Y:S01]  /*28ca0*/  FMUL R3, R48, UR7 ;  /* 0x0000000730037c20 */ /* 0x000fe20008400000 */
[----:B------:R-:W0:Y:S04]  /*28cb0*/  SHFL.BFLY PT, R4, R0, 0x2, 0x1f ;  /* 0x0c401f0000047f89 */ /* 0x000e2800000e0000 */
[----:B------:R-:W-:Y:S01]  /*28cc0*/  FMNMX R2, R3, R2, !PT ;  /* 0x0000000203027209 */ /* 0x000fe20007800000 */
[----:B------:R-:W-:-:S05]  /*28cd0*/  FMUL R3, R112, UR7 ;  /* 0x0000000770037c20 */ /* 0x000fca0008400000 */
[----:B------:R-:W-:Y:S01]  /*28ce0*/  FMNMX R2, R3, R2, !PT ;  /* 0x0000000203027209 */ /* 0x000fe20007800000 */
[----:B------:R-:W-:Y:S01]  /*28cf0*/  FMUL R3, R114, UR7 ;  /* 0x0000000772037c20 */ /* 0x000fe20008400000 */
[----:B------:R-:W-:Y:S02]  /*28d00*/  WARPGROUP.DEPBAR.LE gsb0, 0x0 ;  /* 0x00008000000079c5 */ /* 0x000fe40000010000 */
[----:B------:R-:W-:-:S06]  /*28d10*/  WARPGROUP.ARRIVE ;  /* 0x00000000000079c5 */ /* 0x000fcc0000000000 */
[----:B------:R-:W-:Y:S01]  /*28d20*/  QGMMA.64x128x32.F32.E4M3.E4M3 R152, gdesc[UR28], R152, gsb0 ;  /* 0x01e000001c9879f3 */ /* 0x000fe20008000898 */
[----:B------:R-:W-:Y:S01]  /*28d30*/  FMNMX R2, R3, R2, !PT ;  /* 0x0000000203027209 */ /* 0x000fe20007800000 */
[----:B------:R-:W-:-:S05]  /*28d40*/  FMUL R3, R49, UR7 ;  /* 0x0000000731037c20 */ /* 0x000fca0008400000 */
[----:B------:R-:W-:Y:S01]  /*28d50*/  FMNMX R3, R3, R2, !PT ;  /* 0x0000000203037209 */ /* 0x000fe20007800000 */
[----:B------:R-:W-:Y:S01]  /*28d60*/  FMUL R2, R113, UR7 ;  /* 0x0000000771027c20 */ /* 0x000fe20008400000 */
[----:B0-----:R-:W-:-:S04]  /*28d70*/  FMNMX R0, R0, R4, !PT ;  /* 0x0000000400007209 */ /* 0x001fc80007800000 */
[----:B------:R-:W-:Y:S02]  /*28d80*/  FMNMX R4, R2, R3, !PT ;  /* 0x0000000302047209 */ /* 0x000fe40007800000 */
[----:B--2---:R-:W-:-:S04]  /*28d90*/  IADD3 R2, P1, R7, UR5, RZ ;  /* 0x0000000507027c10 */ /* 0x004fc8000ff3e0ff */
[----:B---3--:R-:W-:Y:S01]  /*28da0*/  IADD3.X R3, R132, UR10, RZ, P1, !PT ;  /* 0x0000000a84037c10 */ /* 0x008fe20008ffe4ff */
[----:B------:R-:W0:Y:S04]  /*28db0*/  SHFL.BFLY PT, R10, R0, 0x1, 0x1f ;  /* 0x0c201f00000a7f89 */ /* 0x000e2800000e0000 */
[----:B------:R4:W2:Y:S04]  /*28dc0*/  LDG.E.U8 R247, desc[UR8][R2.64] ;  /* 0x0000000802f77981 */ /* 0x0008a8000c1e1100 */
[----:B------:R-:W3:Y:S01]  /*28dd0*/  LDL R132, [R1+0xaac] ;  /* 0x000aac0001847983 */ /* 0x000ee20000100800 */
[----:B----4-:R-:W-:-:S03]  /*28de0*/  IADD3 R2, P1, R100, UR5, RZ ;  /* 0x0000000564027c10 */ /* 0x010fc6000ff3e0ff */
[----:B------:R-:W4:Y:S01]  /*28df0*/  LDL R100, [R1+0xab0] ;  /* 0x000ab00001647983 */ /* 0x000f220000100800 */
[----:B------:R-:W-:-:S05]  /*28e00*/  IADD3.X R3, R69, UR10, RZ, P1, !PT ;  /* 0x0000000a45037c10 */ /* 0x000fca0008ffe4ff */
[----:B------:R1:W2:Y:S02]  /*28e10*/  LDG.E.U8 R133, desc[UR8][R2.64] ;  /* 0x0000000802857981 */ /* 0x0002a4000c1e1100 */
[----:B-1----:R-:W-:Y:S02]  /*28e20*/  IADD3 R2, P1, R21, UR5, RZ ;  /* 0x0000000515027c10 */ /* 0x002fe4000ff3e0ff */
[----:B------:R-:W3:Y:S02]  /*28e30*/  LDL R21, [R1+0xe94] ;  /* 0x000e940001157983 */ /* 0x000ee40000100800 */
[----:B------:R-:W-:Y:S02]  /*28e40*/  IADD3.X R3, R20, UR10, RZ, P1, !PT ;  /* 0x0000000a14037c10 */ /* 0x000fe40008ffe4ff */
[----:B------:R-:W4:Y:S01]  /*28e50*/  LDL R20, [R1+0xe98] ;  /* 0x000e980001147983 */ /* 0x000f220000100800 */
[----:B0-----:R-:W-:-:S03]  /*28e60*/  FMNMX R10, R0, R10, !PT ;  /* 0x0000000a000a7209 */ /* 0x001fc60007800000 */
[----:B------:R0:W2:Y:S01]  /*28e70*/  LDG.E.U8 R69, desc[UR8][R2.64] ;  /* 0x0000000802457981 */ /* 0x0000a2000c1e1100 */
[----:B------:R-:W-:-:S05]  /*28e80*/  FMNMX R10, R10, R9, !PT ;  /* 0x000000090a0a7209 */ /* 0x000fca0007800000 */
[----:B0-----:R-:W-:-:S04]  /*28e90*/  FFMA R2, R225, UR7, -R10 ;  /* 0x00000007e1027c23 */ /* 0x001fc8000800080a */
[----:B------:R-:W-:Y:S01]  /*28ea0*/  FMUL R225, R2, 1.4426950216293334961 ;  /* 0x3fb8aa3b02e17820 */ /* 0x000fe20000400000 */
[--C-:B------:R-:W-:Y:S01]  /*28eb0*/  FFMA R2, R246, UR7, -R10.reuse ;  /* 0x00000007f6027c23 */ /* 0x100fe2000800080a */
[----:B------:R-:W-:-:S03]  /*28ec0*/  FFMA R3, R222, UR7, -R10 ;  /* 0x00000007de037c23 */ /* 0x000fc6000800080a */
[----:B------:R-:W-:-:S04]  /*28ed0*/  FMUL R2, R2, 1.4426950216293334961 ;  /* 0x3fb8aa3b02027820 */ /* 0x000fc80000400000 */
[----:B------:R0:W-:Y:S02]  /*28ee0*/  MUFU.EX2 R222, R2 ;  /* 0x0000000200de7308 */ /* 0x0001e40000000800 */
[----:B0-----:R-:W-:Y:S01]  /*28ef0*/  IADD3 R2, P1, R228, UR5, RZ ;  /* 0x00000005e4027c10 */ /* 0x001fe2000ff3e0ff */
[----:B------:R-:W-:-:S03]  /*28f00*/  FMUL R228, R3, 1.4426950216293334961 ;  /* 0x3fb8aa3b03e47820 */ /* 0x000fc60000400000 */
[----:B------:R-:W-:Y:S01]  /*28f10*/  IADD3.X R3, R245, UR10, RZ, P1, !PT ;  /* 0x0000000af5037c10 */ /* 0x000fe20008ffe4ff */
[----:B------:R-:W-:-:S04]  /*28f20*/  UIADD3.64 UR32, UR40, 0x1404, URZ ;  /* 0x0000140428207897 */ /* 0x000fc8000fffe03f */
[----:B------:R0:W2:Y:S01]  /*28f30*/  LDG.E.U8 R245, desc[UR8][R2.64] ;  /* 0x0000000802f57981 */ /* 0x0000a2000c1e1100 */
[----:B------:R-:W-:Y:S02]  /*28f40*/  WARPGROUP.DEPBAR.LE gsb0, 0x0 ;  /* 0x00008000000079c5 */ /* 0x000fe40000010000 */
[----:B------:R-:W-:-:S06]  /*28f50*/  WARPGROUP.ARRIVE ;  /* 0x00000000000079c5 */ /* 0x000fcc0000000000 */
[----:B------:R-:W-:Y:S01]  /*28f60*/  QGMMA.64x128x32.F32.E4M3.E4M3 R152, gdesc[UR32], R152, gsb0 ;  /* 0x01e00000209879f3 */ /* 0x000fe20008000898 */
[----:B------:R-:W-:Y:S02]  /*28f70*/  UIADD3.64 UR44, UR40, 0x1bfe, URZ ;  /* 0x00001bfe282c7897 */ /* 0x000fe4000fffe03f */
[----:B------:R-:W-:-:S07]  /*28f80*/  UIADD3.64 UR56, UR42, 0xbfe, URZ ;  /* 0x00000bfe2a387897 */ /* 0x000fce000fffe03f */
[----:B------:R-:W-:Y:S01]  /*28f90*/  UMOV UR46, UR56 ;  /* 0x00000038002e7c82 */ /* 0x000fe20008000000 */
[----:B------:R-:W-:Y:S01]  /*28fa0*/  UMOV UR47, UR57 ;  /* 0x00000039002f7c82 */ /* 0x000fe20008000000 */
[----:B------:R-:W-:-:S05]  /*28fb0*/  FMUL R7, R50, UR7 ;  /* 0x0000000732077c20 */ /* 0x000fca0008400000 */
[----:B------:R-:W-:-:S05]  /*28fc0*/  FMNMX R4, R7, R4, !PT ;  /* 0x0000000407047209 */ /* 0x000fca0007800000 */
[----:B------:R-:W1:Y:S01]  /*28fd0*/  SHFL.BFLY PT, R7, R4, 0x2, 0x1f ;  /* 0x0c401f0004077f89 */ /* 0x000e6200000e0000 */
[----:B------:R-:W-:Y:S02]  /*28fe0*/  WARPGROUP.DEPBAR.LE gsb0, 0x0 ;  /* 0x00008000000079c5 */ /* 0x000fe40000010000 */
[----:B------:R-:W-:-:S06]  /*28ff0*/  WARPGROUP.ARRIVE ;  /* 0x00000000000079c5 */ /* 0x000fcc0000000000 */
[----:B------:R-:W-:Y:S01]  /*29000*/  QGMMA.64x128x32.F32.E4M3.E4M3 R152, gdesc[UR44], R152, gsb0 ;  /* 0x01e000002c9879f3 */ /* 0x000fe20008000898 */
[----:B-1----:R-:W-:-:S05]  /*29010*/  FMNMX R0, R4, R7, !PT ;  /* 0x0000000704007209 */ /* 0x002fca0007800000 */
[----:B------:R-:W1:Y:S01]  /*29020*/  SHFL.BFLY PT, R9, R0, 0x1, 0x1f ;  /* 0x0c201f0000097f89 */ /* 0x000e6200000e0000 */
[----:B------:R-:W-:Y:S01]  /*29030*/  UIADD3.64 UR44, UR40, 0x1c00, URZ ;  /* 0x00001c00282c7897 */ /* 0x000fe2000fffe03f */
[----:B------:R-:W-:Y:S01]  /*29040*/  UMOV UR46, UR58 ;  /* 0x0000003a002e7c82 */ /* 0x000fe20008000000 */
[----:B------:R-:W-:Y:S01]  /*29050*/  UMOV UR47, UR59 ;  /* 0x0000003b002f7c82 */ /* 0x000fe20008000000 */
[--C-:B0-----:R-:W-:Y:S01]  /*29060*/  FFMA R2, R230, UR7, -R10.reuse ;  /* 0x00000007e6027c23 */ /* 0x101fe2000800080a */
[----:B------:R-:W-:-:S03]  /*29070*/  FFMA R4, R233, UR7, -R10 ;  /* 0x00000007e9047c23 */ /* 0x000fc6000800080a */
[----:B------:R-:W-:-:S04]  /*29080*/  FMUL R2, R2, 1.4426950216293334961 ;  /* 0x3fb8aa3b02027820 */ /* 0x000fc80000400000 */
[----:B------:R3:W-:Y:S01]  /*29090*/  MUFU.EX2 R233, R2 ;  /* 0x0000000200e97308 */ /* 0x0007e20000000800 */
[----:B-1----:R-:W-:Y:S01]  /*290a0*/  FMNMX R9, R0, R9, !PT ;  /* 0x0000000900097209 */ /* 0x002fe20007800000 */
[----:B------:R-:W-:-:S03]  /*290b0*/  FFMA R0, R232, UR7, -R10 ;  /* 0x00000007e8007c23 */ /* 0x000fc6000800080a */
[----:B------:R-:W-:Y:S01]  /*290c0*/  FMNMX R9, R9, R226, !PT ;  /* 0x000000e209097209 */ /* 0x000fe20007800000 */
[----:B------:R-:W-:-:S04]  /*290d0*/  FMUL R232, R0, 1.4426950216293334961 ;  /* 0x3fb8aa3b00e87820 */ /* 0x000fc80000400000 */
[----:B------:R-:W-:Y:S01]  /*290e0*/  FFMA R0, R221, UR7, -R9 ;  /* 0x00000007dd007c23 */ /* 0x000fe20008000809 */
[----:B------:R-:W0:Y:S01]  /*290f0*/  MUFU.EX2 R225, R225 ;  /* 0x000000e100e17308 */ /* 0x000e220000000800 */
[----:B------:R-:W-:-:S07]  /*29100*/  FMUL R4, R4, 1.4426950216293334961 ;  /* 0x3fb8aa3b04047820 */ /* 0x000fce0000400000 */
[----:B------:R-:W-:Y:S01]  /*29110*/  MUFU.EX2 R228, R228 ;  /* 0x000000e400e47308 */ /* 0x000fe20000000800 */
[----:B---3--:R-:W-:Y:S01]  /*29120*/  IADD3 R2, P1, R21, UR5, RZ ;  /* 0x0000000515027c10 */ /* 0x008fe2000ff3e0ff */
[----:B------:R-:W-:Y:S01]  /*29130*/  FMUL R21, R0, 1.4426950216293334961 ;  /* 0x3fb8aa3b00157820 */ /* 0x000fe20000400000 */
[--C-:B------:R-:W-:Y:S02]  /*29140*/  FFMA R0, R126, UR7, -R9.reuse ;  /* 0x000000077e007c23 */ /* 0x100fe40008000809 */
[----:B------:R-:W-:Y:S02]  /*29150*/  IADD3.X R3, R132, UR10, RZ, P1, !PT ;  /* 0x0000000a84037c10 */ /* 0x000fe40008ffe4ff */
[----:B------:R-:W-:Y:S01]  /*29160*/  FMUL R7, R0, 1.4426950216293334961 ;  /* 0x3fb8aa3b00077820 */ /* 0x000fe20000400000 */
[--C-:B------:R-:W-:Y:S02]  /*29170*/  FFMA R0, R101, UR7, -R9.reuse ;  /* 0x0000000765007c23 */ /* 0x100fe40008000809 */
[----:B------:R4:W3:Y:S01]  /*29180*/  LDG.E.U8 R132, desc[UR8][R2.64] ;  /* 0x0000000802847981 */ /* 0x0008e2000c1e1100 */
[----:B------:R-:W-:Y:S01]  /*29190*/  MUFU.EX2 R21, R21 ;  /* 0x0000001500157308 */ /* 0x000fe20000000800 */
[----:B----4-:R-:W-:Y:S01]  /*291a0*/  IADD3 R2, P1, R20, UR5, RZ ;  /* 0x0000000514027c10 */ /* 0x010fe2000ff3e0ff */
[----:B------:R-:W-:Y:S01]  /*291b0*/  FMUL R20, R0, 1.4426950216293334961 ;  /* 0x3fb8aa3b00147820 */ /* 0x000fe20000400000 */
[----:B------:R-:W-:-:S05]  /*291c0*/  FFMA R0, R68, UR7, -R9 ;  /* 0x0000000744007c23 */ /* 0x000fca0008000809 */
[----:B------:R-:W1:Y:S01]  /*291d0*/  MUFU.EX2 R7, R7 ;  /* 0x0000000700077308 */ /* 0x000e620000000800 */
[----:B------:R-:W-:Y:S01]  /*291e0*/  FMUL R221, R0, 1.4426950216293334961 ;  /* 0x3fb8aa3b00dd7820 */ /* 0x000fe20000400000 */
[----:B------:R-:W-:Y:S02]  /*291f0*/  WARPGROUP.DEPBAR.LE gsb0, 0x0 ;  /* 0x00008000000079c5 */ /* 0x000fe40000010000 */
[----:B------:R-:W-:-:S06]  /*29200*/  WARPGROUP.ARRIVE ;  /* 0x00000000000079c5 */ /* 0x000fcc0000000000 */
[----:B------:R-:W-:Y:S01]  /*29210*/  QGMMA.64x128x32.F32.E4M3.E4M3 R152, gdesc[UR44], R152, gsb0 ;  /* 0x01e000002c9879f3 */ /* 0x000fe20008000898 */
[----:B------:R4:W2:Y:S01]  /*29220*/  MUFU.EX2 R230, R4 ;  /* 0x0000000400e67308 */ /* 0x0008a20000000800 */
[----:B------:R-:W-:Y:S01]  /*29230*/  IADD3.X R3, R100, UR10, RZ, P1, !PT ;  /* 0x0000000a64037c10 */ /* 0x000fe20008ffe4ff */
[----:B------:R-:W-:-:S04]  /*29240*/  FFMA R0, R99, UR7, -R10 ;  /* 0x0000000763007c23 */ /* 0x000fc8000800080a */
[----:B------:R0:W3:Y:S02]  /*29250*/  LDG.E.U8 R68, desc[UR8][R2.64] ;  /* 0x0000000802447981 */ /* 0x0000e4000c1e1100 */
[----:B------:R-:W2:Y:S01]  /*29260*/  MUFU.EX2 R20, R20 ;  /* 0x0000001400147308 */ /* 0x000ea20000000800 */
[----:B------:R-:W-:-:S07]  /*29270*/  FMUL R226, R0, 1.4426950216293334961 ;  /* 0x3fb8aa3b00e27820 */ /* 0x000fce0000400000 */
[----:B------:R-:W2:Y:S01]  /*29280*/  MUFU.EX2 R221, R221 ;  /* 0x000000dd00dd7308 */ /* 0x000ea20000000800 */
[----:B0-----:R-:W-:Y:S01]  /*29290*/  F2FP.SATFINITE.E4M3.F32.PACK_AB_MERGE_C R2, R222, R225, RZ ;  /* 0x000000e1de02723e */ /* 0x001fe200048070ff */
[----:B------:R-:W-:Y:S01]  /*292a0*/  FFMA R0, R63, UR7, -R10 ;  /* 0x000000073f007c23 */ /* 0x000fe2000800080a */
[----:B------:R-:W-:Y:S01]  /*292b0*/  FFMA R3, R62, UR7, -R9 ;  /* 0x000000073e037c23 */ /* 0x000fe20008000809 */
[----:B----4-:R-:W-:Y:S01]  /*292c0*/  FADD R4, R225, R222 ;  /* 0x000000dee1047221 */ /* 0x010fe20000000000 */
[----:B-1----:R-:W-:Y:S01]  /*292d0*/  F2FP.SATFINITE.E4M3.F32.PACK_AB_MERGE_C R2, R7, R21, R2 ;  /* 0x000000150702723e */ /* 0x002fe20004807002 */
[----:B------:R-:W-:Y:S01]  /*292e0*/  FMUL R225, R0, 1.4426950216293334961 ;  /* 0x3fb8aa3b00e17820 */ /* 0x000fe20000400000 */
[----:B------:R-:W-:Y:S01]  /*292f0*/  FADD R7, R21, R7 ;  /* 0x0000000715077221 */ /* 0x000fe20000000000 */
[----:B--2---:R-:W-:Y:S01]  /*29300*/  F2FP.SATFINITE.E4M3.F32.PACK_AB_MERGE_C R0, R230, R228, RZ ;  /* 0x000000e4e600723e */ /* 0x004fe200048070ff */
[----:B------:R-:W-:Y:S01]  /*29310*/  FMUL R222, R3, 1.4426950216293334961 ;  /* 0x3fb8aa3b03de7820 */ /* 0x000fe20000400000 */
[----:B------:R-:W-:Y:S01]  /*29320*/  FFMA R3, R37, UR7, -R9 ;  /* 0x0000000725037c23 */ /* 0x000fe20008000809 */
[----:B------:R-:W-:Y:S01]  /*29330*/  FADD R7, R20, R7 ;  /* 0x0000000714077221 */ /* 0x000fe20000000000 */
[----:B------:R-:W0:Y:S01]  /*29340*/  MUFU.EX2 R232, R232 ;  /* 0x000000e800e87308 */ /* 0x000e220000000800 */
[----:B------:R-:W-:Y:S01]  /*29350*/  F2FP.SATFINITE.E4M3.F32.PACK_AB_MERGE_C R0, R221, R20, R0 ;  /* 0x00000014dd00723e */ /* 0x000fe20004807000 */
[----:B------:R-:W-:Y:S01]  /*29360*/  FMUL R20, R3, 1.4426950216293334961 ;  /* 0x3fb8aa3b03147820 */ /* 0x000fe20000400000 */
[----:B------:R-:W-:-:S05]  /*29370*/  FFMA R3, R36, UR7, -R9 ;  /* 0x0000000724037c23 */ /* 0x000fca0008000809 */
[----:B------:R-:W1:Y:S01]  /*29380*/  MUFU.EX2 R222, R222 ;  /* 0x000000de00de7308 */ /* 0x000e620000000800 */
[----:B------:R-:W-:Y:S01]  /*29390*/  STL [R1+0x73c], R247 ;  /* 0x00073cf701007387 */ /* 0x000fe20000100800 */
[----:B------:R-:W-:Y:S01]  /*293a0*/  FADD R7, R221, R7 ;  /* 0x00000007dd077221 */ /* 0x000fe20000000000 */
[----:B------:R-:W-:Y:S02]  /*293b0*/  FMUL R221, R3, 1.4426950216293334961 ;  /* 0x3fb8aa3b03dd7820 */ /* 0x000fe40000400000 */
[----:B------:R2:W-:Y:S01]  /*293c0*/  STL [R1+0x608], R245 ;  /* 0x000608f501007387 */ /* 0x0005e20000100800 */
[----:B------:R-:W-:Y:S02]  /*293d0*/  FADD R4, R228, R4 ;  /* 0x00000004e4047221 */ /* 0x000fe40000000000 */
[----:B------:R-:W4:Y:S01]  /*293e0*/  MUFU.EX2 R20, R20 ;  /* 0x0000001400147308 */ /* 0x000f220000000800 */
[----:B------:R-:W3:Y:S01]  /*293f0*/  LDL.LU R63, [R1+0x778] ;  /* 0x00077800013f7983 */ /* 0x000ee20000300800 */
[----:B------:R-:W-:Y:S01]  /*29400*/  FFMA R3, R35, UR7, -R9 ;  /* 0x0000000723037c23 */ /* 0x000fe20008000809 */
[----:B------:R-:W-:-:S02]  /*29410*/  FADD R4, R230, R4 ;  /* 0x00000004e6047221 */ /* 0x000fc40000000000 */
[----:B--2---:R-:W2:Y:S03]  /*29420*/  LDL.LU R245, [R1+0x770] ;  /* 0x0007700001f57983 */ /* 0x004ea60000300800 */
[----:B------:R-:W-:Y:S01]  /*29430*/  MUFU.EX2 R226, R226 ;  /* 0x000000e200e27308 */ /* 0x000fe20000000800 */
[----:B------:R-:W2:Y:S04]  /*29440*/  LDL.LU R35, [R1+0x768] ;  /* 0x0007680001237983 */ /* 0x000ea80000300800 */
[----:B------:R-:W2:Y:S03]  /*29450*/  LDL.LU R99, [R1+0x764] ;  /* 0x0007640001637983 */ /* 0x000ea60000300800 */
[----:B------:R-:W4:Y:S01]  /*29460*/  MUFU.EX2 R225, R225 ;  /* 0x000000e100e17308 */ /* 0x000f220000000800 */
[----:B------:R-:W2:Y:S01]  /*29470*/  LDL.LU R126, [R1+0x760] ;  /* 0x00076000017e7983 */ /* 0x000ea20000300800 */
[----:B------:R-:W-:-:S03]  /*29480*/  FMUL R3, R3, 1.4426950216293334961 ;  /* 0x3fb8aa3b03037820 */ /* 0x000fc60000400000 */
[----:B------:R-:W2:Y:S01]  /*29490*/  LDL.LU R246, [R1+0x75c] ;  /* 0x00075c0001f67983 */ /* 0x000ea20000300800 */
[----:B------:R-:W-:-:S03]  /*294a0*/  SEL R230, R2, R0, !P0 ;  /* 0x0000000002e67207 */ /* 0x000fc60004000000 */
[----:B------:R-:W2:Y:S01]  /*294b0*/  LDL.LU R36, [R1+0x758] ;  /* 0x0007580001247983 */ /* 0x000ea20000300800 */
[----:B------:R-:W-:Y:S01]  /*294c0*/  SEL R228, R0, R2, !P0 ;  /* 0x0000000200e47207 */ /* 0x000fe20004000000 */
[----:B------:R-:W-:Y:S02]  /*294d0*/  FADD R0, R233, R4 ;  /* 0x00000004e9007221 */ /* 0x000fe40000000000 */
[----:B------:R-:W2:Y:S01]  /*294e0*/  LDL.LU R100, [R1+0x754] ;  /* 0x0007540001647983 */ /* 0x000ea20000300800 */
[----:B------:R1:W-:Y:S03]  /*294f0*/  MUFU.EX2 R21, R3 ;  /* 0x0000000300157308 */ /* 0x0003e60000000800 */
[----:B------:R-:W2:Y:S04]  /*29500*/  LDL.LU R62, [R1+0x750] ;  /* 0x00075000013e7983 */ /* 0x000ea80000300800 */
[----:B------:R-:W2:Y:S01]  /*29510*/  LDL.LU R247, [R1+0x74c] ;  /* 0x00074c0001f77983 */ /* 0x000ea20000300800 */
[----:B0-----:R-:W-:Y:S01]  /*29520*/  FADD R0, R232, R0 ;  /* 0x00000000e8007221 */ /* 0x001fe20000000000 */
[----:B-1----:R-:W-:-:S02]  /*29530*/  FADD R3, R222, R7 ;  /* 0x00000007de037221 */ /* 0x002fc40000000000 */
[----:B------:R-:W2:Y:S04]  /*29540*/  LDL.LU R37, [R1+0x748] ;  /* 0x0007480001257983 */ /* 0x000ea80000300800 */
[----:B------:R-:W2:Y:S04]  /*29550*/  LDL.LU R101, [R1+0x744] ;  /* 0x0007440001657983 */ /* 0x000ea80000300800 */
[----:B------:R-:W2:Y:S01]  /*29560*/  LDL.LU R248, [R1+0x740] ;  /* 0x0007400001f87983 */ /* 0x000ea20000300800 */
[----:B------:R-:W-:-:S03]  /*29570*/  F2FP.SATFINITE.E4M3.F32.PACK_AB_MERGE_C R2, R232, R233, RZ ;  /* 0x000000e9e802723e */ /* 0x000fc600048070ff */
[----:B------:R-:W2:Y:S01]  /*29580*/  LDL.LU R249, [R1+0x738] ;  /* 0x0007380001f97983 */ /* 0x000ea20000300800 */
[----:B----4-:R-:W-:-:S03]  /*29590*/  FADD R4, R20, R3 ;  /* 0x0000000314047221 */ /* 0x010fc60000000000 */
[----:B------:R-:W4:Y:S01]  /*295a0*/  LDL.LU R250, [R1+0x734] ;  /* 0x0007340001fa7983 */ /* 0x000f220000300800 */
[----:B------:R-:W-:Y:S01]  /*295b0*/  F2FP.SATFINITE.E4M3.F32.PACK_AB_MERGE_C R7, R225, R226, RZ ;  /* 0x000000e2e107723e */ /* 0x000fe200048070ff */
[----:B------:R-:W-:Y:S02]  /*295c0*/  FADD R3, R226, R0 ;  /* 0x00000000e2037221 */ /* 0x000fe40000000000 */
[----:B------:R-:W4:Y:S04]  /*295d0*/  LDL.LU R251, [R1+0x72c] ;  /* 0x00072c0001fb7983 */ /* 0x000f280000300800 */
[----:B------:R-:W4:Y:S04]  /*295e0*/  LDL.LU R252, [R1+0x724] ;  /* 0x0007240001fc7983 */ /* 0x000f280000300800 */
[----:B------:R-:W4:Y:S04]  /*295f0*/  LDL.LU R233, [R1+0x700] ;  /* 0x0007000001e97983 */ /* 0x000f280000300800 */
[----:B------:R-:W4:Y:S04]  /*29600*/  LDL R226, [R1+0x708] ;  /* 0x0007080001e27983 */ /* 0x000f280000100800 */
[----:B------:R-:W4:Y:S01]  /*29610*/  LDL R232, [R1+0x704] ;  /* 0x0007040001e87983 */ /* 0x000f220000100800 */
[----:B------:R-:W-:Y:S01]  /*29620*/  UIADD3.64 UR44, UR40, 0x1c02, URZ ;  /* 0x00001c02282c7897 */ /* 0x000fe2000fffe03f */
[----:B------:R-:W-:Y:S01]  /*29630*/  UMOV UR46, UR54 ;  /* 0x00000036002e7c82 */ /* 0x000fe20008000000 */
[----:B------:R-:W-:Y:S01]  /*29640*/  UMOV UR47, UR55 ;  /* 0x00000037002f7c82 */ /* 0x000fe20008000000 */
[----:B------:R-:W-:-:S02]  /*29650*/  WARPGROUP.DEPBAR.LE gsb0, 0x0 ;  /* 0x00008000000079c5 */ /* 0x000fc40000010000 */
[----:B------:R-:W-:-:S06]  /*29660*/  WARPGROUP.ARRIVE ;  /* 0x00000000000079c5 */ /* 0x000fcc0000000000 */
[----:B------:R-:W-:Y:S01]  /*29670*/  QGMMA.64x128x32.F32.E4M3.E4M3 R152, gdesc[UR44], R152, gsb0 ;  /* 0x01e000002c9879f3 */ /* 0x000fe20008000898 */
[----:B------:R-:W0:Y:S01]  /*29680*/  MUFU.EX2 R221, R221 ;  /* 0x000000dd00dd7308 */ /* 0x000e220000000800 */
[----:B------:R-:W-:Y:S01]  /*29690*/  F2FP.SATFINITE.E4M3.F32.PACK_AB_MERGE_C R2, R20, R222, R2 ;  /* 0x000000de1402723e */ /* 0x000fe20004807002 */
[----:B------:R-:W-:Y:S01]  /*296a0*/  UIADD3.64 UR44, UR40, 0x1c04, URZ ;  /* 0x00001c04282c7897 */ /* 0x000fe2000fffe03f */
[----:B0-----:R-:W-:Y:S01]  /*296b0*/  F2FP.SATFINITE.E4M3.F32.PACK_AB_MERGE_C R0, R21, R221, R7 ;  /* 0x000000dd1500723e */ /* 0x001fe20004807007 */
[----:B------:R-:W-:Y:S01]  /*296c0*/  FADD R4, R221, R4 ;  /* 0x00000004dd047221 */ /* 0x000fe20000000000 */
[----:B------:R-:W4:Y:S02]  /*296d0*/  LDL.LU R7, [R1+0x70c] ;  /* 0x00070c0001077983 */ /* 0x000f240000300800 */
[----:B------:R-:W-:Y:S02]  /*296e0*/  SEL R222, R2, R0, !P0 ;  /* 0x0000000002de7207 */ /* 0x000fe40004000000 */
[----:B------:R-:W-:-:S02]  /*296f0*/  SEL R221, R0, R2, !P0 ;  /* 0x0000000200dd7207 */ /* 0x000fc40004000000 */
[----:B------:R-:W4:Y:S04]  /*29700*/  LDL R0, [R1+0x714] ;  /* 0x0007140001007983 */ /* 0x000f280000100800 */
[----:B------:R-:W4:Y:S01]  /*29710*/  LDL R2, [R1+0x710] ;  /* 0x0007100001027983 */ /* 0x000f220000100800 */
[----:B------:R-:W-:Y:S01]  /*29720*/  UMOV UR46, UR50 ;  /* 0x00000032002e7c82 */ /* 0x000fe20008000000 */
[----:B------:R-:W-:Y:S01]  /*29730*/  UMOV UR47, UR51 ;  /* 0x00000033002f7c82 */ /* 0x000fe20008000000 */
[----:B------:R-:W-:Y:S02]  /*29740*/  FADD R20, R225, R3 ;  /* 0x00000003e1147221 */ /* 0x000fe40000000000 */
[----:B------:R-:W4:Y:S01]  /*29750*/  LDL R3, [R1+0x718] ;  /* 0x0007180001037983 */ /* 0x000f220000100800 */
[----:B------:R-:W-:-:S03]  /*29760*/  FADD R21, R21, R4 ;  /* 0x0000000415157221 */ /* 0x000fc60000000000 */
[----:B------:R-:W4:Y:S04]  /*29770*/  LDL R225, [R1+0x71c] ;  /* 0x00071c0001e17983 */ /* 0x000f280000100800 */
[----:B------:R-:W4:Y:S01]  /*29780*/  LDL.LU R4, [R1+0x720] ;  /* 0x0007200001047983 */ /* 0x000f220000300800 */
[----:B------:R-:W-:Y:S02]  /*29790*/  WARPGROUP.DEPBAR.LE gsb0, 0x0 ;  /* 0x00008000000079c5 */ /* 0x000fe40000010000 */
[----:B------:R-:W-:-:S06]  /*297a0*/  WARPGROUP.ARRIVE ;  /* 0x00000000000079c5 */ /* 0x000fcc0000000000 */
[----:B------:R-:W-:Y:S03]  /*297b0*/  QGMMA.64x128x32.F32.E4M3.E4M3 R152, gdesc[UR44], R152, gsb0 ;  /* 0x01e000002c9879f3 */ /* 0x000fe60008000898 */
[----:B------:R-:W-:Y:S02]  /*297c0*/  WARPGROUP.DEPBAR.LE gsb0, 0x0 ;  /* 0x00008000000079c5 */ /* 0x000fe40000010000 */
[----:B------:R-:W-:Y:S06]  /*297d0*/  BAR.SYNC.DEFER_BLOCKING 0x0 ;  /* 0x0000000000007b1d */ /* 0x000fec0000010000 */
[----:B---3--:R0:W-:Y:S04]  /*297e0*/  STS.U8 [R5+UR6+0x20000], R63 ;  /* 0x0200003f05007988 */ /* 0x0081e80008000006 */
[----:B--2---:R1:W-:Y:S04]  /*297f0*/  STS.U8 [R5+UR6+0x20400], R245 ;  /* 0x020400f505007988 */ /* 0x0043e80008000006 */
[----:B------:R2:W-:Y:S04]  /*29800*/  STS.U8 [R5+UR6+0x20800], R35 ;  /* 0x0208002305007988 */ /* 0x0005e80008000006 */
[----:B0-----:R-:W3:Y:S04]  /*29810*/  LDL.LU R63, [R1+0x1e20] ;  /* 0x001e2000013f7983 */ /* 0x001ee80000300800 */
[----:B-1----:R-:W3:Y:S04]  /*29820*/  LDL.LU R245, [R1+0x1e1c] ;  /* 0x001e1c0001f57983 */ /* 0x002ee80000300800 */
[----:B--2---:R-:W2:Y:S04]  /*29830*/  LDL.LU R35, [R1+0x1e18] ;  /* 0x001e180001237983 */ /* 0x004ea80000300800 */
[----:B------:R0:W-:Y:S04]  /*29840*/  STS.U8 [R5+UR6+0x20c00], R99 ;  /* 0x020c006305007988 */ /* 0x0001e80008000006 */
[----:B------:R1:W-:Y:S04]  /*29850*/  STS.U8 [R5+UR6+0x21000], R126 ;  /* 0x0210007e05007988 */ /* 0x0003e80008000006 */
[----:B------:R1:W-:Y:S04]  /*29860*/  STS.U8 [R5+UR6+0x21400], R246 ;  /* 0x021400f605007988 */ /* 0x0003e80008000006 */
[----:B0-----:R-:W2:Y:S04]  /*29870*/  LDL.LU R99, [R1+0x1e14] ;  /* 0x001e140001637983 */ /* 0x001ea80000300800 */
[----:B-1----:R-:W2:Y:S04]  /*29880*/  LDL.LU R126, [R1+0x1e10] ;  /* 0x001e1000017e7983 */ /* 0x002ea80000300800 */
[----:B------:R-:W2:Y:S04]  /*29890*/  LDL.LU R246, [R1+0x1e0c] ;  /* 0x001e0c0001f67983 */ /* 0x000ea80000300800 */
        /* <DEDUP_REMOVED lines=14> */
[----:B----4-:R4:W-:Y:S04]  /*29980*/  STS.U8 [R5+UR6+0x23800], R250 ;  /* 0x023800fa05007988 */ /* 0x0109e80008000006 */
[----:B0-----:R-:W2:Y:S04]  /*29990*/  LDL.LU R248, [R1+0x1df0] ;  /* 0x001df00001f87983 */ /* 0x001ea80000300800 */
[----:B-1----:R-:W2:Y:S04]  /*299a0*/  LDL.LU R249, [R1+0x1dec] ;  /* 0x001dec0001f97983 */ /* 0x002ea80000300800 */
[----:B----4-:R-:W4:Y:S04]  /*299b0*/  LDL.LU R250, [R1+0x1de8] ;  /* 0x001de80001fa7983 */ /* 0x010f280000300800 */
[----:B------:R0:W-:Y:S04]  /*299c0*/  STS.U8 [R5+UR6+0x23c00], R251 ;  /* 0x023c00fb05007988 */ /* 0x0001e80008000006 */
[----:B------:R1:W-:Y:S04]  /*299d0*/  STS.U8 [R5+UR6+0x24000], R252 ;  /* 0x024000fc05007988 */ /* 0x0003e80008000006 */
[----:B------:R1:W-:Y:S04]  /*299e0*/  STS.U8 [R5+UR6+0x25c00], R226 ;  /* 0x025c00e205007988 */ /* 0x0003e80008000006 */
[----:B0-----:R-:W4:Y:S04]  /*299f0*/  LDL.LU R251, [R1+0x1de4] ;  /* 0x001de40001fb7983 */ /* 0x001f280000300800 */
[----:B-1----:R-:W4:Y:S04]  /*29a00*/  LDL.LU R252, [R1+0x1de0] ;  /* 0x001de00001fc7983 */ /* 0x002f280000300800 */
[----:B------:R0:W-:Y:S04]  /*29a10*/  STS.U8 [R5+UR6+0x26000], R232 ;  /* 0x026000e805007988 */ /* 0x0001e80008000006 */
[----:B------:R-:W4:Y:S04]  /*29a20*/  LDL.LU R226, [R1+0x77c] ;  /* 0x00077c0001e27983 */ /* 0x000f280000300800 */
[----:B0-----:R-:W4:Y:S04]  /*29a30*/  LDL.LU R232, [R1+0x774] ;  /* 0x0007740001e87983 */ /* 0x001f280000300800 */
[----:B------:R0:W-:Y:S04]  /*29a40*/  STS.U8 [R5+UR6+0x26400], R233 ;  /* 0x026400e905007988 */ /* 0x0001e80008000006 */
[----:B0-----:R-:W4:Y:S04]  /*29a50*/  LDL.LU R233, [R1+0x76c] ;  /* 0x00076c0001e97983 */ /* 0x001f280000300800 */
[----:B------:R0:W-:Y:S04]  /*29a60*/  STS.U8 [R5+UR6+0x25000], R0 ;  /* 0x0250000005007988 */ /* 0x0001e80008000006 */
[----:B------:R1:W-:Y:S01]  /*29a70*/  STS.U8 [R5+UR6+0x25400], R2 ;  /* 0x0254000205007988 */ /* 0x0003e20008000006 */
[----:B0-----:R-:W-:-:S03]  /*29a80*/  FFMA R0, R56, UR7, -R10 ;  /* 0x0000000738007c23 */ /* 0x001fc6000800080a */
[----:B------:R0:W-:Y:S01]  /*29a90*/  STS.U8 [R5+UR6+0x2b000], R234 ;  /* 0x02b000ea05007988 */ /* 0x0001e20008000006 */
[----:B-1----:R-:W-:Y:S01]  /*29aa0*/  FMUL R2, R0, 1.4426950216293334961 ;  /* 0x3fb8aa3b00027820 */ /* 0x002fe20000400000 */
[--C-:B------:R-:W-:Y:S02]  /*29ab0*/  FFMA R0, R38, UR7, -R10.reuse ;  /* 0x0000000726007c23 */ /* 0x100fe4000800080a */
[----:B------:R1:W-:Y:S04]  /*29ac0*/  STS.U8 [R5+UR6+0x2f400], R15 ;  /* 0x02f4000f05007988 */ /* 0x0003e80008000006 */
[----:B------:R-:W4:Y:S01]  /*29ad0*/  LDL.LU R56, [R1+0x1ddc] ;  /* 0x001ddc0001387983 */ /* 0x000f220000300800 */
[----:B0-----:R0:W-:Y:S03]  /*29ae0*/  MUFU.EX2 R234, R2 ;  /* 0x0000000200ea7308 */ /* 0x0011e60000000800 */
[----:B------:R-:W4:Y:S01]  /*29af0*/  LDL.LU R38, [R1+0x1dd8] ;  /* 0x001dd80001267983 */ /* 0x000f220000300800 */
[----:B0-----:R-:W-:Y:S01]  /*29b00*/  FMUL R2, R0, 1.4426950216293334961 ;  /* 0x3fb8aa3b00027820 */ /* 0x001fe20000400000 */
[----:B------:R-:W-:-:S02]  /*29b10*/  FFMA R0, R102, UR7, -R10 ;  /* 0x0000000766007c23 */ /* 0x000fc4000800080a */
[----:B------:R0:W-:Y:S01]  /*29b20*/  STS.U8 [R5+UR6+0x2a800], R236 ;  /* 0x02a800ec05007988 */ /* 0x0001e20008000006 */
[----:B-1----:R1:W-:Y:S03]  /*29b30*/  MUFU.EX2 R15, R2 ;  /* 0x00000002000f7308 */ /* 0x0023e60000000800 */
[----:B------:R-:W4:Y:S01]  /*29b40*/  LDL.LU R102, [R1+0x1dd4] ;  /* 0x001dd40001667983 */ /* 0x000f220000300800 */
[----:B-1----:R-:W-:Y:S01]  /*29b50*/  FMUL R2, R0, 1.4426950216293334961 ;  /* 0x3fb8aa3b00027820 */ /* 0x002fe20000400000 */
[----:B------:R-:W-:Y:S02]  /*29b60*/  FFMA R0, R119, UR7, -R10 ;  /* 0x0000000777007c23 */ /* 0x000fe4000800080a */
[----:B------:R-:W4:Y:S04]  /*29b70*/  LDL.LU R119, [R1+0x1dd0] ;  /* 0x001dd00001777983 */ /* 0x000f280000300800 */
[----:B0-----:R-:W4:Y:S04]  /*29b80*/  LDL R236, [R1+0x9b0] ;  /* 0x0009b00001ec7983 */ /* 0x001f280000100800 */
[----:B------:R0:W-:Y:S04]  /*29b90*/  STS.U8 [R5+UR6+0x2c800], R220 ;  /* 0x02c800dc05007988 */ /* 0x0001e80008000006 */
[----:B------:R-:W-:Y:S01]  /*29ba0*/  STS.U8 [R5+UR6+0x2d400], R217 ;  /* 0x02d400d905007988 */ /* 0x000fe20008000006 */
[----:B0-----:R0:W-:Y:S03]  /*29bb0*/  MUFU.EX2 R220, R2 ;  /* 0x0000000200dc7308 */ /* 0x0011e60000000800 */
[----:B------:R1:W-:Y:S01]  /*29bc0*/  STS.U8 [R5+UR6+0x24c00], R3 ;  /* 0x024c000305007988 */ /* 0x0003e20008000006 */
[----:B0-----:R-:W-:Y:S01]  /*29bd0*/  FMUL R2, R0, 1.4426950216293334961 ;  /* 0x3fb8aa3b00027820 */ /* 0x001fe20000400000 */
[----:B-1----:R-:W-:-:S03]  /*29be0*/  FMUL R3, R154, UR7 ;  /* 0x000000079a037c20 */ /* 0x002fc60008400000 */
[----:B------:R0:W-:Y:S01]  /*29bf0*/  MUFU.EX2 R217, R2 ;  /* 0x0000000200d97308 */ /* 0x0001e20000000800 */
[----:B------:R-:W-:Y:S01]  /*29c00*/  FFMA R0, R39, UR7, -R10 ;  /* 0x0000000727007c23 */ /* 0x000fe2000800080a */
[----:B------:R1:W-:Y:S04]  /*29c10*/  STS.U8 [R5+UR6+0x24400], R4 ;  /* 0x0244000405007988 */ /* 0x0003e80008000006 */
[----:B------:R1:W-:Y:S01]  /*29c20*/  STS.U8 [R5+UR6+0x25800], R7 ;  /* 0x0258000705007988 */ /* 0x0003e20008000006 */
[----:B0-----:R-:W-:-:S03]  /*29c30*/  FMUL R2, R155, UR7 ;  /* 0x000000079b027c20 */ /* 0x001fc60008400000 */
[----:B------:R0:W-:Y:S02]  /*29c40*/  STS.U8 [R5+UR6+0x24800], R225 ;  /* 0x024800e105007988 */ /* 0x0001e40008000006 */
[----:B-1----:R-:W-:Y:S01]  /*29c50*/  FMNMX R4, R3, R2, !PT ;  /* 0x0000000203047209 */ /* 0x002fe20007800000 */
[----:B------:R-:W-:Y:S01]  /*29c60*/  FMUL R3, R152, UR7 ;  /* 0x0000000798037c20 */ /* 0x000fe20008400000 */
[----:B------:R-:W-:Y:S01]  /*29c70*/  FMUL R7, R0, 1.4426950216293334961 ;  /* 0x3fb8aa3b00077820 */ /* 0x000fe20000400000 */
[----:B------:R-:W-:Y:S01]  /*29c80*/  FMUL R2, R153, UR7 ;  /* 0x0000000799027c20 */ /* 0x000fe20008400000 */
[----:B------:R1:W-:Y:S02]  /*29c90*/  STS.U8 [R5+UR6+0x2fc00], R8 ;  /* 0x02fc000805007988 */ /* 0x0003e40008000006 */
[----:B0-----:R0:W-:Y:S02]  /*29ca0*/  MUFU.EX2 R225, R7 ;  /* 0x0000000700e17308 */ /* 0x0011e40000000800 */
[----:B------:R1:W-:Y:S04]  /*29cb0*/  STS.U8 [R5+UR6+0x2bc00], R227 ;  /* 0x02bc00e305007988 */ /* 0x0003e80008000006 */
[----:B------:R2:W-:Y:S01]  /*29cc0*/  STS.U8 [R5+UR6+0x2e400], R19 ;  /* 0x02e4001305007988 */ /* 0x0005e20008000006 */
[----:B0-----:R-:W-:Y:S01]  /*29cd0*/  FMNMX R7, R3, R2, !PT ;  /* 0x0000000203077209 */ /* 0x001fe20007800000 */
[----:B------:R-:W-:-:S02]  /*29ce0*/  FMUL R2, R158, UR7 ;  /* 0x000000079e027c20 */ /* 0x000fc40008400000 */
[----:B------:R0:W-:Y:S03]  /*29cf0*/  STS.U8 [R5+UR6+0x2d800], R216 ;  /* 0x02d800d805007988 */ /* 0x0001e60008000006 */
[----:B------:R-:W-:Y:S01]  /*29d00*/  FMNMX R3, R2, R4, !PT ;  /* 0x0000000402037209 */ /* 0x000fe20007800000 */
[----:B------:R-:W-:Y:S01]  /*29d10*/  FMUL R2, R159, UR7 ;  /* 0x000000079f027c20 */ /* 0x000fe20008400000 */
[----:B------:R-:W-:Y:S04]  /*29d20*/  STS.U8 [R5+UR6+0x2e000], R22 ;  /* 0x02e0001605007988 */ /* 0x000fe80008000006 */
[----:B------:R-:W-:Y:S01]  /*29d30*/  FMNMX R3, R2, R3, !PT ;  /* 0x0000000302037209 */ /* 0x000fe20007800000 */
[----:B------:R-:W-:Y:S01]  /*29d40*/  FMUL R2, R162, UR7 ;  /* 0x00000007a2027c20 */ /* 0x000fe20008400000 */
[--C-:B------:R-:W-:Y:S01]  /*29d50*/  FFMA R0, R103, UR7, -R10.reuse ;  /* 0x0000000767007c23 */ /* 0x100fe2000800080a */
[----:B------:R-:W-:Y:S03]  /*29d60*/  STS.U8 [R5+UR6+0x2d000], R218 ;  /* 0x02d000da05007988 */ /* 0x000fe60008000006 */
[----:B------:R-:W-:Y:S01]  /*29d70*/  FMNMX R3, R2, R3, !PT ;  /* 0x0000000302037209 */ /* 0x000fe20007800000 */
[----:B------:R-:W-:Y:S01]  /*29d80*/  FMUL R2, R163, UR7 ;  /* 0x00000007a3027c20 */ /* 0x000fe20008400000 */
[----:B-1----:R-:W-:Y:S01]  /*29d90*/  FMUL R8, R0, 1.4426950216293334961 ;  /* 0x3fb8aa3b00087820 */ /* 0x002fe20000400000 */
[--C-:B------:R-:W-:Y:S01]  /*29da0*/  FFMA R0, R55, UR7, -R10.reuse ;  /* 0x0000000737007c23 */ /* 0x100fe2000800080a */
[----:B------:R-:W-:Y:S02]  /*29db0*/  STS.U8 [R5+UR6+0x2cc00], R219 ;  /* 0x02cc00db05007988 */ /* 0x000fe40008000006 */
[----:B------:R-:W-:Y:S01]  /*29dc0*/  FMNMX R3, R2, R3, !PT ;  /* 0x0000000302037209 */ /* 0x000fe20007800000 */
[----:B------:R-:W-:Y:S01]  /*29dd0*/  FMUL R2, R166, UR7 ;  /* 0x00000007a6027c20 */ /* 0x000fe20008400000 */
[----:B------:R1:W-:Y:S01]  /*29de0*/  MUFU.EX2 R227, R8 ;  /* 0x0000000800e37308 */ /* 0x0003e20000000800 */
[----:B------:R0:W-:Y:S03]  /*29df0*/  STS.U8 [R5+UR6+0x2dc00], R23 ;  /* 0x02dc001705007988 */ /* 0x0001e60008000006 */
[----:B------:R-:W-:Y:S01]  /*29e00*/  FMNMX R3, R2, R3, !PT ;  /* 0x0000000302037209 */ /* 0x000fe20007800000 */
[----:B------:R-:W-:Y:S01]  /*29e10*/  FMUL R2, R167, UR7 ;  /* 0x00000007a7027c20 */ /* 0x000fe20008400000 */
[----:B------:R4:W-:Y:S01]  /*29e20*/  STS.U8 [R5+UR6+0x2c400], R223 ;  /* 0x02c400df05007988 */ /* 0x0009e20008000006 */
[----:B-1----:R-:W-:Y:S01]  /*29e30*/  FMUL R8, R0, 1.4426950216293334961 ;  /* 0x3fb8aa3b00087820 */ /* 0x002fe20000400000 */
[----:B------:R-:W-:-:S02]  /*29e40*/  FFMA R0, R40, UR7, -R10 ;  /* 0x0000000728007c23 */ /* 0x000fc4000800080a */
[----:B------:R-:W-:Y:S01]  /*29e50*/  FMNMX R3, R2, R3, !PT ;  /* 0x0000000302037209 */ /* 0x000fe20007800000 */
[----:B------:R-:W-:Y:S01]  /*29e60*/  STS.U8 [R5+UR6+0x28800], R244 ;  /* 0x028800f405007988 */ /* 0x000fe20008000006 */
[----:B------:R-:W-:Y:S01]  /*29e70*/  FMUL R4, R0, 1.4426950216293334961 ;  /* 0x3fb8aa3b00047820 */ /* 0x000fe20000400000 */
[--C-:B------:R-:W-:Y:S01]  /*29e80*/  FFMA R0, R123, UR7, -R10.reuse ;  /* 0x000000077b007c23 */ /* 0x100fe2000800080a */
[----:B------:R-:W-:Y:S01]  /*29e90*/  FMUL R2, R170, UR7 ;  /* 0x00000007aa027c20 */ /* 0x000fe20008400000 */
[----:B---3--:R-:W-:Y:S01]  /*29ea0*/  STS.U8 [R5+UR6+0x28400], R245 ;  /* 0x028400f505007988 */ /* 0x008fe20008000006 */
[----:B------:R1:W3:Y:S03]  /*29eb0*/  MUFU.EX2 R123, R4 ;  /* 0x00000004007b7308 */ /* 0x0002e60000000800 */
[----:B------:R-:W-:Y:S01]  /*29ec0*/  FMNMX R3, R2, R3, !PT ;  /* 0x0000000302037209 */ /* 0x000fe20007800000 */
[----:B------:R-:W-:Y:S01]  /*29ed0*/  FMUL R2, R171, UR7 ;  /* 0x00000007ab027c20 */ /* 0x000fe20008400000 */
[----:B------:R-:W-:Y:S01]  /*29ee0*/  STS.U8 [R5+UR6+0x28c00], R243 ;  /* 0x028c00f305007988 */ /* 0x000fe20008000006 */
[----:B-1----:R-:W-:Y:S01]  /*29ef0*/  FMUL R4, R0, 1.4426950216293334961 ;  /* 0x3fb8aa3b00047820 */ /* 0x002fe20000400000 */
[----:B------:R-:W-:-:S02]  /*29f00*/  FFMA R0, R60, UR7, -R10 ;  /* 0x000000073c007c23 */ /* 0x000fc4000800080a */
[----:B------:R-:W-:Y:S01]  /*29f10*/  STS.U8 [R5+UR6+0x29000], R242 ;  /* 0x029000f205007988 */ /* 0x000fe20008000006 */
[----:B------:R1:W3:Y:S01]  /*29f20*/  MUFU.EX2 R60, R4 ;  /* 0x00000004003c7308 */ /* 0x0002e20000000800 */
[----:B------:R-:W-:Y:S01]  /*29f30*/  FMNMX R3, R2, R3, !PT ;  /* 0x0000000302037209 */ /* 0x000fe20007800000 */
[----:B------:R-:W-:Y:S01]  /*29f40*/  FMUL R2, R174, UR7 ;  /* 0x00000007ae027c20 */ /* 0x000fe20008400000 */
[----:B------:R-:W-:Y:S04]  /*29f50*/  STS.U8 [R5+UR6+0x29400], R241 ;  /* 0x029400f105007988 */ /* 0x000fe80008000006 */
[----:B------:R-:W-:Y:S01]  /*29f60*/  STS.U8 [R5+UR6+0x29800], R240 ;  /* 0x029800f005007988 */ /* 0x000fe20008000006 */
[----:B-1----:R-:W-:Y:S01]  /*29f70*/  FMUL R4, R0, 1.4426950216293334961 ;  /* 0x3fb8aa3b00047820 */ /* 0x002fe20000400000 */
[----:B------:R-:W-:-:S02]  /*29f80*/  FFMA R0, R124, UR7, -R10 ;  /* 0x000000077c007c23 */ /* 0x000fc4000800080a */
[----:B------:R-:W-:Y:S01]  /*29f90*/  STS.U8 [R5+UR6+0x29c00], R239 ;  /* 0x029c00ef05007988 */ /* 0x000fe20008000006 */
[----:B------:R1:W3:Y:S01]  /*29fa0*/  MUFU.EX2 R124, R4 ;  /* 0x00000004007c7308 */ /* 0x0002e20000000800 */
[----:B------:R-:W-:Y:S01]  /*29fb0*/  FMNMX R3, R2, R3, !PT ;  /* 0x0000000302037209 */ /* 0x000fe20007800000 */
[----:B------:R-:W-:Y:S01]  /*29fc0*/  FMUL R2, R175, UR7 ;  /* 0x00000007af027c20 */ /* 0x000fe20008400000 */
[----:B--2---:R-:W-:Y:S04]  /*29fd0*/  STS.U8 [R5+UR6+0x28000], R246 ;  /* 0x028000f605007988 */ /* 0x004fe80008000006 */
[----:B------:R-:W-:Y:S01]  /*29fe0*/  STS.U8 [R5+UR6+0x2a000], R238 ;  /* 0x02a000ee05007988 */ /* 0x000fe20008000006 */
[----:B-1----:R-:W-:Y:S01]  /*29ff0*/  FMUL R4, R0, 1.4426950216293334961 ;  /* 0x3fb8aa3b00047820 */ /* 0x002fe20000400000 */
[----:B------:R-:W-:-:S02]  /*2a000*/  FFMA R0, R61, UR7, -R10 ;  /* 0x000000073d007c23 */ /* 0x000fc4000800080a */
[----:B------:R-:W-:Y:S01]  /*2a010*/  STS.U8 [R5+UR6+0x2a400], R237 ;  /* 0x02a400ed05007988 */ /* 0x000fe20008000006 */
[----:B------:R1:W2:Y:S01]  /*2a020*/  MUFU.EX2 R61, R4 ;  /* 0x00000004003d7308 */ /* 0x0002a20000000800 */
[----:B------:R-:W-:Y:S01]  /*2a030*/  FMNMX R3, R2, R3, !PT ;  /* 0x0000000302037209 */ /* 0x000fe20007800000 */
[----:B------:R-:W-:Y:S01]  /*2a040*/  FMUL R2, R178, UR7 ;  /* 0x00000007b2027c20 */ /* 0x000fe20008400000 */
[----:B------:R-:W-:Y:S04]  /*2a050*/  STS.U8 [R5+UR6+0x2ac00], R235 ;  /* 0x02ac00eb05007988 */ /* 0x000fe80008000006 */
[----:B------:R-:W-:Y:S01]  /*2a060*/  STS.U8 [R5+UR6+0x2b400], R231 ;  /* 0x02b400e705007988 */ /* 0x000fe20008000006 */
[----:B-1----:R-:W-:Y:S01]  /*2a070*/  FMUL R4, R0, 1.4426950216293334961 ;  /* 0x3fb8aa3b00047820 */ /* 0x002fe20000400000 */
[----:B------:R-:W-:-:S02]  /*2a080*/  FFMA R0, R125, UR7, -R10 ;  /* 0x000000077d007c23 */ /* 0x000fc4000800080a */
[----:B------:R-:W-:Y:S01]  /*2a090*/  STS.U8 [R5+UR6+0x2b800], R229 ;  /* 0x02b800e505007988 */ /* 0x000fe20008000006 */
[----:B------:R1:W2:Y:S01]  /*2a0a0*/  MUFU.EX2 R125, R4 ;  /* 0x00000004007d7308 */ /* 0x0002a20000000800 */
[----:B------:R-:W-:Y:S02]  /*2a0b0*/  FMNMX R3, R2, R3, !PT ;  /* 0x0000000302037209 */ /* 0x000fe40007800000 */
[----:B------:R-:W-:Y:S04]  /*2a0c0*/  STS.U8 [R5+UR6+0x2c000], R224 ;  /* 0x02c000e005007988 */ /* 0x000fe80008000006 */
[----:B------:R-:W-:Y:S01]  /*2a0d0*/  STS.U8 [R5+UR6+0x2e800], R18 ;  /* 0x02e8001205007988 */ /* 0x000fe20008000006 */
[----:B-1----:R-:W-:Y:S01]  /*2a0e0*/  FMUL R4, R0, 1.4426950216293334961 ;  /* 0x3fb8aa3b00047820 */ /* 0x002fe20000400000 */
[----:B------:R-:W-:-:S02]  /*2a0f0*/  FFMA R0, R104, UR7, -R10 ;  /* 0x0000000768007c23 */ /* 0x000fc4000800080a */
[----:B------:R-:W-:Y:S01]  /*2a100*/  STS.U8 [R5+UR6+0x2ec00], R17 ;  /* 0x02ec001105007988 */ /* 0x000fe20008000006 */
[----:B------:R1:W2:Y:S01]  /*2a110*/  MUFU.EX2 R19, R4 ;  /* 0x0000000400137308 */ /* 0x0002a20000000800 */
[----:B------:R-:W-:Y:S02]  /*2a120*/  FMUL R2, R179, UR7 ;  /* 0x00000007b3027c20 */ /* 0x000fe40008400000 */
[----:B------:R-:W-:Y:S04]  /*2a130*/  STS.U8 [R5+UR6+0x27c00], R247 ;  /* 0x027c00f705007988 */ /* 0x000fe80008000006 */
[----:B------:R-:W-:Y:S01]  /*2a140*/  STS.U8 [R5+UR6+0x2f000], R16 ;  /* 0x02f0001005007988 */ /* 0x000fe20008000006 */
[----:B-1----:R-:W-:Y:S01]  /*2a150*/  FMUL R4, R0, 1.4426950216293334961 ;  /* 0x3fb8aa3b00047820 */ /* 0x002fe20000400000 */
[----:B------:R-:W-:-:S02]  /*2a160*/  FFMA R0, R118, UR7, -R10 ;  /* 0x0000000776007c23 */ /* 0x000fc4000800080a */
[----:B------:R-:W-:Y:S01]  /*2a170*/  STS.U8 [R5+UR6+0x2f800], R14 ;  /* 0x02f8000e05007988 */ /* 0x000fe20008000006 */
[----:B0-----:R0:W-:Y:S01]  /*2a180*/  MUFU.EX2 R216, R4 ;  /* 0x0000000400d87308 */ /* 0x0011e20000000800 */
[----:B------:R-:W-:Y:S01]  /*2a190*/  FMNMX R3, R2, R3, !PT ;  /* 0x0000000302037209 */ /* 0x000fe20007800000 */
[----:B------:R-:W-:Y:S01]  /*2a1a0*/  FMUL R2, R182, UR7 ;  /* 0x00000007b6027c20 */ /* 0x000fe20008400000 */
[----:B------:R-:W2:Y:S01]  /*2a1b0*/  LDL.LU R39, [R1+0x1dcc] ;  /* 0x001dcc0001277983 */ /* 0x000ea20000300800 */
[----:B0-----:R-:W-:Y:S01]  /*2a1c0*/  FMUL R4, R0, 1.4426950216293334961 ;  /* 0x3fb8aa3b00047820 */ /* 0x001fe20000400000 */
[--C-:B------:R-:W-:Y:S02]  /*2a1d0*/  FFMA R0, R41, UR7, -R10.reuse ;  /* 0x0000000729007c23 */ /* 0x100fe4000800080a */
[----:B------:R-:W-:Y:S02]  /*2a1e0*/  FMNMX R3, R2, R3, !PT ;  /* 0x0000000302037209 */ /* 0x000fe40007800000 */
[----:B------:R-:W-:Y:S01]  /*2a1f0*/  LOP3.LUT R23, R5, 0x20, RZ, 0x3c, !PT ;  /* 0x0000002005177812 */ /* 0x000fe200078e3cff */
[----:B------:R0:W-:Y:S01]  /*2a200*/  MUFU.EX2 R22, R4 ;  /* 0x0000000400167308 */ /* 0x0001e20000000800 */
[----:B------:R-:W-:Y:S01]  /*2a210*/  FMUL R2, R183, UR7 ;  /* 0x00000007b7027c20 */ /* 0x000fe20008400000 */
[----:B------:R-:W-:Y:S04]  /*2a220*/  STS.U8 [R5+UR6+0x27400], R249 ;  /* 0x027400f905007988 */ /* 0x000fe80008000006 */
[----:B----4-:R-:W-:Y:S01]  /*2a230*/  STS.U8 [R5+UR6+0x27000], R250 ;  /* 0x027000fa05007988 */ /* 0x010fe20008000006 */
[----:B0-----:R-:W-:Y:S01]  /*2a240*/  FMUL R4, R0, 1.4426950216293334961 ;  /* 0x3fb8aa3b00047820 */ /* 0x001fe20000400000 */
[----:B------:R-:W-:-:S02]  /*2a250*/  FFMA R0, R105, UR7, -R10 ;  /* 0x0000000769007c23 */ /* 0x000fc4000800080a */
[----:B------:R-:W-:Y:S01]  /*2a260*/  STS.U8 [R5+UR6+0x27800], R248 ;  /* 0x027800f805007988 */ /* 0x000fe20008000006 */
[----:B------:R0:W-:Y:S01]  /*2a270*/  MUFU.EX2 R218, R4 ;  /* 0x0000000400da7308 */ /* 0x0001e20000000800 */
[----:B------:R-:W-:Y:S01]  /*2a280*/  FMNMX R3, R2, R3, !PT ;  /* 0x0000000302037209 */ /* 0x000fe20007800000 */
[----:B------:R-:W-:Y:S01]  /*2a290*/  FMUL R2, R186, UR7 ;  /* 0x00000007ba027c20 */ /* 0x000fe20008400000 */
[----:B------:R-:W4:Y:S01]  /*2a2a0*/  LDL.LU R103, [R1+0x1dc8] ;  /* 0x001dc80001677983 */ /* 0x000f220000300800 */
[----:B0-----:R-:W-:Y:S01]  /*2a2b0*/  FMUL R4, R0, 1.4426950216293334961 ;  /* 0x3fb8aa3b00047820 */ /* 0x001fe20000400000 */
[----:B------:R-:W-:Y:S02]  /*2a2c0*/  FFMA R0, R54, UR7, -R10 ;  /* 0x0000000736007c23 */ /* 0x000fe4000800080a */
[----:B------:R-:W-:Y:S01]  /*2a2d0*/  STS.U8 [R5+UR6+0x26c00], R251 ;  /* 0x026c00fb05007988 */ /* 0x000fe20008000006 */
[----:B------:R0:W-:Y:S01]  /*2a2e0*/  MUFU.EX2 R219, R4 ;  /* 0x0000000400db7308 */ /* 0x0001e20000000800 */
[----:B------:R-:W-:-:S02]  /*2a2f0*/  FMNMX R3, R2, R3, !PT ;  /* 0x0000000302037209 */ /* 0x000fc40007800000 */
[----:B------:R-:W-:Y:S04]  /*2a300*/  STS.U8 [R5+UR6+0x26800], R252 ;  /* 0x026800fc05007988 */ /* 0x000fe80008000006 */
[----:B------:R-:W4:Y:S01]  /*2a310*/  LDL.LU R55, [R1+0x1dc4] ;  /* 0x001dc40001377983 */ /* 0x000f220000300800 */
[----:B0-----:R-:W-:Y:S01]  /*2a320*/  FMUL R4, R0, 1.4426950216293334961 ;  /* 0x3fb8aa3b00047820 */ /* 0x001fe20000400000 */
[----:B------:R-:W-:Y:S02]  /*2a330*/  FFMA R0, R42, UR7, -R10 ;  /* 0x000000072a007c23 */ /* 0x000fe4000800080a */
[----:B------:R-:W-:Y:S01]  /*2a340*/  STS.U8 [R23+UR6+0x20100], R226 ;  /* 0x020100e217007988 */ /* 0x000fe20008000006 */
[----:B------:R0:W-:Y:S01]  /*2a350*/  MUFU.EX2 R223, R4 ;  /* 0x0000000400df7308 */ /* 0x0001e20000000800 */
[----:B------:R-:W-:-:S02]  /*2a360*/  FMUL R2, R187, UR7 ;  /* 0x00000007bb027c20 */ /* 0x000fc40008400000 */
[----:B------:R1:W-:Y:S04]  /*2a370*/  STS.U8 [R23+UR6+0x20500], R232 ;  /* 0x020500e817007988 */ /* 0x0003e80008000006 */
[----:B------:R-:W4:Y:S01]  /*2a380*/  LDL.LU R40, [R1+0x1dc0] ;  /* 0x001dc00001287983 */ /* 0x000f220000300800 */
[----:B0-----:R-:W-:Y:S01]  /*2a390*/  FMUL R4, R0, 1.4426950216293334961 ;  /* 0x3fb8aa3b00047820 */ /* 0x001fe20000400000 */
[----:B------:R-:W-:-:S03]  /*2a3a0*/  FFMA R0, R106, UR7, -R10 ;  /* 0x000000076a007c23 */ /* 0x000fc6000800080a */
[----:B-1----:R0:W-:Y:S01]  /*2a3b0*/  MUFU.EX2 R232, R4 ;  /* 0x0000000400e87308 */ /* 0x0021e20000000800 */
[----:B------:R-:W-:Y:S01]  /*2a3c0*/  FMNMX R3, R2, R3, !PT ;  /* 0x0000000302037209 */ /* 0x000fe20007800000 */
[----:B------:R-:W-:Y:S01]  /*2a3d0*/  FMUL R2, R190, UR7 ;  /* 0x00000007be027c20 */ /* 0x000fe20008400000 */
[----:B0-----:R-:W-:Y:S01]  /*2a3e0*/  FMUL R4, R0, 1.4426950216293334961 ;  /* 0x3fb8aa3b00047820 */ /* 0x001fe20000400000 */
[----:B------:R-:W-:-:S04]  /*2a3f0*/  FFMA R0, R117, UR7, -R10 ;  /* 0x0000000775007c23 */ /* 0x000fc8000800080a */
[----:B------:R0:W-:Y:S01]  /*2a400*/  MUFU.EX2 R235, R4 ;  /* 0x0000000400eb7308 */ /* 0x0001e20000000800 */
[----:B------:R-:W-:Y:S01]  /*2a410*/  FMNMX R3, R2, R3, !PT ;  /* 0x0000000302037209 */ /* 0x000fe20007800000 */
[----:B------:R-:W-:Y:S01]  /*2a420*/  FMUL R2, R191, UR7 ;  /* 0x00000007bf027c20 */ /* 0x000fe20008400000 */
[----:B0-----:R-:W-:Y:S01]  /*2a430*/  FMUL R4, R0, 1.4426950216293334961 ;  /* 0x3fb8aa3b00047820 */ /* 0x001fe20000400000 */
[----:B------:R-:W-:-:S04]  /*2a440*/  FFMA R0, R43, UR7, -R10 ;  /* 0x000000072b007c23 */ /* 0x000fc8000800080a */
[----:B------:R0:W1:Y:S01]  /*2a450*/  MUFU.EX2 R18, R4 ;  /* 0x0000000400127308 */ /* 0x0000620000000800 */
        /* <DEDUP_REMOVED lines=9> */
[----:B------:R0:W-:Y:S01]  /*2a4f0*/  MUFU.EX2 R229, R4 ;  /* 0x0000000400e57308 */ /* 0x0001e20000000800 */
[----:B------:R3:W-:Y:S01]  /*2a500*/  STS.U8 [R23+UR6+0x20900], R233 ;  /* 0x020900e917007988 */ /* 0x0007e20008000006 */
[----:B------:R-:W-:Y:S01]  /*2a510*/  FMNMX R3, R2, R3, !PT ;  /* 0x0000000302037209 */ /* 0x000fe20007800000 */
[----:B0-----:R-:W-:Y:S01]  /*2a520*/  FMUL R4, R0, 1.4426950216293334961 ;  /* 0x3fb8aa3b00047820 */ /* 0x001fe20000400000 */
[----:B------:R-:W-:-:S04]  /*2a530*/  FFMA R0, R44, UR7, -R9 ;  /* 0x000000072c007c23 */ /* 0x000fc80008000809 */
[----:B---3--:R0:W-:Y:S01]  /*2a540*/  MUFU.EX2 R233, R4 ;  /* 0x0000000400e97308 */ /* 0x0081e20000000800 */
[----:B------:R-:W-:Y:S01]  /*2a550*/  FMUL R2, R198, UR7 ;  /* 0x00000007c6027c20 */ /* 0x000fe20008400000 */
[----:B0-----:R-:W-:Y:S01]  /*2a560*/  FMUL R4, R0, 1.4426950216293334961 ;  /* 0x3fb8aa3b00047820 */ /* 0x001fe20000400000 */
[----:B------:R-:W-:-:S05]  /*2a570*/  FFMA R0, R120, UR7, -R9 ;  /* 0x0000000778007c23 */ /* 0x000fca0008000809 */
[----:B------:R0:W3:Y:S01]  /*2a580*/  MUFU.EX2 R120, R4 ;  /* 0x0000000400787308 */ /* 0x0000e20000000800 */
[----:B------:R-:W-:Y:S01]  /*2a590*/  FMNMX R3, R2, R3, !PT ;  /* 0x0000000302037209 */ /* 0x000fe20007800000 */
[----:B------:R-:W-:Y:S01]  /*2a5a0*/  FMUL R2, R199, UR7 ;  /* 0x00000007c7027c20 */ /* 0x000fe20008400000 */
[----:B0-----:R-:W-:Y:S01]  /*2a5b0*/  FMUL R4, R0, 1.4426950216293334961 ;  /* 0x3fb8aa3b00047820 */ /* 0x001fe20000400000 */
[----:B------:R-:W-:-:S04]  /*2a5c0*/  FFMA R0, R108, UR7, -R9 ;  /* 0x000000076c007c23 */ /* 0x000fc80008000809 */
        /* <DEDUP_REMOVED lines=22> */
[----:B0-----:R-:W-:Y:S01]  /*2a730*/  FMUL R4, R0, 1.4426950216293334961 ;  /* 0x3fb8aa3b00047820 */ /* 0x001fe20000400000 */
[----:B------:R-:W-:-:S05]  /*2a740*/  FFMA R0, R59, UR7, -R9 ;  /* 0x000000073b007c23 */ /* 0x000fca0008000809 */
[----:B------:R0:W3:Y:S01]  /*2a750*/  MUFU.EX2 R59, R4 ;  /* 0x00000004003b7308 */ /* 0x0000e20000000800 */
[----:B------:R-:W-:Y:S01]  /*2a760*/  FMUL R2, R210, UR7 ;  /* 0x00000007d2027c20 */ /* 0x000fe20008400000 */
[----:B0-----:R-:W-:Y:S01]  /*2a770*/  FMUL R4, R0, 1.4426950216293334961 ;  /* 0x3fb8aa3b00047820 */ /* 0x001fe20000400000 */
[----:B------:R-:W-:-:S05]  /*2a780*/  FFMA R0, R116, UR7, -R9 ;  /* 0x0000000774007c23 */ /* 0x000fca0008000809 */
[----:B------:R0:W-:Y:S01]  /*2a790*/  MUFU.EX2 R16, R4 ;  /* 0x0000000400107308 */ /* 0x0001e20000000800 */
        /* <DEDUP_REMOVED lines=9> */
[----:B------:R0:W4:Y:S01]  /*2a830*/  MUFU.EX2 R224, R4 ;  /* 0x0000000400e07308 */ /* 0x0001220000000800 */
[----:B------:R-:W-:Y:S01]  /*2a840*/  FMNMX R3, R2, R3, !PT ;  /* 0x0000000302037209 */ /* 0x000fe20007800000 */
[----:B------:R-:W-:Y:S01]  /*2a850*/  FMUL R2, R215, UR7 ;  /* 0x00000007d7027c20 */ /* 0x000fe20008400000 */
[----:B0-----:R-:W-:Y:S01]  /*2a860*/  FMUL R4, R0, 1.4426950216293334961 ;  /* 0x3fb8aa3b00047820 */ /* 0x001fe20000400000 */
[----:B------:R-:W-:-:S04]  /*2a870*/  FFMA R0, R52, UR7, -R9 ;  /* 0x0000000734007c23 */ /* 0x000fc80008000809 */
[----:B------:R0:W-:Y:S02]  /*2a880*/  MUFU.EX2 R252, R4 ;  /* 0x0000000400fc7308 */ /* 0x0001e40000000800 */
[----:B0-----:R-:W-:Y:S01]  /*2a890*/  FMUL R4, R0, 1.4426950216293334961 ;  /* 0x3fb8aa3b00047820 */ /* 0x001fe20000400000 */
[----:B------:R-:W-:-:S05]  /*2a8a0*/  FMNMX R0, R2, R3, !PT ;  /* 0x0000000302007209 */ /* 0x000fca0007800000 */
[----:B------:R0:W-:Y:S02]  /*2a8b0*/  MUFU.EX2 R251, R4 ;  /* 0x0000000400fb7308 */ /* 0x0001e40000000800 */
[----:B0-----:R-:W-:-:S05]  /*2a8c0*/  FMUL R4, R156, UR7 ;  /* 0x000000079c047c20 */ /* 0x001fca0008400000 */
[----:B------:R-:W-:Y:S02]  /*2a8d0*/  FMNMX R4, R4, R7, !PT ;  /* 0x0000000704047209 */ /* 0x000fe40007800000 */
[----:B------:R-:W0:Y:S01]  /*2a8e0*/  SHFL.BFLY PT, R7, R0, 0x2, 0x1f ;  /* 0x0c401f0000077f89 */ /* 0x000e2200000e0000 */
[----:B------:R-:W-:-:S04]  /*2a8f0*/  FFMA R2, R46, UR7, -R9 ;  /* 0x000000072e027c23 */ /* 0x000fc80008000809 */
[----:B------:R-:W-:Y:S01]  /*2a900*/  FMUL R3, R2, 1.4426950216293334961 ;  /* 0x3fb8aa3b02037820 */ /* 0x000fe20000400000 */
[--C-:B------:R-:W-:Y:S01]  /*2a910*/  FFMA R2, R110, UR7, -R9.reuse ;  /* 0x000000076e027c23 */ /* 0x100fe20008000809 */
[----:B------:R1:W4:Y:S03]  /*2a920*/  MUFU.EX2 R17, R8 ;  /* 0x0000000800117308 */ /* 0x0003260000000800 */
[----:B-1----:R-:W-:Y:S01]  /*2a930*/  FMUL R8, R2, 1.4426950216293334961 ;  /* 0x3fb8aa3b02087820 */ /* 0x002fe20000400000 */
[----:B------:R-:W-:-:S04]  /*2a940*/  FFMA R2, R115, UR7, -R9 ;  /* 0x0000000773027c23 */ /* 0x000fc80008000809 */
[----:B------:R1:W-:Y:S08]  /*2a950*/  MUFU.EX2 R250, R3 ;  /* 0x0000000300fa7308 */ /* 0x0003f00000000800 */
[----:B------:R3:W-:Y:S01]  /*2a960*/  MUFU.EX2 R248, R8 ;  /* 0x0000000800f87308 */ /* 0x0007e20000000800 */
[----:B-1----:R-:W-:Y:S01]  /*2a970*/  FMUL R3, R157, UR7 ;  /* 0x000000079d037c20 */ /* 0x002fe20008400000 */
[----:B0-----:R-:W-:Y:S01]  /*2a980*/  FMNMX R0, R0, R7, !PT ;  /* 0x0000000700007209 */ /* 0x001fe20007800000 */
[----:B---3--:R-:W-:Y:S01]  /*2a990*/  FMUL R8, R2, 1.4426950216293334961 ;  /* 0x3fb8aa3b02087820 */ /* 0x008fe20000400000 */
[----:B------:R-:W-:-:S02]  /*2a9a0*/  FFMA R2, R47, UR7, -R9 ;  /* 0x000000072f027c23 */ /* 0x000fc40008000809 */
[----:B------:R-:W-:Y:S02]  /*2a9b0*/  FMNMX R4, R3, R4, !PT ;  /* 0x0000000403047209 */ /* 0x000fe40007800000 */
[----:B------:R0:W-:Y:S01]  /*2a9c0*/  MUFU.EX2 R247, R8 ;  /* 0x0000000800f77308 */ /* 0x0001e20000000800 */
[----:B------:R-:W-:Y:S01]  /*2a9d0*/  FMUL R3, R160, UR7 ;  /* 0x00000007a0037c20 */ /* 0x000fe20008400000 */
[----:B0-----:R-:W-:-:S04]  /*2a9e0*/  FMUL R8, R2, 1.4426950216293334961 ;  /* 0x3fb8aa3b02087820 */ /* 0x001fc80000400000 */
[----:B------:R-:W-:Y:S01]  /*2a9f0*/  FMNMX R4, R3, R4, !PT ;  /* 0x0000000403047209 */ /* 0x000fe20007800000 */
[----:B------:R-:W-:Y:S01]  /*2aa00*/  FMUL R3, R161, UR7 ;  /* 0x00000007a1037c20 */ /* 0x000fe20008400000 */
[----:B------:R0:W-:Y:S01]  /*2aa10*/  MUFU.EX2 R244, R8 ;  /* 0x0000000800f47308 */ /* 0x0001e20000000800 */
[----:B------:R-:W-:-:S03]  /*2aa20*/  FFMA R2, R111, UR7, -R9 ;  /* 0x000000076f027c23 */ /* 0x000fc60008000809 */
[----:B------:R-:W-:Y:S01]  /*2aa30*/  FMNMX R3, R3, R4, !PT ;  /* 0x0000000403037209 */ /* 0x000fe20007800000 */
[----:B0-----:R-:W0:Y:S01]  /*2aa40*/  SHFL.BFLY PT, R8, R0, 0x1, 0x1f ;  /* 0x0c201f0000087f89 */ /* 0x001e2200000e0000 */
[----:B------:R-:W-:Y:S01]  /*2aa50*/  FMUL R4, R2, 1.4426950216293334961 ;  /* 0x3fb8aa3b02047820 */ /* 0x000fe20000400000 */
[--C-:B------:R-:W-:Y:S02]  /*2aa60*/  FFMA R2, R51, UR7, -R9.reuse ;  /* 0x0000000733027c23 */ /* 0x100fe40008000809 */
[----:B------:R-:W-:Y:S01]  /*2aa70*/  STL [R1+0x700], R123 ;  /* 0x0007007b01007387 */ /* 0x000fe20000100800 */
[----:B------:R1:W-:Y:S01]  /*2aa80*/  MUFU.EX2 R249, R4 ;  /* 0x0000000400f97308 */ /* 0x0003e20000000800 */
[----:B------:R-:W-:Y:S02]  /*2aa90*/  FMUL R7, R2, 1.4426950216293334961 ;  /* 0x3fb8aa3b02077820 */ /* 0x000fe40000400000 */
[----:B------:R-:W-:Y:S01]  /*2aaa0*/  STL [R1+0x70c], R60 ;  /* 0x00070c3c01007387 */ /* 0x000fe20000100800 */
[----:B------:R-:W-:-:S03]  /*2aab0*/  FFMA R2, R48, UR7, -R9 ;  /* 0x0000000730027c23 */ /* 0x000fc60008000809 */
[----:B------:R-:W-:Y:S01]  /*2aac0*/  STL [R1+0x698], R124 ;  /* 0x0006987c01007387 */ /* 0x000fe20000100800 */
[----:B-1----:R-:W-:-:S03]  /*2aad0*/  FMUL R4, R164, UR7 ;  /* 0x00000007a4047c20 */ /* 0x002fc60008400000 */
[----:B--2---:R-:W-:Y:S01]  /*2aae0*/  STL [R1+0x68c], R61 ;  /* 0x00068c3d01007387 */ /* 0x004fe20000100800 */
[----:B------:R1:W-:Y:S03]  /*2aaf0*/  MUFU.EX2 R246, R7 ;  /* 0x0000000700f67308 */ /* 0x0003e60000000800 */
[----:B------:R-:W-:Y:S01]  /*2ab00*/  STL [R1+0x688], R125 ;  /* 0x0006887d01007387 */ /* 0x000fe20000100800 */
[----:B------:R-:W-:-:S03]  /*2ab10*/  FMNMX R4, R4, R3, !PT ;  /* 0x0000000304047209 */ /* 0x000fc60007800000 */
[----:B------:R-:W2:Y:S01]  /*2ab20*/  LDL.LU R104, [R1+0x1dbc] ;  /* 0x001dbc0001687983 */ /* 0x000ea20000300800 */
[----:B------:R-:W-:Y:S01]  /*2ab30*/  FMUL R3, R165, UR7 ;  /* 0x00000007a5037c20 */ /* 0x000fe20008400000 */
[----:B-1----:R-:W-:Y:S02]  /*2ab40*/  FMUL R7, R2, 1.4426950216293334961 ;  /* 0x3fb8aa3b02077820 */ /* 0x002fe40000400000 */
[----:B------:R-:W-:Y:S01]  /*2ab50*/  STL [R1+0x67c], R19 ;  /* 0x00067c1301007387 */ /* 0x000fe20000100800 */
[----:B------:R-:W-:-:S03]  /*2ab60*/  FFMA R2, R112, UR7, -R9 ;  /* 0x0000000770027c23 */ /* 0x000fc60008000809 */
[----:B------:R-:W3:Y:S04]  /*2ab70*/  LDL.LU R118, [R1+0x1db8] ;  /* 0x001db80001767983 */ /* 0x000ee80000300800 */
[----:B------:R-:W2:Y:S01]  /*2ab80*/  LDL.LU R41, [R1+0x1db4] ;  /* 0x001db40001297983 */ /* 0x000ea20000300800 */
[----:B------:R1:W-:Y:S03]  /*2ab90*/  MUFU.EX2 R245, R7 ;  /* 0x0000000700f57308 */ /* 0x0003e60000000800 */
[----:B------:R-:W2:Y:S04]  /*2aba0*/  LDL.LU R105, [R1+0x1db0] ;  /* 0x001db00001697983 */ /* 0x000ea80000300800 */
[----:B------:R-:W3:Y:S01]  /*2abb0*/  LDL.LU R54, [R1+0x1dac] ;  /* 0x001dac0001367983 */ /* 0x000ee20000300800 */
[----:B------:R-:W-:Y:S01]  /*2abc0*/  FMNMX R4, R3, R4, !PT ;  /* 0x0000000403047209 */ /* 0x000fe20007800000 */
[----:B-1----:R-:W-:-:S02]  /*2abd0*/  FMUL R7, R2, 1.4426950216293334961 ;  /* 0x3fb8aa3b02077820 */ /* 0x002fc40000400000 */
[----:B------:R-:W2:Y:S01]  /*2abe0*/  LDL.LU R42, [R1+0x1da8] ;  /* 0x001da800012a7983 */ /* 0x000ea20000300800 */
[----:B------:R-:W-:-:S03]  /*2abf0*/  FFMA R2, R114, UR7, -R9 ;  /* 0x0000000772027c23 */ /* 0x000fc60008000809 */
[----:B------:R-:W2:Y:S01]  /*2ac00*/  LDL.LU R106, [R1+0x1da4] ;  /* 0x001da400016a7983 */ /* 0x000ea20000300800 */
[----:B------:R-:W-:Y:S01]  /*2ac10*/  FMUL R3, R168, UR7 ;  /* 0x00000007a8037c20 */ /* 0x000fe20008400000 */
[----:B0-----:R-:W-:Y:S02]  /*2ac20*/  FMNMX R8, R0, R8, !PT ;  /* 0x0000000800087209 */ /* 0x001fe40007800000 */
[----:B------:R-:W3:Y:S01]  /*2ac30*/  LDL.LU R117, [R1+0x1da0] ;  /* 0x001da00001757983 */ /* 0x000ee20000300800 */
[----:B------:R0:W-:Y:S03]  /*2ac40*/  MUFU.EX2 R243, R7 ;  /* 0x0000000700f37308 */ /* 0x0001e60000000800 */
[----:B------:R-:W2:Y:S04]  /*2ac50*/  LDL.LU R43, [R1+0x1d9c] ;  /* 0x001d9c00012b7983 */ /* 0x000ea80000300800 */
[----:B------:R-:W-:Y:S01]  /*2ac60*/  STL [R1+0x63c], R18 ;  /* 0x00063c1201007387 */ /* 0x000fe20000100800 */
[----:B------:R-:W-:Y:S01]  /*2ac70*/  FMNMX R8, R8, R236, !PT ;  /* 0x000000ec08087209 */ /* 0x000fe20007800000 */
[----:B0-----:R-:W-:-:S02]  /*2ac80*/  FMUL R7, R2, 1.4426950216293334961 ;  /* 0x3fb8aa3b02077820 */ /* 0x001fc40000400000 */
[----:B------:R-:W2:Y:S01]  /*2ac90*/  LDL.LU R107, [R1+0x1d98] ;  /* 0x001d9800016b7983 */ /* 0x000ea20000300800 */
[----:B------:R-:W-:-:S03]  /*2aca0*/  FFMA R2, R49, UR7, -R9 ;  /* 0x0000000731027c23 */ /* 0x000fc60008000809 */
[----:B------:R-:W3:Y:S01]  /*2acb0*/  LDL.LU R53, [R1+0x1d94] ;  /* 0x001d940001357983 */ /* 0x000ee20000300800 */
[----:B------:R-:W-:-:S03]  /*2acc0*/  FMNMX R4, R3, R4, !PT ;  /* 0x0000000403047209 */ /* 0x000fc60007800000 */
[----:B------:R-:W2:Y:S01]  /*2acd0*/  LDL.LU R44, [R1+0x1d90] ;  /* 0x001d9000012c7983 */ /* 0x000ea20000300800 */
[----:B------:R-:W-:-:S03]  /*2ace0*/  FMUL R3, R169, UR7 ;  /* 0x00000007a9037c20 */ /* 0x000fc60008400000 */
[----:B------:R-:W-:Y:S01]  /*2acf0*/  STL [R1+0x62c], R120 ;  /* 0x00062c7801007387 */ /* 0x000fe20000100800 */
[----:B------:R-:W-:-:S03]  /*2ad00*/  FMUL R2, R2, 1.4426950216293334961 ;  /* 0x3fb8aa3b02027820 */ /* 0x000fc60000400000 */
[----:B------:R-:W2:Y:S01]  /*2ad10*/  LDL.LU R108, [R1+0x1d8c] ;  /* 0x001d8c00016c7983 */ /* 0x000ea20000300800 */
[----:B------:R-:W-:-:S03]  /*2ad20*/  FFMA R0, R113, UR7, -R9 ;  /* 0x0000000771007c23 */ /* 0x000fc60008000809 */
[----:B------:R-:W-:Y:S01]  /*2ad30*/  STL [R1+0x628], R14 ;  /* 0x0006280e01007387 */ /* 0x000fe20000100800 */
[----:B------:R-:W-:-:S03]  /*2ad40*/  FFMA R154, R154, UR7, -R8 ;  /* 0x000000079a9a7c23 */ /* 0x000fc60008000808 */
[----:B------:R-:W-:Y:S01]  /*2ad50*/  STL [R1+0x624], R57 ;  /* 0x0006243901007387 */ /* 0x000fe20000100800 */
[----:B------:R-:W-:-:S03]  /*2ad60*/  FFMA R155, R155, UR7, -R8 ;  /* 0x000000079b9b7c23 */ /* 0x000fc60008000808 */
[----:B------:R-:W-:Y:S01]  /*2ad70*/  STL [R1+0x620], R121 ;  /* 0x0006207901007387 */ /* 0x000fe20000100800 */
[----:B------:R-:W-:Y:S01]  /*2ad80*/  FMNMX R3, R3, R4, !PT ;  /* 0x0000000403037209 */ /* 0x000fe20007800000 */
[--C-:B------:R-:W-:Y:S02]  /*2ad90*/  FFMA R162, R162, UR7, -R8.reuse ;  /* 0x00000007a2a27c23 */ /* 0x100fe40008000808 */
[----:B------:R-:W-:Y:S01]  /*2ada0*/  STL [R1+0x61c], R58 ;  /* 0x00061c3a01007387 */ /* 0x000fe20000100800 */
[----:B------:R0:W-:Y:S01]  /*2adb0*/  MUFU.EX2 R241, R2 ;  /* 0x0000000200f17308 */ /* 0x0001e20000000800 */
[----:B------:R-:W-:Y:S02]  /*2adc0*/  FMUL R4, R0, 1.4426950216293334961 ;  /* 0x3fb8aa3b00047820 */ /* 0x000fe40000400000 */
[----:B------:R-:W-:Y:S01]  /*2add0*/  STL [R1+0x614], R122 ;  /* 0x0006147a01007387 */ /* 0x000fe20000100800 */
[----:B------:R-:W-:Y:S01]  /*2ade0*/  FFMA R167, R167, UR7, -R8 ;  /* 0x00000007a7a77c23 */ /* 0x000fe20008000808 */
[----:B------:R-:W-:-:S02]  /*2adf0*/  FMUL R154, R154, 1.4426950216293334961 ;  /* 0x3fb8aa3b9a9a7820 */ /* 0x000fc40000400000 */
[----:B------:R-:W-:Y:S01]  /*2ae00*/  STL [R1+0x60c], R59 ;  /* 0x00060c3b01007387 */ /* 0x000fe20000100800 */
[--C-:B------:R-:W-:Y:S01]  /*2ae10*/  FFMA R170, R170, UR7, -R8.reuse ;  /* 0x00000007aaaa7c23 */ /* 0x100fe20008000808 */
[----:B0-----:R-:W-:Y:S02]  /*2ae20*/  FMUL R2, R172, UR7 ;  /* 0x00000007ac027c20 */ /* 0x001fe40008400000 */
[----:B------:R-:W3:Y:S01]  /*2ae30*/  LDL.LU R116, [R1+0x1d88] ;  /* 0x001d880001747983 */ /* 0x000ee20000300800 */
[----:B------:R-:W-:Y:S01]  /*2ae40*/  FMUL R155, R155, 1.4426950216293334961 ;  /* 0x3fb8aa3b9b9b7820 */ /* 0x000fe20000400000 */
[----:B------:R-:W-:Y:S02]  /*2ae50*/  FFMA R0, R50, UR7, -R9 ;  /* 0x0000000732007c23 */ /* 0x000fe40008000809 */
[----:B------:R-:W2:Y:S01]  /*2ae60*/  LDL.LU R45, [R1+0x1d84] ;  /* 0x001d8400012d7983 */ /* 0x000ea20000300800 */
[----:B------:R-:W-:Y:S01]  /*2ae70*/  FMUL R162, R162, 1.4426950216293334961 ;  /* 0x3fb8aa3ba2a27820 */ /* 0x000fe20000400000 */
[----:B------:R-:W-:-:S02]  /*2ae80*/  FFMA R178, R178, UR7, -R8 ;  /* 0x00000007b2b27c23 */ /* 0x000fc40008000808 */
[----:B------:R-:W2:Y:S01]  /*2ae90*/  LDL.LU R109, [R1+0x1d80] ;  /* 0x001d8000016d7983 */ /* 0x000ea20000300800 */
[----:B------:R0:W-:Y:S01]  /*2aea0*/  MUFU.EX2 R239, R4 ;  /* 0x0000000400ef7308 */ /* 0x0001e20000000800 */
[----:B------:R-:W-:Y:S02]  /*2aeb0*/  FMUL R167, R167, 1.4426950216293334961 ;  /* 0x3fb8aa3ba7a77820 */ /* 0x000fe40000400000 */
[----:B------:R-:W3:Y:S01]  /*2aec0*/  LDL.LU R52, [R1+0x1d7c] ;  /* 0x001d7c0001347983 */ /* 0x000ee20000300800 */
[--C-:B------:R-:W-:Y:S01]  /*2aed0*/  FFMA R166, R166, UR7, -R8.reuse ;  /* 0x00000007a6a67c23 */ /* 0x100fe20008000808 */
[----:B------:R-:W-:Y:S01]  /*2aee0*/  FMUL R170, R170, 1.4426950216293334961 ;  /* 0x3fb8aa3baaaa7820 */ /* 0x000fe20000400000 */
[--C-:B------:R-:W-:Y:S01]  /*2aef0*/  FFMA R179, R179, UR7, -R8.reuse ;  /* 0x00000007b3b37c23 */ /* 0x100fe20008000808 */
[----:B------:R-:W2:Y:S01]  /*2af00*/  LDL.LU R46, [R1+0x1d78] ;  /* 0x001d7800012e7983 */ /* 0x000ea20000300800 */
[----:B------:R1:W-:Y:S01]  /*2af10*/  MUFU.EX2 R240, R154 ;  /* 0x0000009a00f07308 */ /* 0x0003e20000000800 */
[----:B0-----:R-:W-:Y:S01]  /*2af20*/  IMAD.MOV.U32 R4, RZ, RZ, R233 ;  /* 0x000000ffff047224 */ /* 0x001fe200078e00e9 */
[----:B------:R-:W-:Y:S01]  /*2af30*/  FMNMX R2, R2, R3, !PT ;  /* 0x0000000302027209 */ /* 0x000fe20007800000 */
[----:B------:R-:W2:Y:S01]  /*2af40*/  LDL.LU R110, [R1+0x1d74] ;  /* 0x001d7400016e7983 */ /* 0x000ea20000300800 */
[--C-:B------:R-:W-:Y:S01]  /*2af50*/  FFMA R175, R175, UR7, -R8.reuse ;  /* 0x00000007afaf7c23 */ /* 0x100fe20008000808 */
[----:B------:R-:W-:Y:S01]  /*2af60*/  FMUL R3, R0, 1.4426950216293334961 ;  /* 0x3fb8aa3b00037820 */ /* 0x000fe20000400000 */
[----:B------:R-:W-:Y:S01]  /*2af70*/  FFMA R163, R163, UR7, -R8 ;  /* 0x00000007a3a37c23 */ /* 0x000fe20008000808 */
[----:B------:R-:W3:Y:S01]  /*2af80*/  LDL.LU R115, [R1+0x1d70] ;  /* 0x001d700001737983 */ /* 0x000ee20000300800 */
[----:B------:R0:W2:Y:S01]  /*2af90*/  MUFU.EX2 R238, R155 ;  /* 0x0000009b00ee7308 */ /* 0x0000a20000000800 */
[----:B-1----:R-:W-:-:S02]  /*2afa0*/  IMAD.MOV.U32 R154, RZ, RZ, R231 ;  /* 0x000000ffff9a7224 */ /* 0x002fc400078e00e7 */
[----:B------:R-:W-:Y:S01]  /*2afb0*/  FMUL R178, R178, 1.4426950216293334961 ;  /* 0x3fb8aa3bb2b27820 */ /* 0x000fe20000400000 */
[----:B------:R-:W3:Y:S01]  /*2afc0*/  LDL.LU R47, [R1+0x1d6c] ;  /* 0x001d6c00012f7983 */ /* 0x000ee20000300800 */
[--C-:B------:R-:W-:Y:S01]  /*2afd0*/  FFMA R182, R182, UR7, -R8.reuse ;  /* 0x00000007b6b67c23 */ /* 0x100fe20008000808 */
[----:B------:R-:W-:Y:S01]  /*2afe0*/  FFMA R183, R183, UR7, -R8 ;  /* 0x00000007b7b77c23 */ /* 0x000fe20008000808 */
[----:B------:R-:W-:Y:S01]  /*2aff0*/  FMUL R166, R166, 1.4426950216293334961 ;  /* 0x3fb8aa3ba6a67820 */ /* 0x000fe20000400000 */
[----:B------:R-:W3:Y:S01]  /*2b000*/  LDL.LU R111, [R1+0x1d68] ;  /* 0x001d6800016f7983 */ /* 0x000ee20000300800 */
[----:B------:R1:W-:Y:S01]  /*2b010*/  MUFU.EX2 R233, R162 ;  /* 0x000000a200e97308 */ /* 0x0003e20000000800 */
[----:B0-----:R-:W-:Y:S02]  /*2b020*/  IMAD.MOV.U32 R155, RZ, RZ, R225 ;  /* 0x000000ffff9b7224 */ /* 0x001fe400078e00e1 */
[----:B------:R-:W-:Y:S01]  /*2b030*/  FMUL R179, R179, 1.4426950216293334961 ;  /* 0x3fb8aa3bb3b37820 */ /* 0x000fe20000400000 */
[----:B------:R-:W3:Y:S01]  /*2b040*/  LDL.LU R51, [R1+0x1d64] ;  /* 0x001d640001337983 */ /* 0x000ee20000300800 */
[----:B------:R-:W-:Y:S01]  /*2b050*/  FMUL R175, R175, 1.4426950216293334961 ;  /* 0x3fb8aa3bafaf7820 */ /* 0x000fe20000400000 */
[----:B------:R-:W-:Y:S01]  /*2b060*/  FMUL R163, R163, 1.4426950216293334961 ;  /* 0x3fb8aa3ba3a37820 */ /* 0x000fe20000400000 */
[----:B------:R-:W-:Y:S01]  /*2b070*/  FMUL R182, R182, 1.4426950216293334961 ;  /* 0x3fb8aa3bb6b67820 */ /* 0x000fe20000400000 */
[----:B------:R-:W3:Y:S01]  /*2b080*/  LDL.LU R48, [R1+0x1d60] ;  /* 0x001d600001307983 */ /* 0x000ee20000300800 */
[----:B------:R0:W-:Y:S01]  /*2b090*/  MUFU.EX2 R225, R167 ;  /* 0x000000a700e17308 */ /* 0x0001e20000000800 */
[----:B-1----:R-:W-:-:S02]  /*2b0a0*/  IMAD.MOV.U32 R162, RZ, RZ, R234 ;  /* 0x000000ffffa27224 */ /* 0x002fc400078e00ea */
[----:B------:R-:W-:Y:S01]  /*2b0b0*/  FMUL R183, R183, 1.4426950216293334961 ;  /* 0x3fb8aa3bb7b77820 */ /* 0x000fe20000400000 */
[----:B------:R-:W3:Y:S04]  /*2b0c0*/  LDL.LU R112, [R1+0x1d5c] ;  /* 0x001d5c0001707983 */ /* 0x000ee80000300800 */
[----:B------:R-:W3:Y:S01]  /*2b0d0*/  LDL.LU R114, [R1+0x1d58] ;  /* 0x001d580001727983 */ /* 0x000ee20000300800 */
[----:B------:R1:W-:Y:S01]  /*2b0e0*/  MUFU.EX2 R234, R170 ;  /* 0x000000aa00ea7308 */ /* 0x0003e20000000800 */
[----:B0-----:R-:W-:Y:S02]  /*2b0f0*/  IMAD.MOV.U32 R167, RZ, RZ, R4 ;  /* 0x000000ffffa77224 */ /* 0x001fe400078e0004 */
[----:B----4-:R-:W-:Y:S01]  /*2b100*/  IMAD.MOV.U32 R4, RZ, RZ, R224 ;  /* 0x000000ffff047224 */ /* 0x010fe200078e00e0 */
[----:B------:R-:W4:Y:S04]  /*2b110*/  LDL.LU R49, [R1+0x1d54] ;  /* 0x001d540001317983 */ /* 0x000f280000300800 */
[----:B------:R0:W-:Y:S01]  /*2b120*/  MUFU.EX2 R237, R3 ;  /* 0x0000000300ed7308 */ /* 0x0001e20000000800 */
[----:B-1----:R-:W-:Y:S01]  /*2b130*/  IMAD.MOV.U32 R170, RZ, RZ, R154 ;  /* 0x000000ffffaa7224 */ /* 0x002fe200078e009a */
[----:B------:R-:W4:Y:S01]  /*2b140*/  LDL.LU R113, [R1+0x1d50] ;  /* 0x001d500001717983 */ /* 0x000f220000300800 */
[----:B------:R-:W-:-:S03]  /*2b150*/  IMAD.MOV.U32 R154, RZ, RZ, R232 ;  /* 0x000000ffff9a7224 */ /* 0x000fc600078e00e8 */
[----:B------:R-:W3:Y:S02]  /*2b160*/  LDL.LU R50, [R1+0x1d4c] ;  /* 0x001d4c0001327983 */ /* 0x000ee40000300800 */
[----:B------:R1:W-:Y:S01]  /*2b170*/  MUFU.EX2 R224, R178 ;  /* 0x000000b200e07308 */ /* 0x0003e20000000800 */
[----:B0-----:R-:W-:-:S07]  /*2b180*/  IMAD.MOV.U32 R3, RZ, RZ, R227 ;  /* 0x000000ffff037224 */ /* 0x001fce00078e00e3 */
[----:B------:R0:W-:Y:S01]  /*2b190*/  MUFU.EX2 R227, R166 ;  /* 0x000000a600e37308 */ /* 0x0001e20000000800 */
[----:B-1----:R-:W-:-:S07]  /*2b1a0*/  IMAD.MOV.U32 R178, RZ, RZ, R220 ;  /* 0x000000ffffb27224 */ /* 0x002fce00078e00dc */
[----:B------:R1:W-:Y:S01]  /*2b1b0*/  MUFU.EX2 R220, R179 ;  /* 0x000000b300dc7308 */ /* 0x0003e20000000800 */
[----:B0-----:R-:W-:-:S07]  /*2b1c0*/  IMAD.MOV.U32 R166, RZ, RZ, R226 ;  /* 0x000000ffffa67224 */ /* 0x001fce00078e00e2 */
[----:B------:R0:W-:Y:S01]  /*2b1d0*/  MUFU.EX2 R231, R163 ;  /* 0x000000a300e77308 */ /* 0x0001e20000000800 */
[----:B-1----:R-:W-:-:S07]  /*2b1e0*/  IMAD.MOV.U32 R179, RZ, RZ, R218 ;  /* 0x000000ffffb37224 */ /* 0x002fce00078e00da */
[----:B------:R1:W-:Y:S01]  /*2b1f0*/  MUFU.EX2 R226, R175 ;  /* 0x000000af00e27308 */ /* 0x0003e20000000800 */
[----:B0-----:R-:W-:-:S07]  /*2b200*/  IMAD.MOV.U32 R163, RZ, RZ, R216 ;  /* 0x000000ffffa37224 */ /* 0x001fce00078e00d8 */
[----:B------:R0:W-:Y:S01]  /*2b210*/  MUFU.EX2 R218, R182 ;  /* 0x000000b600da7308 */ /* 0x0001e20000000800 */
[----:B-1----:R-:W2:Y:S07]  /*2b220*/  LDL.LU R175, [R1+0x930] ;  /* 0x0009300001af7983 */ /* 0x002eae0000300800 */
[----:B------:R1:W-:Y:S01]  /*2b230*/  MUFU.EX2 R216, R183 ;  /* 0x000000b700d87308 */ /* 0x0003e20000000800 */
[----:B0-----:R-:W-:Y:S02]  /*2b240*/  IMAD.MOV.U32 R182, RZ, RZ, R154 ;  /* 0x000000ffffb67224 */ /* 0x001fe400078e009a */
[----:B------:R-:W4:Y:S04]  /*2b250*/  LDL.LU R154, [R1+0x920] ;  /* 0x00092000019a7983 */ /* 0x000f280000300800 */
[----:B-1----:R-:W3:Y:S04]  /*2b260*/  LDL.LU R183, [R1+0x938] ;  /* 0x0009380001b77983 */ /* 0x002ee80000300800 */
[----:B---3--:R0:W-:Y:S04]  /*2b270*/  STS.U8 [R23+UR6+0x20d00], R183 ;  /* 0x020d00b717007988 */ /* 0x0081e80008000006 */
[----:B--2---:R-:W-:Y:S04]  /*2b280*/  STS.U8 [R23+UR6+0x21100], R175 ;  /* 0x021100af17007988 */ /* 0x004fe80008000006 */
[----:B----4-:R1:W-:Y:S01]  /*2b290*/  STS.U8 [R23+UR6+0x21500], R154 ;  /* 0x0215009a17007988 */ /* 0x0103e20008000006 */
[----:B0-----:R-:W-:-:S02]  /*2b2a0*/  IMAD.MOV.U32 R183, RZ, RZ, R182 ;  /* 0x000000ffffb77224 */ /* 0x001fc400078e00b6 */
[----:B------:R-:W-:Y:S01]  /*2b2b0*/  IMAD.MOV.U32 R182, RZ, RZ, R22 ;  /* 0x000000ffffb67224 */ /* 0x000fe200078e0016 */
[----:B-1----:R-:W2:Y:S04]  /*2b2c0*/  LDL.LU R154, [R1+0x924] ;  /* 0x00092400019a7983 */ /* 0x002ea80000300800 */
[----:B------:R-:W3:Y:S04]  /*2b2d0*/  LDL.LU R175, [R1+0x918] ;  /* 0x0009180001af7983 */ /* 0x000ee80000300800 */
[----:B------:R-:W4:Y:S01]  /*2b2e0*/  LDL.LU R22, [R1+0x908] ;  /* 0x0009080001167983 */ /* 0x000f220000300800 */
        /* <DEDUP_REMOVED lines=25> */
[----:B--2---:R0:W-:Y:S04]  /*2b480*/  STS.U8 [R23+UR6+0x21900], R154 ;  /* 0x0219009a17007988 */ /* 0x0041e80008000006 */
[----:B---3--:R-:W-:Y:S04]  /*2b490*/  STS.U8 [R23+UR6+0x21d00], R175 ;  /* 0x021d00af17007988 */ /* 0x008fe80008000006 */
[----:B----4-:R1:W-:Y:S04]  /*2b4a0*/  STS.U8 [R23+UR6+0x22100], R22 ;  /* 0x0221001617007988 */ /* 0x0103e80008000006 */
[----:B0-----:R-:W2:Y:S04]  /*2b4b0*/  LDL R154, [R1+0x9b8] ;  /* 0x0009b800019a7983 */ /* 0x001ea80000100800 */
[----:B-1----:R-:W3:Y:S01]  /*2b4c0*/  LDL.LU R22, [R1+0x90c] ;  /* 0x00090c0001167983 */ /* 0x002ee20000300800 */
        /* <DEDUP_REMOVED lines=16> */
[----:B------:R-:W-:-:S05]  /*2b5d0*/  FMNMX R0, R0, R2, !PT ;  /* 0x0000000200007209 */ /* 0x000fca0007800000 */
[----:B------:R-:W0:Y:S01]  /*2b5e0*/  SHFL.BFLY PT, R2, R0, 0x2, 0x1f ;  /* 0x0c401f0000027f89 */ /* 0x000e2200000e0000 */
[----:B------:R-:W-:-:S04]  /*2b5f0*/  FFMA R171, R171, UR7, -R8 ;  /* 0x00000007abab7c23 */ /* 0x000fc80008000808 */
[----:B------:R-:W-:-:S04]  /*2b600*/  FMUL R171, R171, 1.4426950216293334961 ;  /* 0x3fb8aa3babab7820 */ /* 0x000fc80000400000 */
[----:B------:R1:W-:Y:S02]  /*2b610*/  MUFU.EX2 R232, R171 ;  /* 0x000000ab00e87308 */ /* 0x0003e40000000800 */
[----:B-1----:R-:W-:-:S04]  /*2b620*/  IMAD.MOV.U32 R171, RZ, RZ, R229 ;  /* 0x000000ffffab7224 */ /* 0x002fc800078e00e5 */
[----:B------:R-:W-:Y:S01]  /*2b630*/  IMAD.MOV.U32 R175, RZ, RZ, R171 ;  /* 0x000000ffffaf7224 */ /* 0x000fe200078e00ab */
[----:B0-----:R-:W-:Y:S01]  /*2b640*/  FMNMX R0, R0, R2, !PT ;  /* 0x0000000200007209 */ /* 0x001fe20007800000 */
[----:B------:R-:W4:Y:S04]  /*2b650*/  LDL.LU R171, [R1+0x904] ;  /* 0x0009040001ab7983 */ /* 0x000f280000300800 */
[----:B------:R-:W4:Y:S04]  /*2b660*/  LDL.LU R2, [R1+0x8f4] ;  /* 0x0008f40001027983 */ /* 0x000f280000300800 */
[----:B---3--:R0:W-:Y:S04]  /*2b670*/  STS.U8 [R23+UR6+0x22500], R22 ;  /* 0x0225001617007988 */ /* 0x0081e80008000006 */
[----:B0-----:R-:W3:Y:S01]  /*2b680*/  LDL.LU R22, [R1+0x8ec] ;  /* 0x0008ec0001167983 */ /* 0x001ee20000300800 */
[--C-:B------:R-:W-:Y:S01]  /*2b690*/  FFMA R159, R159, UR7, -R8.reuse ;  /* 0x000000079f9f7c23 */ /* 0x100fe20008000808 */
[----:B------:R-:W-:Y:S01]  /*2b6a0*/  FFMA R186, R186, UR7, -R8 ;  /* 0x00000007baba7c23 */ /* 0x000fe20008000808 */
[----:B------:R0:W-:Y:S02]  /*2b6b0*/  MUFU.EX2 R242, R7 ;  /* 0x0000000700f27308 */ /* 0x0001e40000000800 */
[----:B------:R-:W-:Y:S01]  /*2b6c0*/  FMUL R159, R159, 1.4426950216293334961 ;  /* 0x3fb8aa3b9f9f7820 */ /* 0x000fe20000400000 */
[----:B------:R-:W-:Y:S01]  /*2b6d0*/  FMUL R186, R186, 1.4426950216293334961 ;  /* 0x3fb8aa3bbaba7820 */ /* 0x000fe20000400000 */
[----:B0-----:R-:W-:-:S04]  /*2b6e0*/  IMAD.MOV.U32 R7, RZ, RZ, R235 ;  /* 0x000000ffff077224 */ /* 0x001fc800078e00eb */
[----:B------:R0:W-:Y:S02]  /*2b6f0*/  MUFU.EX2 R235, R159 ;  /* 0x0000009f00eb7308 */ /* 0x0001e40000000800 */
[----:B0-----:R-:W-:-:S06]  /*2b700*/  IMAD.MOV.U32 R159, RZ, RZ, R223 ;  /* 0x000000ffff9f7224 */ /* 0x001fcc00078e00df */
[----:B------:R0:W-:Y:S02]  /*2b710*/  MUFU.EX2 R223, R186 ;  /* 0x000000ba00df7308 */ /* 0x0001e40000000800 */
[----:B0-----:R-:W-:Y:S02]  /*2b720*/  IMAD.MOV.U32 R186, RZ, RZ, R179 ;  /* 0x000000ffffba7224 */ /* 0x001fe400078e00b3 */
[----:B------:R-:W-:Y:S02]  /*2b730*/  IMAD.MOV.U32 R179, RZ, RZ, R7 ;  /* 0x000000ffffb37224 */ /* 0x000fe400078e0007 */
[----:B------:R-:W0:Y:S01]  /*2b740*/  SHFL.BFLY PT, R7, R0, 0x1, 0x1f ;  /* 0x0c201f0000077f89 */ /* 0x000e2200000e0000 */
[--C-:B------:R-:W-:Y:S01]  /*2b750*/  FFMA R174, R174, UR7, -R8.reuse ;  /* 0x00000007aeae7c23 */ /* 0x100fe20008000808 */
[--C-:B------:R-:W-:Y:S01]  /*2b760*/  FFMA R158, R158, UR7, -R8.reuse ;  /* 0x000000079e9e7c23 */ /* 0x100fe20008000808 */
[--C-:B------:R-:W-:Y:S01]  /*2b770*/  FFMA R190, R190, UR7, -R8.reuse ;  /* 0x00000007bebe7c23 */ /* 0x100fe20008000808 */
[----:B------:R-:W-:Y:S01]  /*2b780*/  FFMA R187, R187, UR7, -R8 ;  /* 0x00000007bbbb7c23 */ /* 0x000fe20008000808 */
[----:B------:R-:W-:Y:S01]  /*2b790*/  FMUL R174, R174, 1.4426950216293334961 ;  /* 0x3fb8aa3baeae7820 */ /* 0x000fe20000400000 */
[----:B0-----:R-:W-:-:S04]  /*2b7a0*/  FMNMX R7, R0, R7, !PT ;  /* 0x0000000700077209 */ /* 0x001fc80007800000 */
[----:B--2---:R-:W-:-:S05]  /*2b7b0*/  FMNMX R7, R7, R154, !PT ;  /* 0x0000009a07077209 */ /* 0x004fca0007800000 */
[--C-:B------:R-:W-:Y:S01]  /*2b7c0*/  FFMA R156, R156, UR7, -R7.reuse ;  /* 0x000000079c9c7c23 */ /* 0x100fe20008000807 */
[----:B----4-:R0:W-:Y:S03]  /*2b7d0*/  STS.U8 [R23+UR6+0x22900], R171 ;  /* 0x022900ab17007988 */ /* 0x0101e60008000006 */
[----:B------:R-:W-:Y:S01]  /*2b7e0*/  FMUL R156, R156, 1.4426950216293334961 ;  /* 0x3fb8aa3b9c9c7820 */ /* 0x000fe20000400000 */
[----:B------:R1:W-:Y:S01]  /*2b7f0*/  STS.U8 [R23+UR6+0x22d00], R2 ;  /* 0x022d000217007988 */ /* 0x0003e20008000006 */
[----:B------:R-:W-:Y:S01]  /*2b800*/  FFMA R152, R152, UR7, -R7 ;  /* 0x0000000798987c23 */ /* 0x000fe20008000807 */
[----:B------:R-:W-:Y:S01]  /*2b810*/  FMUL R158, R158, 1.4426950216293334961 ;  /* 0x3fb8aa3b9e9e7820 */ /* 0x000fe20000400000 */
[----:B------:R-:W-:Y:S01]  /*2b820*/  FMUL R190, R190, 1.4426950216293334961 ;  /* 0x3fb8aa3bbebe7820 */ /* 0x000fe20000400000 */
[----:B------:R-:W-:Y:S01]  /*2b830*/  FMUL R187, R187, 1.4426950216293334961 ;  /* 0x3fb8aa3bbbbb7820 */ /* 0x000fe20000400000 */
[----:B0-----:R-:W2:Y:S01]  /*2b840*/  LDL.LU R171, [R1+0x8e0] ;  /* 0x0008e00001ab7983 */ /* 0x001ea20000300800 */
[----:B-1----:R-:W-:-:S02]  /*2b850*/  IMAD.MOV.U32 R2, RZ, RZ, R179 ;  /* 0x000000ffff027224 */ /* 0x002fc400078e00b3 */
[----:B------:R0:W-:Y:S01]  /*2b860*/  MUFU.EX2 R179, R156 ;  /* 0x0000009c00b37308 */ /* 0x0001e20000000800 */
[----:B------:R-:W-:Y:S01]  /*2b870*/  FMUL R152, R152, 1.4426950216293334961 ;  /* 0x3fb8aa3b98987820 */ /* 0x000fe20000400000 */
[----:B0-----:R-:W4:Y:S06]  /*2b880*/  LDL.LU R156, [R1+0x8d0] ;  /* 0x0008d000019c7983 */ /* 0x001f2c0000300800 */
[----:B------:R0:W-:Y:S08]  /*2b890*/  MUFU.EX2 R229, R174 ;  /* 0x000000ae00e57308 */ /* 0x0001f00000000800 */
[----:B------:R1:W-:Y:S01]  /*2b8a0*/  MUFU.EX2 R236, R158 ;  /* 0x0000009e00ec7308 */ /* 0x0003e20000000800 */
[----:B0-----:R-:W-:-:S07]  /*2b8b0*/  IMAD.MOV.U32 R174, RZ, RZ, R217 ;  /* 0x000000ffffae7224 */ /* 0x001fce00078e00d9 */
[----:B------:R0:W-:Y:S01]  /*2b8c0*/  MUFU.EX2 R217, R190 ;  /* 0x000000be00d97308 */ /* 0x0001e20000000800 */
[----:B-1----:R-:W-:-:S07]  /*2b8d0*/  IMAD.MOV.U32 R158, RZ, RZ, R219 ;  /* 0x000000ffff9e7224 */ /* 0x002fce00078e00db */
[----:B------:R-:W-:Y:S01]  /*2b8e0*/  MUFU.EX2 R219, R187 ;  /* 0x000000bb00db7308 */ /* 0x000fe20000000800 */
[----:B0-----:R-:W-:-:S04]  /*2b8f0*/  IMAD.MOV.U32 R190, RZ, RZ, R183 ;  /* 0x000000ffffbe7224 */ /* 0x001fc800078e00b7 */
[----:B------:R-:W-:-:S03]  /*2b900*/  IMAD.MOV.U32 R0, RZ, RZ, R190 ;  /* 0x000000ffff007224 */ /* 0x000fc600078e00be */
[----:B------:R0:W-:Y:S02]  /*2b910*/  MUFU.EX2 R187, R152 ;  /* 0x0000009800bb7308 */ /* 0x0001e40000000800 */
[----:B0-----:R-:W-:Y:S02]  /*2b920*/  IMAD.MOV.U32 R152, RZ, RZ, R166 ;  /* 0x000000ffff987224 */ /* 0x001fe400078e00a6 */
[----:B------:R-:W-:Y:S01]  /*2b930*/  IMAD.MOV.U32 R166, RZ, RZ, R4 ;  /* 0x000000ffffa67224 */ /* 0x000fe200078e0004 */
[----:B---3--:R0:W-:Y:S04]  /*2b940*/  STS.U8 [R23+UR6+0x23100], R22 ;  /* 0x0231001617007988 */ /* 0x0081e80008000006 */
[----:B0-----:R-:W3:Y:S04]  /*2b950*/  LDL.LU R22, [R1+0x8c8] ;  /* 0x0008c80001167983 */ /* 0x001ee80000300800 */
[----:B------:R-:W3:Y:S04]  /*2b960*/  LDL.LU R4, [R1+0x8bc] ;  /* 0x0008bc0001047983 */ /* 0x000ee80000300800 */
[----:B------:R-:W3:Y:S01]  /*2b970*/  LDL.LU R190, [R1+0x8ac] ;  /* 0x0008ac0001be7983 */ /* 0x000ee20000300800 */
[--C-:B------:R-:W-:Y:S01]  /*2b980*/  FFMA R153, R153, UR7, -R7.reuse ;  /* 0x0000000799997c23 */ /* 0x100fe20008000807 */
[----:B------:R-:W-:-:S03]  /*2b990*/  FFMA R157, R157, UR7, -R7 ;  /* 0x000000079d9d7c23 */ /* 0x000fc60008000807 */
[----:B------:R-:W-:Y:S01]  /*2b9a0*/  FMUL R153, R153, 1.4426950216293334961 ;  /* 0x3fb8aa3b99997820 */ /* 0x000fe20000400000 */
[--C-:B------:R-:W-:Y:S01]  /*2b9b0*/  FFMA R160, R160, UR7, -R7.reuse ;  /* 0x00000007a0a07c23 */ /* 0x100fe20008000807 */
[--C-:B------:R-:W-:Y:S02]  /*2b9c0*/  FFMA R161, R161, UR7, -R7.reuse ;  /* 0x00000007a1a17c23 */ /* 0x100fe40008000807 */
[----:B------:R0:W1:Y:S01]  /*2b9d0*/  MUFU.EX2 R183, R153 ;  /* 0x0000009900b77308 */ /* 0x0000620000000800 */
[----:B------:R-:W-:Y:S01]  /*2b9e0*/  FMUL R157, R157, 1.4426950216293334961 ;  /* 0x3fb8aa3b9d9d7820 */ /* 0x000fe20000400000 */
[--C-:B------:R-:W-:Y:S01]  /*2b9f0*/  FFMA R164, R164, UR7, -R7.reuse ;  /* 0x00000007a4a47c23 */ /* 0x100fe20008000807 */
[----:B------:R-:W-:Y:S01]  /*2ba00*/  FMUL R160, R160, 1.4426950216293334961 ;  /* 0x3fb8aa3ba0a07820 */ /* 0x000fe20000400000 */
[----:B------:R-:W-:Y:S01]  /*2ba10*/  FMUL R161, R161, 1.4426950216293334961 ;  /* 0x3fb8aa3ba1a17820 */ /* 0x000fe20000400000 */
[----:B------:R-:W-:Y:S01]  /*2ba20*/  FFMA R169, R169, UR7, -R7 ;  /* 0x00000007a9a97c23 */ /* 0x000fe20008000807 */
[----:B0-----:R-:W-:-:S02]  /*2ba30*/  IMAD.MOV.U32 R153, RZ, RZ, R175 ;  /* 0x000000ffff997224 */ /* 0x001fc400078e00af */
[----:B------:R-:W-:Y:S01]  /*2ba40*/  FMUL R164, R164, 1.4426950216293334961 ;  /* 0x3fb8aa3ba4a47820 */ /* 0x000fe20000400000 */
[----:B------:R0:W1:Y:S01]  /*2ba50*/  MUFU.EX2 R175, R157 ;  /* 0x0000009d00af7308 */ /* 0x0000620000000800 */
[--C-:B------:R-:W-:Y:S01]  /*2ba60*/  FFMA R168, R168, UR7, -R7.reuse ;  /* 0x00000007a8a87c23 */ /* 0x100fe20008000807 */
[----:B------:R-:W-:Y:S01]  /*2ba70*/  FMUL R169, R169, 1.4426950216293334961 ;  /* 0x3fb8aa3ba9a97820 */ /* 0x000fe20000400000 */
[----:B------:R-:W-:Y:S02]  /*2ba80*/  FFMA R165, R165, UR7, -R7 ;  /* 0x00000007a5a57c23 */ /* 0x000fe40008000807 */
[----:B------:R-:W-:Y:S01]  /*2ba90*/  FMUL R168, R168, 1.4426950216293334961 ;  /* 0x3fb8aa3ba8a87820 */ /* 0x000fe20000400000 */
[----:B0-----:R-:W-:Y:S02]  /*2baa0*/  IMAD.MOV.U32 R157, RZ, RZ, R182 ;  /* 0x000000ffff9d7224 */ /* 0x001fe400078e00b6 */
[----:B------:R-:W-:Y:S01]  /*2bab0*/  FMUL R165, R165, 1.4426950216293334961 ;  /* 0x3fb8aa3ba5a57820 */ /* 0x000fe20000400000 */
[----:B--2---:R0:W-:Y:S02]  /*2bac0*/  STS.U8 [R23+UR6+0x23500], R171 ;  /* 0x023500ab17007988 */ /* 0x0041e40008000006 */
[----:B0-----:R0:W2:Y:S02]  /*2bad0*/  MUFU.EX2 R171, R160 ;  /* 0x000000a000ab7308 */ /* 0x0010a40000000800 */
[----:B----4-:R4:W-:Y:S02]  /*2bae0*/  STS.U8 [R23+UR6+0x23900], R156 ;  /* 0x0239009c17007988 */ /* 0x0109e40008000006 */
[----:B----4-:R-:W-:-:S02]  /*2baf0*/  IMAD.MOV.U32 R156, RZ, RZ, R153 ;  /* 0x000000ffff9c7224 */ /* 0x010fc400078e0099 */
[----:B------:R-:W-:Y:S02]  /*2bb00*/  IMAD.MOV.U32 R153, RZ, RZ, R152 ;  /* 0x000000ffff997224 */ /* 0x000fe400078e0098 */
[----:B------:R-:W-:Y:S02]  /*2bb10*/  IMAD.MOV.U32 R152, RZ, RZ, R170 ;  /* 0x000000ffff987224 */ /* 0x000fe400078e00aa */
[----:B------:R4:W2:Y:S01]  /*2bb20*/  MUFU.EX2 R170, R161 ;  /* 0x000000a100aa7308 */ /* 0x0008a20000000800 */
[----:B0-----:R-:W-:Y:S02]  /*2bb30*/  IMAD.MOV.U32 R160, RZ, RZ, R153 ;  /* 0x000000ffffa07224 */ /* 0x001fe400078e0099 */
[----:B------:R-:W-:Y:S02]  /*2bb40*/  IMAD.MOV.U32 R153, RZ, RZ, R186 ;  /* 0x000000ffff997224 */ /* 0x000fe400078e00ba */
[----:B----4-:R-:W-:Y:S02]  /*2bb50*/  IMAD.MOV.U32 R161, RZ, RZ, R156 ;  /* 0x000000ffffa17224 */ /* 0x010fe400078e009c */
[----:B------:R-:W-:Y:S01]  /*2bb60*/  IMAD.MOV.U32 R156, RZ, RZ, R178 ;  /* 0x000000ffff9c7224 */ /* 0x000fe200078e00b2 */
[----:B------:R0:W-:Y:S02]  /*2bb70*/  MUFU.EX2 R186, R169 ;  /* 0x000000a900ba7308 */ /* 0x0001e40000000800 */
[----:B0-----:R-:W-:-:S02]  /*2bb80*/  IMAD.MOV.U32 R169, RZ, RZ, R160 ;  /* 0x000000ffffa97224 */ /* 0x001fc400078e00a0 */
[----:B------:R-:W-:Y:S02]  /*2bb90*/  IMAD.MOV.U32 R160, RZ, RZ, R156 ;  /* 0x000000ffffa07224 */ /* 0x000fe400078e009c */
[----:B------:R-:W-:Y:S02]  /*2bba0*/  IMAD.MOV.U32 R156, RZ, RZ, R0 ;  /* 0x000000ffff9c7224 */ /* 0x000fe400078e0000 */
[----:B------:R-:W-:-:S04]  /*2bbb0*/  FADD R0, R162, R20 ;  /* 0x00000014a2007221 */ /* 0x000fc80000000000 */
[----:B------:R-:W-:Y:S01]  /*2bbc0*/  FADD R0, R15, R0 ;  /* 0x000000000f007221 */ /* 0x000fe20000000000 */
[----:B---3--:R0:W-:Y:S04]  /*2bbd0*/  STS.U8 [R23+UR6+0x23d00], R22 ;  /* 0x023d001617007988 */ /* 0x0081e80008000006 */
[----:B------:R-:W-:Y:S01]  /*2bbe0*/  STS.U8 [R23+UR6+0x24100], R4 ;  /* 0x0241000417007988 */ /* 0x000fe20008000006 */
[----:B0-----:R0:W3:Y:S03]  /*2bbf0*/  MUFU.EX2 R22, R164 ;  /* 0x000000a400167308 */ /* 0x0010e60000000800 */
[----:B------:R4:W-:Y:S01]  /*2bc00*/  STS.U8 [R23+UR6+0x24500], R190 ;  /* 0x024500be17007988 */ /* 0x0009e20008000006 */
[----:B0-----:R-:W-:-:S02]  /*2bc10*/  IMAD.MOV.U32 R164, RZ, RZ, R157 ;  /* 0x000000ffffa47224 */ /* 0x001fc400078e009d */
[----:B------:R-:W-:Y:S02]  /*2bc20*/  IMAD.MOV.U32 R157, RZ, RZ, R2 ;  /* 0x000000ffff9d7224 */ /* 0x000fe400078e0002 */
[----:B------:R-:W-:Y:S01]  /*2bc30*/  FADD R2, R120, R21 ;  /* 0x0000001578027221 */ /* 0x000fe20000000000 */
[----:B----4-:R0:W-:Y:S01]  /*2bc40*/  MUFU.EX2 R190, R168 ;  /* 0x000000a800be7308 */ /* 0x0101e20000000800 */
[----:B------:R-:W-:Y:S02]  /*2bc50*/  IMAD.MOV.U32 R4, RZ, RZ, R17 ;  /* 0x000000ffff047224 */ /* 0x000fe400078e0011 */
[----:B------:R-:W-:Y:S01]  /*2bc60*/  FADD R2, R14, R2 ;  /* 0x000000020e027221 */ /* 0x000fe20000000000 */
[----:B------:R-:W-:Y:S01]  /*2bc70*/  FADD R14, R240, R238 ;  /* 0x000000eef00e7221 */ /* 0x000fe20000000000 */
[----:B0-----:R-:W-:Y:S02]  /*2bc80*/  IMAD.MOV.U32 R168, RZ, RZ, R3 ;  /* 0x000000ffffa87224 */ /* 0x001fe400078e0003 */
[----:B-1----:R-:W-:Y:S01]  /*2bc90*/  FADD R3, R187, R183 ;  /* 0x000000b7bb037221 */ /* 0x002fe20000000000 */
[----:B------:R0:W1:Y:S01]  /*2bca0*/  MUFU.EX2 R17, R165 ;  /* 0x000000a500117308 */ /* 0x0000620000000800 */
[----:B------:R-:W-:-:S02]  /*2bcb0*/  FADD R14, R236, R14 ;  /* 0x0000000eec0e7221 */ /* 0x000fc40000000000 */
[----:B------:R-:W-:Y:S01]  /*2bcc0*/  FADD R3, R179, R3 ;  /* 0x00000003b3037221 */ /* 0x000fe20000000000 */
[----:B0-----:R-:W-:Y:S02]  /*2bcd0*/  IMAD.MOV.U32 R165, RZ, RZ, R161 ;  /* 0x000000ffffa57224 */ /* 0x001fe400078e00a1 */
[----:B------:R-:W-:Y:S02]  /*2bce0*/  IMAD.MOV.U32 R161, RZ, RZ, R174 ;  /* 0x000000ffffa17224 */ /* 0x000fe400078e00ae */
[----:B------:R-:W-:Y:S02]  /*2bcf0*/  IMAD.MOV.U32 R174, RZ, RZ, R4 ;  /* 0x000000ffffae7224 */ /* 0x000fe400078e0004 */
[----:B------:R-:W-:Y:S01]  /*2bd00*/  FADD R4, R160, R0 ;  /* 0x00000000a0047221 */ /* 0x000fe20000000000 */
[----:B------:R-:W-:Y:S01]  /*2bd10*/  FADD R0, R175, R3 ;  /* 0x00000003af007221 */ /* 0x000fe20000000000 */
[----:B------:R-:W-:Y:S01]  /*2bd20*/  FADD R3, R235, R14 ;  /* 0x0000000eeb037221 */ /* 0x000fe20000000000 */
[----:B------:R-:W-:-:S02]  /*2bd30*/  FADD R14, R57, R2 ;  /* 0x00000002390e7221 */ /* 0x000fc40000000000 */
[----:B--2---:R-:W-:Y:S01]  /*2bd40*/  FADD R2, R171, R0 ;  /* 0x00000000ab027221 */ /* 0x004fe20000000000 */
[----:B------:R-:W-:Y:S01]  /*2bd50*/  FADD R0, R233, R3 ;  /* 0x00000003e9007221 */ /* 0x000fe20000000000 */
[----:B------:R-:W-:Y:S01]  /*2bd60*/  FADD R3, R161, R4 ;  /* 0x00000004a1037221 */ /* 0x000fe20000000000 */
[----:B------:R-:W-:-:S03]  /*2bd70*/  FADD R4, R121, R14 ;  /* 0x0000000e79047221 */ /* 0x000fc60000000000 */
[----:B------:R-:W-:Y:S01]  /*2bd80*/  FADD R3, R155, R3 ;  /* 0x000000039b037221 */ /* 0x000fe20000000000 */
[----:B------:R-:W-:Y:S01]  /*2bd90*/  IMAD.MOV.U32 R14, RZ, RZ, R174 ;  /* 0x000000ffff0e7224 */ /* 0x000fe200078e00ae */
[----:B------:R0:W-:Y:S02]  /*2bda0*/  STS.U8 [R23+UR6+0x24900], R50 ;  /* 0x0249003217007988 */ /* 0x0001e40008000006 */
[----:B------:R-:W-:Y:S02]  /*2bdb0*/  FADD R3, R168, R3 ;  /* 0x00000003a8037221 */ /* 0x000fe40000000000 */
[----:B------:R2:W-:Y:S02]  /*2bdc0*/  STS.U8 [R23+UR6+0x24d00], R114 ;  /* 0x024d007217007988 */ /* 0x0005e40008000006 */
[----:B------:R-:W-:Y:S02]  /*2bdd0*/  FADD R3, R14, R3 ;  /* 0x000000030e037221 */ /* 0x000fe40000000000 */
[----:B------:R4:W-:Y:S04]  /*2bde0*/  STS.U8 [R23+UR6+0x25100], R51 ;  /* 0x0251003317007988 */ /* 0x0009e80008000006 */
[----:B0-----:R-:W3:Y:S04]  /*2bdf0*/  LDL.LU R50, [R1+0x1d48] ;  /* 0x001d480001327983 */ /* 0x001ee80000300800 */
[----:B--2---:R-:W2:Y:S04]  /*2be00*/  LDL.LU R114, [R1+0x1d44] ;  /* 0x001d440001727983 */ /* 0x004ea80000300800 */
[----:B----4-:R-:W4:Y:S04]  /*2be10*/  LDL.LU R51, [R1+0x1d40] ;  /* 0x001d400001337983 */ /* 0x010f280000300800 */
[----:B------:R0:W-:Y:S01]  /*2be20*/  STS.U8 [R23+UR6+0x25500], R115 ;  /* 0x0255007317007988 */ /* 0x0001e20008000006 */
[----:B------:R-:W-:-:S03]  /*2be30*/  FADD R3, R123, R3 ;  /* 0x000000037b037221 */ /* 0x000fc60000000000 */
[----:B------:R1:W-:Y:S04]  /*2be40*/  STS.U8 [R23+UR6+0x25900], R52 ;  /* 0x0259003417007988 */ /* 0x0003e80008000006 */
[----:B------:R1:W-:Y:S04]  /*2be50*/  STS.U8 [R23+UR6+0x25d00], R116 ;  /* 0x025d007417007988 */ /* 0x0003e80008000006 */
[----:B0-----:R-:W2:Y:S04]  /*2be60*/  LDL.LU R115, [R1+0x1d3c] ;  /* 0x001d3c0001737983 */ /* 0x001ea80000300800 */
[----:B-1----:R-:W4:Y:S04]  /*2be70*/  LDL.LU R52, [R1+0x1d38] ;  /* 0x001d380001347983 */ /* 0x002f280000300800 */
[----:B------:R-:W2:Y:S04]  /*2be80*/  LDL.LU R116, [R1+0x1d34] ;  /* 0x001d340001747983 */ /* 0x000ea80000300800 */
[----:B------:R0:W-:Y:S01]  /*2be90*/  STS.U8 [R23+UR6+0x26100], R53 ;  /* 0x0261003517007988 */ /* 0x0001e20008000006 */
[----:B------:R-:W-:-:S03]  /*2bea0*/  FADD R4, R58, R4 ;  /* 0x000000043a047221 */ /* 0x000fc60000000000 */
[----:B------:R1:W-:Y:S01]  /*2beb0*/  STS.U8 [R23+UR6+0x26500], R117 ;  /* 0x0265007517007988 */ /* 0x0003e20008000006 */
[----:B------:R-:W-:-:S03]  /*2bec0*/  FADD R3, R60, R3 ;  /* 0x000000033c037221 */ /* 0x000fc60000000000 */
[----:B------:R1:W-:Y:S04]  /*2bed0*/  STS.U8 [R23+UR6+0x26900], R54 ;  /* 0x0269003617007988 */ /* 0x0003e80008000006 */
[----:B0-----:R-:W4:Y:S04]  /*2bee0*/  LDL.LU R53, [R1+0x1d30] ;  /* 0x001d300001357983 */ /* 0x001f280000300800 */
[----:B-1----:R-:W2:Y:S04]  /*2bef0*/  LDL.LU R117, [R1+0x1d2c] ;  /* 0x001d2c0001757983 */ /* 0x002ea80000300800 */
[----:B------:R-:W4:Y:S04]  /*2bf00*/  LDL.LU R54, [R1+0x1d28] ;  /* 0x001d280001367983 */ /* 0x000f280000300800 */
[----:B------:R0:W-:Y:S04]  /*2bf10*/  STS.U8 [R23+UR6+0x26d00], R118 ;  /* 0x026d007617007988 */ /* 0x0001e80008000006 */
[----:B------:R1:W-:Y:S01]  /*2bf20*/  STS.U8 [R23+UR6+0x27100], R55 ;  /* 0x0271003717007988 */ /* 0x0003e20008000006 */
[----:B------:R-:W-:-:S03]  /*2bf30*/  FADD R4, R122, R4 ;  /* 0x000000047a047221 */ /* 0x000fc60000000000 */
[----:B------:R1:W-:Y:S04]  /*2bf40*/  STS.U8 [R23+UR6+0x27500], R119 ;  /* 0x0275007717007988 */ /* 0x0003e80008000006 */
[----:B0-----:R-:W2:Y:S04]  /*2bf50*/  LDL.LU R118, [R1+0x1d24] ;  /* 0x001d240001767983 */ /* 0x001ea80000300800 */
[----:B-1----:R-:W4:Y:S01]  /*2bf60*/  LDL.LU R55, [R1+0x1d20] ;  /* 0x001d200001377983 */ /* 0x002f220000300800 */
[----:B------:R-:W-:-:S03]  /*2bf70*/  FADD R3, R124, R3 ;  /* 0x000000037c037221 */ /* 0x000fc60000000000 */
[----:B------:R-:W2:Y:S04]  /*2bf80*/  LDL.LU R119, [R1+0x1d1c] ;  /* 0x001d1c0001777983 */ /* 0x000ea80000300800 */
[----:B------:R0:W-:Y:S01]  /*2bf90*/  STS.U8 [R23+UR6+0x27900], R56 ;  /* 0x0279003817007988 */ /* 0x0001e20008000006 */
[----:B------:R-:W-:Y:S01]  /*2bfa0*/  FADD R4, R59, R4 ;  /* 0x000000043b047221 */ /* 0x000fe20000000000 */
[----:B------:R-:W-:Y:S02]  /*2bfb0*/  FADD R3, R61, R3 ;  /* 0x000000033d037221 */ /* 0x000fe40000000000 */
[----:B0-----:R-:W4:Y:S04]  /*2bfc0*/  LDL.LU R56, [R1+0x1d18] ;  /* 0x001d180001387983 */ /* 0x001f280000300800 */
[----:B------:R-:W2:Y:S04]  /*2bfd0*/  LDL.LU R120, [R1+0x1d14] ;  /* 0x001d140001787983 */ /* 0x000ea80000300800 */
[----:B------:R-:W4:Y:S04]  /*2bfe0*/  LDL.LU R57, [R1+0x1d10] ;  /* 0x001d100001397983 */ /* 0x000f280000300800 */
[----:B------:R-:W2:Y:S04]  /*2bff0*/  LDL.LU R121, [R1+0x1d0c] ;  /* 0x001d0c0001797983 */ /* 0x000ea80000300800 */
[----:B------:R-:W4:Y:S04]  /*2c000*/  LDL.LU R58, [R1+0x1d08] ;  /* 0x001d0800013a7983 */ /* 0x000f280000300800 */
[----:B------:R-:W2:Y:S04]  /*2c010*/  LDL.LU R122, [R1+0x1d04] ;  /* 0x001d0400017a7983 */ /* 0x000ea80000300800 */
[----:B------:R-:W4:Y:S01]  /*2c020*/  LDL.LU R59, [R1+0x1d00] ;  /* 0x001d0000013b7983 */ /* 0x000f220000300800 */
[----:B------:R-:W-:-:S03]  /*2c030*/  FADD R3, R125, R3 ;  /* 0x000000037d037221 */ /* 0x000fc60000000000 */
[----:B------:R-:W2:Y:S04]  /*2c040*/  LDL.LU R123, [R1+0x1cfc] ;  /* 0x001cfc00017b7983 */ /* 0x000ea80000300800 */
[----:B------:R-:W4:Y:S04]  /*2c050*/  LDL.LU R60, [R1+0x1cf8] ;  /* 0x001cf800013c7983 */ /* 0x000f280000300800 */
[----:B------:R-:W2:Y:S04]  /*2c060*/  LDL.LU R124, [R1+0x1cf4] ;  /* 0x001cf400017c7983 */ /* 0x000ea80000300800 */
[----:B------:R-:W4:Y:S04]  /*2c070*/  LDL.LU R61, [R1+0x1cf0] ;  /* 0x001cf000013d7983 */ /* 0x000f280000300800 */
[----:B------:R-:W2:Y:S04]  /*2c080*/  LDL.LU R125, [R1+0x1cec] ;  /* 0x001cec00017d7983 */ /* 0x000ea80000300800 */
[----:B------:R0:W-:Y:S04]  /*2c090*/  STS.U8 [R23+UR6+0x27d00], R62 ;  /* 0x027d003e17007988 */ /* 0x0001e80008000006 */
[----:B------:R1:W-:Y:S04]  /*2c0a0*/  STS.U8 [R23+UR6+0x28100], R126 ;  /* 0x0281007e17007988 */ /* 0x0003e80008000006 */
[----:B------:R1:W-:Y:S04]  /*2c0b0*/  STS.U8 [R23+UR6+0x28500], R63 ;  /* 0x0285003f17007988 */ /* 0x0003e80008000006 */
[----:B0-----:R-:W4:Y:S04]  /*2c0c0*/  LDL.LU R62, [R1+0x1ce8] ;  /* 0x001ce800013e7983 */ /* 0x001f280000300800 */
[----:B-1----:R-:W2:Y:S04]  /*2c0d0*/  LDL.LU R126, [R1+0x1ce4] ;  /* 0x001ce400017e7983 */ /* 0x002ea80000300800 */
[----:B------:R-:W4:Y:S04]  /*2c0e0*/  LDL.LU R63, [R1+0x1ce0] ;  /* 0x001ce000013f7983 */ /* 0x000f280000300800 */
[----:B------:R0:W-:Y:S04]  /*2c0f0*/  STS.U8 [R23+UR6+0x28900], R127 ;  /* 0x0289007f17007988 */ /* 0x0001e80008000006 */
[----:B------:R1:W-:Y:S04]  /*2c100*/  STS.U8 [R23+UR6+0x28d00], R64 ;  /* 0x028d004017007988 */ /* 0x0003e80008000006 */
[----:B------:R1:W-:Y:S04]  /*2c110*/  STS.U8 [R23+UR6+0x29100], R128 ;  /* 0x0291008017007988 */ /* 0x0003e80008000006 */
[----:B0-----:R-:W2:Y:S04]  /*2c120*/  LDL.LU R127, [R1+0x1cdc] ;  /* 0x001cdc00017f7983 */ /* 0x001ea80000300800 */
[----:B-1----:R-:W4:Y:S04]  /*2c130*/  LDL.LU R64, [R1+0x1cd8] ;  /* 0x001cd80001407983 */ /* 0x002f280000300800 */
        /* <DEDUP_REMOVED lines=12> */
[----:B------:R-:W2:Y:S01]  /*2c200*/  LDL.LU R131, [R1+0x1cbc] ;  /* 0x001cbc0001837983 */ /* 0x000ea20000300800 */
[--C-:B------:R-:W-:Y:S01]  /*2c210*/  FFMA R172, R172, UR7, -R7.reuse ;  /* 0x00000007acac7c23 */ /* 0x100fe20008000807 */
[----:B------:R-:W-:Y:S01]  /*2c220*/  FFMA R173, R173, UR7, -R7 ;  /* 0x00000007adad7c23 */ /* 0x000fe20008000807 */
[----:B------:R-:W-:-:S02]  /*2c230*/  FADD R2, R170, R2 ;  /* 0x00000002aa027221 */ /* 0x000fc40000000000 */
[----:B------:R-:W-:Y:S01]  /*2c240*/  FMUL R172, R172, 1.4426950216293334961 ;  /* 0x3fb8aa3bacac7820 */ /* 0x000fe20000400000 */
[--C-:B------:R-:W-:Y:S01]  /*2c250*/  FFMA R176, R176, UR7, -R7.reuse ;  /* 0x00000007b0b07c23 */ /* 0x100fe20008000807 */
[----:B------:R-:W-:Y:S01]  /*2c260*/  FMUL R173, R173, 1.4426950216293334961 ;  /* 0x3fb8aa3badad7820 */ /* 0x000fe20000400000 */
[----:B---3--:R-:W-:Y:S01]  /*2c270*/  FADD R2, R22, R2 ;  /* 0x0000000216027221 */ /* 0x008fe20000000000 */
[----:B------:R-:W0:Y:S01]  /*2c280*/  MUFU.EX2 R182, R172 ;  /* 0x000000ac00b67308 */ /* 0x000e220000000800 */
[----:B------:R-:W-:Y:S01]  /*2c290*/  FMUL R176, R176, 1.4426950216293334961 ;  /* 0x3fb8aa3bb0b07820 */ /* 0x000fe20000400000 */
[--C-:B------:R-:W-:Y:S01]  /*2c2a0*/  FFMA R177, R177, UR7, -R7.reuse ;  /* 0x00000007b1b17c23 */ /* 0x100fe20008000807 */
[----:B------:R-:W-:Y:S01]  /*2c2b0*/  FADD R2, R17, R2 ;  /* 0x0000000211027221 */ /* 0x000fe20000000000 */
[----:B------:R-:W-:Y:S02]  /*2c2c0*/  FFMA R180, R180, UR7, -R7 ;  /* 0x00000007b4b47c23 */ /* 0x000fe40008000807 */
[----:B------:R-:W-:-:S02]  /*2c2d0*/  FMUL R177, R177, 1.4426950216293334961 ;  /* 0x3fb8aa3bb1b17820 */ /* 0x000fc40000400000 */
[----:B------:R-:W1:Y:S01]  /*2c2e0*/  MUFU.EX2 R178, R173 ;  /* 0x000000ad00b27308 */ /* 0x000e620000000800 */
[----:B------:R-:W-:Y:S01]  /*2c2f0*/  FADD R2, R190, R2 ;  /* 0x00000002be027221 */ /* 0x000fe20000000000 */
[----:B------:R-:W-:Y:S01]  /*2c300*/  FMUL R180, R180, 1.4426950216293334961 ;  /* 0x3fb8aa3bb4b47820 */ /* 0x000fe20000400000 */
[----:B------:R-:W-:-:S05]  /*2c310*/  FFMA R181, R181, UR7, -R7 ;  /* 0x00000007b5b57c23 */ /* 0x000fca0008000807 */
[----:B------:R-:W3:Y:S01]  /*2c320*/  MUFU.EX2 R176, R176 ;  /* 0x000000b000b07308 */ /* 0x000ee20000000800 */
[----:B------:R-:W-:Y:S01]  /*2c330*/  FADD R2, R186, R2 ;  /* 0x00000002ba027221 */ /* 0x000fe20000000000 */
[----:B------:R-:W-:Y:S01]  /*2c340*/  FMUL R181, R181, 1.4426950216293334961 ;  /* 0x3fb8aa3bb5b57820 */ /* 0x000fe20000400000 */
[----:B------:R-:W-:-:S05]  /*2c350*/  FFMA R184, R184, UR7, -R7 ;  /* 0x00000007b8b87c23 */ /* 0x000fca0008000807 */
[----:B------:R-:W3:Y:S01]  /*2c360*/  MUFU.EX2 R177, R177 ;  /* 0x000000b100b17308 */ /* 0x000ee20000000800 */
[----:B0-----:R-:W-:Y:S01]  /*2c370*/  FADD R2, R182, R2 ;  /* 0x00000002b6027221 */ /* 0x001fe20000000000 */
[----:B------:R-:W-:Y:S01]  /*2c380*/  FMUL R184, R184, 1.4426950216293334961 ;  /* 0x3fb8aa3bb8b87820 */ /* 0x000fe20000400000 */
[----:B------:R-:W-:-:S05]  /*2c390*/  FFMA R185, R185, UR7, -R7 ;  /* 0x00000007b9b97c23 */ /* 0x000fca0008000807 */
[----:B------:R-:W0:Y:S01]  /*2c3a0*/  MUFU.EX2 R180, R180 ;  /* 0x000000b400b47308 */ /* 0x000e220000000800 */
[----:B-1----:R-:W-:Y:S01]  /*2c3b0*/  FADD R2, R178, R2 ;  /* 0x00000002b2027221 */ /* 0x002fe20000000000 */
[----:B------:R-:W-:Y:S01]  /*2c3c0*/  FMUL R185, R185, 1.4426950216293334961 ;  /* 0x3fb8aa3bb9b97820 */ /* 0x000fe20000400000 */
[----:B------:R-:W-:-:S05]  /*2c3d0*/  FFMA R188, R188, UR7, -R7 ;  /* 0x00000007bcbc7c23 */ /* 0x000fca0008000807 */
[----:B------:R-:W1:Y:S01]  /*2c3e0*/  MUFU.EX2 R181, R181 ;  /* 0x000000b500b57308 */ /* 0x000e620000000800 */
[----:B---3--:R-:W-:Y:S01]  /*2c3f0*/  FADD R2, R176, R2 ;  /* 0x00000002b0027221 */ /* 0x008fe20000000000 */
        /* <DEDUP_REMOVED lines=20> */
[----:B------:R-:W-:Y:S01]  /*2c540*/  FFMA R200, R200, UR7, -R7 ;  /* 0x00000007c8c87c23 */ /* 0x000fe20008000807 */
[----:B------:R-:W-:-:S05]  /*2c550*/  FMUL R197, R197, 1.4426950216293334961 ;  /* 0x3fb8aa3bc5c57820 */ /* 0x000fca0000400000 */
[----:B------:R-:W3:Y:S01]  /*2c560*/  MUFU.EX2 R193, R193 ;  /* 0x000000c100c17308 */ /* 0x000ee20000000800 */
[----:B0-----:R-:W-:Y:S01]  /*2c570*/  FADD R2, R188, R2 ;  /* 0x00000002bc027221 */ /* 0x001fe20000000000 */
[----:B------:R-:W-:Y:S01]  /*2c580*/  FFMA R201, R201, UR7, -R7 ;  /* 0x00000007c9c97c23 */ /* 0x000fe20008000807 */
[----:B------:R-:W-:-:S05]  /*2c590*/  FMUL R200, R200, 1.4426950216293334961 ;  /* 0x3fb8aa3bc8c87820 */ /* 0x000fca0000400000 */
[----:B------:R-:W0:Y:S01]  /*2c5a0*/  MUFU.EX2 R196, R196 ;  /* 0x000000c400c47308 */ /* 0x000e220000000800 */
[----:B-1----:R-:W-:Y:S01]  /*2c5b0*/  FADD R2, R189, R2 ;  /* 0x00000002bd027221 */ /* 0x002fe20000000000 */
[----:B------:R-:W-:Y:S01]  /*2c5c0*/  FFMA R204, R204, UR7, -R7 ;  /* 0x00000007cccc7c23 */ /* 0x000fe20008000807 */
[----:B------:R-:W-:-:S05]  /*2c5d0*/  FMUL R201, R201, 1.4426950216293334961 ;  /* 0x3fb8aa3bc9c97820 */ /* 0x000fca0000400000 */
[----:B------:R-:W1:Y:S01]  /*2c5e0*/  MUFU.EX2 R197, R197 ;  /* 0x000000c500c57308 */ /* 0x000e620000000800 */
[----:B---3--:R-:W-:Y:S01]  /*2c5f0*/  FADD R2, R192, R2 ;  /* 0x00000002c0027221 */ /* 0x008fe20000000000 */
[----:B------:R-:W-:Y:S01]  /*2c600*/  FFMA R205, R205, UR7, -R7 ;  /* 0x00000007cdcd7c23 */ /* 0x000fe20008000807 */
[----:B------:R-:W-:-:S05]  /*2c610*/  FMUL R204, R204, 1.4426950216293334961 ;  /* 0x3fb8aa3bcccc7820 */ /* 0x000fca0000400000 */
[----:B------:R-:W3:Y:S01]  /*2c620*/  MUFU.EX2 R200, R200 ;  /* 0x000000c800c87308 */ /* 0x000ee20000000800 */
[----:B------:R-:W-:Y:S01]  /*2c630*/  FADD R0, R231, R0 ;  /* 0x00000000e7007221 */ /* 0x000fe20000000000 */
[----:B------:R-:W-:Y:S01]  /*2c640*/  FADD R2, R193, R2 ;  /* 0x00000002c1027221 */ /* 0x000fe20000000000 */
[----:B------:R-:W-:Y:S01]  /*2c650*/  FFMA R208, R208, UR7, -R7 ;  /* 0x00000007d0d07c23 */ /* 0x000fe20008000807 */
[----:B------:R-:W-:-:S04]  /*2c660*/  FMUL R205, R205, 1.4426950216293334961 ;  /* 0x3fb8aa3bcdcd7820 */ /* 0x000fc80000400000 */
[----:B------:R-:W3:Y:S01]  /*2c670*/  MUFU.EX2 R201, R201 ;  /* 0x000000c900c97308 */ /* 0x000ee20000000800 */
[----:B------:R-:W-:Y:S01]  /*2c680*/  FADD R0, R227, R0 ;  /* 0x00000000e3007221 */ /* 0x000fe20000000000 */
[----:B0-----:R-:W-:Y:S01]  /*2c690*/  FADD R2, R196, R2 ;  /* 0x00000002c4027221 */ /* 0x001fe20000000000 */
[----:B------:R-:W-:Y:S01]  /*2c6a0*/  FFMA R209, R209, UR7, -R7 ;  /* 0x00000007d1d17c23 */ /* 0x000fe20008000807 */
[----:B------:R-:W-:-:S04]  /*2c6b0*/  FMUL R208, R208, 1.4426950216293334961 ;  /* 0x3fb8aa3bd0d07820 */ /* 0x000fc80000400000 */
[----:B------:R-:W0:Y:S01]  /*2c6c0*/  MUFU.EX2 R204, R204 ;  /* 0x000000cc00cc7308 */ /* 0x000e220000000800 */
[----:B------:R-:W-:Y:S01]  /*2c6d0*/  FADD R0, R225, R0 ;  /* 0x00000000e1007221 */ /* 0x000fe20000000000 */
[----:B-1----:R-:W-:Y:S01]  /*2c6e0*/  FADD R2, R197, R2 ;  /* 0x00000002c5027221 */ /* 0x002fe20000000000 */
[----:B------:R-:W-:Y:S01]  /*2c6f0*/  FFMA R212, R212, UR7, -R7 ;  /* 0x00000007d4d47c23 */ /* 0x000fe20008000807 */
[----:B------:R-:W-:-:S04]  /*2c700*/  FMUL R209, R209, 1.4426950216293334961 ;  /* 0x3fb8aa3bd1d17820 */ /* 0x000fc80000400000 */
[----:B------:R-:W1:Y:S01]  /*2c710*/  MUFU.EX2 R205, R205 ;  /* 0x000000cd00cd7308 */ /* 0x000e620000000800 */
[----:B------:R-:W-:Y:S01]  /*2c720*/  FADD R0, R234, R0 ;  /* 0x00000000ea007221 */ /* 0x000fe20000000000 */
[----:B---3--:R-:W-:Y:S01]  /*2c730*/  FADD R2, R200, R2 ;  /* 0x00000002c8027221 */ /* 0x008fe20000000000 */
[----:B------:R-:W-:Y:S01]  /*2c740*/  FFMA R213, R213, UR7, -R7 ;  /* 0x00000007d5d57c23 */ /* 0x000fe20008000807 */
[----:B------:R-:W-:-:S04]  /*2c750*/  FMUL R212, R212, 1.4426950216293334961 ;  /* 0x3fb8aa3bd4d47820 */ /* 0x000fc80000400000 */
[----:B------:R-:W3:Y:S01]  /*2c760*/  MUFU.EX2 R208, R208 ;  /* 0x000000d000d07308 */ /* 0x000ee20000000800 */
[----:B------:R-:W-:Y:S01]  /*2c770*/  FADD R0, R232, R0 ;  /* 0x00000000e8007221 */ /* 0x000fe20000000000 */
[----:B------:R-:W-:Y:S01]  /*2c780*/  FADD R2, R201, R2 ;  /* 0x00000002c9027221 */ /* 0x000fe20000000000 */
[----:B------:R-:W-:-:S05]  /*2c790*/  FMUL R213, R213, 1.4426950216293334961 ;  /* 0x3fb8aa3bd5d57820 */ /* 0x000fca0000400000 */
[----:B------:R-:W3:Y:S01]  /*2c7a0*/  MUFU.EX2 R209, R209 ;  /* 0x000000d100d17308 */ /* 0x000ee20000000800 */
[----:B------:R-:W-:Y:S01]  /*2c7b0*/  FADD R0, R229, R0 ;  /* 0x00000000e5007221 */ /* 0x000fe20000000000 */
[----:B0-----:R-:W-:-:S06]  /*2c7c0*/  FADD R2, R204, R2 ;  /* 0x00000002cc027221 */ /* 0x001fcc0000000000 */
[----:B------:R-:W0:Y:S01]  /*2c7d0*/  MUFU.EX2 R212, R212 ;  /* 0x000000d400d47308 */ /* 0x000e220000000800 */
[----:B------:R-:W-:Y:S01]  /*2c7e0*/  FADD R0, R226, R0 ;  /* 0x00000000e2007221 */ /* 0x000fe20000000000 */
[----:B-1----:R-:W-:-:S06]  /*2c7f0*/  FADD R2, R205, R2 ;  /* 0x00000002cd027221 */ /* 0x002fcc0000000000 */
[----:B------:R-:W1:Y:S01]  /*2c800*/  MUFU.EX2 R213, R213 ;  /* 0x000000d500d57308 */ /* 0x000e620000000800 */
[----:B------:R-:W-:Y:S01]  /*2c810*/  FADD R0, R224, R0 ;  /* 0x00000000e0007221 */ /* 0x000fe20000000000 */
[----:B---3--:R-:W-:Y:S01]  /*2c820*/  FADD R2, R208, R2 ;  /* 0x00000002d0027221 */ /* 0x008fe20000000000 */
[--C-:B------:R-:W-:Y:S01]  /*2c830*/  FFMA R191, R191, UR7, -R8.reuse ;  /* 0x00000007bfbf7c23 */ /* 0x100fe20008000808 */
[----:B------:R-:W-:Y:S01]  /*2c840*/  FFMA R194, R194, UR7, -R8 ;  /* 0x00000007c2c27c23 */ /* 0x000fe20008000808 */
[----:B------:R-:W-:Y:S01]  /*2c850*/  FADD R0, R220, R0 ;  /* 0x00000000dc007221 */ /* 0x000fe20000000000 */
[----:B------:R-:W-:Y:S01]  /*2c860*/  FADD R2, R209, R2 ;  /* 0x00000002d1027221 */ /* 0x000fe20000000000 */
[----:B------:R-:W-:Y:S01]  /*2c870*/  FMUL R191, R191, 1.4426950216293334961 ;  /* 0x3fb8aa3bbfbf7820 */ /* 0x000fe20000400000 */
[----:B------:R-:W-:Y:S01]  /*2c880*/  FMUL R194, R194, 1.4426950216293334961 ;  /* 0x3fb8aa3bc2c27820 */ /* 0x000fe20000400000 */
[----:B------:R-:W-:Y:S01]  /*2c890*/  FADD R0, R218, R0 ;  /* 0x00000000da007221 */ /* 0x000fe20000000000 */
[----:B0-----:R-:W-:Y:S01]  /*2c8a0*/  FADD R2, R212, R2 ;  /* 0x00000002d4027221 */ /* 0x001fe20000000000 */
[----:B------:R-:W-:-:S02]  /*2c8b0*/  FFMA R195, R195, UR7, -R8 ;  /* 0x00000007c3c37c23 */ /* 0x000fc40008000808 */
[----:B------:R-:W0:Y:S01]  /*2c8c0*/  MUFU.EX2 R191, R191 ;  /* 0x000000bf00bf7308 */ /* 0x000e220000000800 */
[----:B------:R-:W-:Y:S01]  /*2c8d0*/  FADD R0, R216, R0 ;  /* 0x00000000d8007221 */ /* 0x000fe20000000000 */
[----:B------:R-:W-:Y:S01]  /*2c8e0*/  FMUL R195, R195, 1.4426950216293334961 ;  /* 0x3fb8aa3bc3c37820 */ /* 0x000fe20000400000 */
[----:B------:R-:W-:Y:S01]  /*2c8f0*/  FFMA R198, R198, UR7, -R8 ;  /* 0x00000007c6c67c23 */ /* 0x000fe20008000808 */
[----:B-1----:R-:W-:Y:S01]  /*2c900*/  FADD R2, R213, R2 ;  /* 0x00000002d5027221 */ /* 0x002fe20000000000 */
[----:B------:R-:W-:Y:S01]  /*2c910*/  FADD R0, R223, R0 ;  /* 0x00000000df007221 */ /* 0x000fe20000000000 */
[----:B------:R-:W-:Y:S02]  /*2c920*/  FADD R3, R19, R3 ;  /* 0x0000000313037221 */ /* 0x000fe40000000000 */
[----:B------:R-:W1:Y:S01]  /*2c930*/  MUFU.EX2 R194, R194 ;  /* 0x000000c200c27308 */ /* 0x000e620000000800 */
[----:B------:R-:W-:Y:S01]  /*2c940*/  FMUL R198, R198, 1.4426950216293334961 ;  /* 0x3fb8aa3bc6c67820 */ /* 0x000fe20000400000 */
[----:B------:R-:W-:Y:S01]  /*2c950*/  FFMA R199, R199, UR7, -R8 ;  /* 0x00000007c7c77c23 */ /* 0x000fe20008000808 */
[----:B------:R-:W3:Y:S01]  /*2c960*/  SHFL.BFLY PT, R19, R2, 0x2, 0x1f ;  /* 0x0c401f0002137f89 */ /* 0x000ee200000e0000 */
[----:B------:R-:W-:Y:S01]  /*2c970*/  FADD R0, R219, R0 ;  /* 0x00000000db007221 */ /* 0x000fe20000000000 */
[----:B------:R-:W-:Y:S01]  /*2c980*/  FFMA R202, R202, UR7, -R8 ;  /* 0x00000007caca7c23 */ /* 0x000fe20008000808 */
[----:B------:R-:W-:-:S02]  /*2c990*/  FMUL R199, R199, 1.4426950216293334961 ;  /* 0x3fb8aa3bc7c77820 */ /* 0x000fc40000400000 */
[----:B------:R-:W3:Y:S01]  /*2c9a0*/  MUFU.EX2 R195, R195 ;  /* 0x000000c300c37308 */ /* 0x000ee20000000800 */
[----:B------:R-:W-:Y:S01]  /*2c9b0*/  FADD R0, R217, R0 ;  /* 0x00000000d9007221 */ /* 0x000fe20000000000 */
[----:B------:R-:W-:Y:S01]  /*2c9c0*/  FMUL R202, R202, 1.4426950216293334961 ;  /* 0x3fb8aa3bcaca7820 */ /* 0x000fe20000400000 */
[----:B------:R-:W-:Y:S01]  /*2c9d0*/  FFMA R203, R203, UR7, -R8 ;  /* 0x00000007cbcb7c23 */ /* 0x000fe20008000808 */
[----:B------:R1:W-:Y:S04]  /*2c9e0*/  STS.U8 [R23+UR6+0x2ad00], R6 ;  /* 0x02ad000617007988 */ /* 0x0003e80008000006 */
[----:B------:R-:W3:Y:S01]  /*2c9f0*/  MUFU.EX2 R198, R198 ;  /* 0x000000c600c67308 */ /* 0x000ee20000000800 */
[----:B------:R1:W-:Y:S01]  /*2ca00*/  STS.U8 [R23+UR6+0x2b100], R151 ;  /* 0x02b1009717007988 */ /* 0x0003e20008000006 */
[----:B0-----:R-:W-:Y:S01]  /*2ca10*/  FADD R0, R191, R0 ;  /* 0x00000000bf007221 */ /* 0x001fe20000000000 */
[----:B------:R-:W-:Y:S01]  /*2ca20*/  FMUL R203, R203, 1.4426950216293334961 ;  /* 0x3fb8aa3bcbcb7820 */ /* 0x000fe20000400000 */
[----:B------:R-:W-:Y:S01]  /*2ca30*/  FFMA R206, R206, UR7, -R8 ;  /* 0x00000007cece7c23 */ /* 0x000fe20008000808 */
[----:B------:R0:W-:Y:S03]  /*2ca40*/  STS.U8 [R23+UR6+0x2b500], R150 ;  /* 0x02b5009617007988 */ /* 0x0001e60008000006 */
[----:B------:R-:W4:Y:S01]  /*2ca50*/  MUFU.EX2 R199, R199 ;  /* 0x000000c700c77308 */ /* 0x000f220000000800 */
[----:B-1----:R-:W2:Y:S04]  /*2ca60*/  LDL.LU R6, [R1+0x1cb8] ;  /* 0x001cb80001067983 */ /* 0x002ea80000300800 */
[----:B------:R-:W2:Y:S01]  /*2ca70*/  LDL.LU R151, [R1+0x1cb4] ;  /* 0x001cb40001977983 */ /* 0x000ea20000300800 */
[----:B------:R-:W-:-:S03]  /*2ca80*/  FADD R0, R194, R0 ;  /* 0x00000000c2007221 */ /* 0x000fc60000000000 */
[----:B0-----:R-:W2:Y:S01]  /*2ca90*/  LDL.LU R150, [R1+0x1cb0] ;  /* 0x001cb00001967983 */ /* 0x001ea20000300800 */
[----:B------:R-:W0:Y:S03]  /*2caa0*/  MUFU.EX2 R202, R202 ;  /* 0x000000ca00ca7308 */ /* 0x000e260000000800 */
[----:B------:R1:W-:Y:S01]  /*2cab0*/  STS.U8 [R23+UR6+0x2b900], R149 ;  /* 0x02b9009517007988 */ /* 0x0003e20008000006 */
[----:B------:R-:W-:-:S03]  /*2cac0*/  FMUL R206, R206, 1.4426950216293334961 ;  /* 0x3fb8aa3bcece7820 */ /* 0x000fc60000400000 */
[----:B------:R3:W-:Y:S01]  /*2cad0*/  STS.U8 [R23+UR6+0x2bd00], R148 ;  /* 0x02bd009417007988 */ /* 0x0007e20008000006 */
[----:B------:R-:W-:-:S03]  /*2cae0*/  FFMA R207, R207, UR7, -R8 ;  /* 0x00000007cfcf7c23 */ /* 0x000fc60008000808 */
[----:B------:R0:W-:Y:S04]  /*2caf0*/  STS.U8 [R23+UR6+0x2c100], R147 ;  /* 0x02c1009317007988 */ /* 0x0001e80008000006 */
[----:B-1----:R-:W2:Y:S04]  /*2cb00*/  LDL.LU R149, [R1+0x1cac] ;  /* 0x001cac0001957983 */ /* 0x002ea80000300800 */
[----:B---3--:R-:W3:Y:S01]  /*2cb10*/  LDL.LU R148, [R1+0x1ca8] ;  /* 0x001ca80001947983 */ /* 0x008ee20000300800 */
[----:B------:R-:W1:Y:S03]  /*2cb20*/  MUFU.EX2 R203, R203 ;  /* 0x000000cb00cb7308 */ /* 0x000e660000000800 */
[----:B0-----:R-:W3:Y:S04]  /*2cb30*/  LDL.LU R147, [R1+0x1ca4] ;  /* 0x001ca40001937983 */ /* 0x001ee80000300800 */
[----:B------:R0:W-:Y:S01]  /*2cb40*/  STS.U8 [R23+UR6+0x2c500], R146 ;  /* 0x02c5009217007988 */ /* 0x0001e20008000006 */
[----:B------:R-:W-:-:S03]  /*2cb50*/  FADD R0, R195, R0 ;  /* 0x00000000c3007221 */ /* 0x000fc60000000000 */
[----:B------:R1:W-:Y:S01]  /*2cb60*/  STS.U8 [R23+UR6+0x2c900], R145 ;  /* 0x02c9009117007988 */ /* 0x0003e20008000006 */
[----:B------:R-:W-:-:S03]  /*2cb70*/  FMUL R207, R207, 1.4426950216293334961 ;  /* 0x3fb8aa3bcfcf7820 */ /* 0x000fc60000400000 */
[----:B------:R1:W-:Y:S04]  /*2cb80*/  STS.U8 [R23+UR6+0x2cd00], R144 ;  /* 0x02cd009017007988 */ /* 0x0003e80008000006 */
[----:B0-----:R-:W3:Y:S01]  /*2cb90*/  LDL.LU R146, [R1+0x1ca0] ;  /* 0x001ca00001927983 */ /* 0x001ee20000300800 */
[----:B------:R-:W-:-:S03]  /*2cba0*/  FFMA R210, R210, UR7, -R8 ;  /* 0x00000007d2d27c23 */ /* 0x000fc60008000808 */
[----:B-1----:R-:W3:Y:S04]  /*2cbb0*/  LDL.LU R145, [R1+0x1c9c] ;  /* 0x001c9c0001917983 */ /* 0x002ee80000300800 */
[----:B------:R-:W3:Y:S04]  /*2cbc0*/  LDL.LU R144, [R1+0x1c98] ;  /* 0x001c980001907983 */ /* 0x000ee80000300800 */
[----:B------:R0:W-:Y:S01]  /*2cbd0*/  STS.U8 [R23+UR6+0x2d100], R143 ;  /* 0x02d1008f17007988 */ /* 0x0001e20008000006 */
[----:B------:R-:W1:Y:S03]  /*2cbe0*/  MUFU.EX2 R206, R206 ;  /* 0x000000ce00ce7308 */ /* 0x000e660000000800 */
[----:B------:R4:W-:Y:S01]  /*2cbf0*/  STS.U8 [R23+UR6+0x2d500], R142 ;  /* 0x02d5008e17007988 */ /* 0x0009e20008000006 */
[----:B------:R-:W-:-:S03]  /*2cc00*/  FADD R0, R198, R0 ;  /* 0x00000000c6007221 */ /* 0x000fc60000000000 */
[----:B------:R1:W-:Y:S04]  /*2cc10*/  STS.U8 [R23+UR6+0x2d900], R141 ;  /* 0x02d9008d17007988 */ /* 0x0003e80008000006 */
[----:B0-----:R-:W3:Y:S04]  /*2cc20*/  LDL.LU R143, [R1+0x1c94] ;  /* 0x001c9400018f7983 */ /* 0x001ee80000300800 */
[----:B----4-:R-:W4:Y:S01]  /*2cc30*/  LDL.LU R142, [R1+0x1c90] ;  /* 0x001c9000018e7983 */ /* 0x010f220000300800 */
[----:B------:R-:W-:-:S03]  /*2cc40*/  FMUL R210, R210, 1.4426950216293334961 ;  /* 0x3fb8aa3bd2d27820 */ /* 0x000fc60000400000 */
[----:B-1----:R-:W4:Y:S01]  /*2cc50*/  LDL.LU R141, [R1+0x1c8c] ;  /* 0x001c8c00018d7983 */ /* 0x002f220000300800 */
[----:B------:R-:W-:-:S03]  /*2cc60*/  FFMA R211, R211, UR7, -R8 ;  /* 0x00000007d3d37c23 */ /* 0x000fc60008000808 */
[----:B------:R0:W-:Y:S01]  /*2cc70*/  STS.U8 [R23+UR6+0x2dd00], R140 ;  /* 0x02dd008c17007988 */ /* 0x0001e20008000006 */
[----:B------:R-:W-:-:S03]  /*2cc80*/  FADD R19, R2, R19 ;  /* 0x0000001302137221 */ /* 0x000fc60000000000 */
[----:B------:R1:W-:Y:S01]  /*2cc90*/  STS.U8 [R23+UR6+0x2e100], R139 ;  /* 0x02e1008b17007988 */ /* 0x0003e20008000006 */
[----:B------:R-:W-:-:S03]  /*2cca0*/  LOP3.LUT R2, R5, 0x40, RZ, 0x3c, !PT ;  /* 0x0000004005027812 */ /* 0x000fc600078e3cff */
[----:B------:R1:W-:Y:S04]  /*2ccb0*/  STS.U8 [R23+UR6+0x2e500], R138 ;  /* 0x02e5008a17007988 */ /* 0x0003e80008000006 */
[----:B0-----:R-:W4:Y:S01]  /*2ccc0*/  LDL.LU R140, [R1+0x1c88] ;  /* 0x001c8800018c7983 */ /* 0x001f220000300800 */
[----:B------:R-:W0:Y:S03]  /*2ccd0*/  MUFU.EX2 R207, R207 ;  /* 0x000000cf00cf7308 */ /* 0x000e260000000800 */
[----:B-1----:R-:W4:Y:S01]  /*2cce0*/  LDL.LU R139, [R1+0x1c84] ;  /* 0x001c8400018b7983 */ /* 0x002f220000300800 */
[----:B------:R-:W-:-:S03]  /*2ccf0*/  FADD R0, R199, R0 ;  /* 0x00000000c7007221 */ /* 0x000fc60000000000 */
[----:B------:R-:W4:Y:S04]  /*2cd00*/  LDL.LU R138, [R1+0x1c80] ;  /* 0x001c8000018a7983 */ /* 0x000f280000300800 */
[----:B------:R1:W-:Y:S01]  /*2cd10*/  STS.U8 [R23+UR6+0x2e900], R137 ;  /* 0x02e9008917007988 */ /* 0x0003e20008000006 */
[----:B------:R-:W-:-:S03]  /*2cd20*/  FMUL R211, R211, 1.4426950216293334961 ;  /* 0x3fb8aa3bd3d37820 */ /* 0x000fc60000400000 */
[----:B------:R0:W-:Y:S01]  /*2cd30*/  STS.U8 [R23+UR6+0x2ed00], R136 ;  /* 0x02ed008817007988 */ /* 0x0001e20008000006 */
[----:B------:R-:W-:-:S03]  /*2cd40*/  FFMA R214, R214, UR7, -R8 ;  /* 0x00000007d6d67c23 */ /* 0x000fc60008000808 */
[----:B------:R0:W-:Y:S04]  /*2cd50*/  STS.U8 [R23+UR6+0x2f100], R135 ;  /* 0x02f1008717007988 */ /* 0x0001e80008000006 */
[----:B-1----:R-:W4:Y:S04]  /*2cd60*/  LDL.LU R137, [R1+0x1c7c] ;  /* 0x001c7c0001897983 */ /* 0x002f280000300800 */
[----:B0-----:R-:W4:Y:S01]  /*2cd70*/  LDL.LU R136, [R1+0x1c78] ;  /* 0x001c780001887983 */ /* 0x001f220000300800 */
[----:B------:R-:W0:Y:S03]  /*2cd80*/  MUFU.EX2 R210, R210 ;  /* 0x000000d200d27308 */ /* 0x000e260000000800 */
[----:B------:R-:W4:Y:S04]  /*2cd90*/  LDL.LU R135, [R1+0x1c74] ;  /* 0x001c740001877983 */ /* 0x000f280000300800 */
[----:B------:R1:W-:Y:S01]  /*2cda0*/  STS.U8 [R23+UR6+0x2f500], R134 ;  /* 0x02f5008617007988 */ /* 0x0003e20008000006 */
[----:B------:R-:W-:-:S03]  /*2cdb0*/  FADD R0, R202, R0 ;  /* 0x00000000ca007221 */ /* 0x000fc60000000000 */
[----:B------:R0:W-:Y:S01]  /*2cdc0*/  STS.U8 [R23+UR6+0x2f900], R133 ;  /* 0x02f9008517007988 */ /* 0x0001e20008000006 */
[----:B------:R-:W-:-:S03]  /*2cdd0*/  FMUL R214, R214, 1.4426950216293334961 ;  /* 0x3fb8aa3bd6d67820 */ /* 0x000fc60000400000 */
[----:B------:R0:W-:Y:S04]  /*2cde0*/  STS.U8 [R23+UR6+0x2fd00], R132 ;  /* 0x02fd008417007988 */ /* 0x0001e80008000006 */
[----:B-1----:R-:W4:Y:S01]  /*2cdf0*/  LDL.LU R134, [R1+0x1c70] ;  /* 0x001c700001867983 */ /* 0x002f220000300800 */
[----:B------:R-:W-:-:S03]  /*2ce00*/  FFMA R215, R215, UR7, -R8 ;  /* 0x00000007d7d77c23 */ /* 0x000fc60008000808 */
[----:B0-----:R-:W4:Y:S04]  /*2ce10*/  LDL.LU R133, [R1+0x1c6c] ;  /* 0x001c6c0001857983 */ /* 0x001f280000300800 */
[----:B------:R-:W4:Y:S04]  /*2ce20*/  LDL.LU R132, [R1+0x1c68] ;  /* 0x001c680001847983 */ /* 0x000f280000300800 */
[----:B--2---:R0:W-:Y:S01]  /*2ce30*/  STS.U8 [R2+UR6+0x20200], R131 ;  /* 0x0202008302007988 */ /* 0x0041e20008000006 */
[----:B------:R-:W1:Y:S03]  /*2ce40*/  MUFU.EX2 R211, R211 ;  /* 0x000000d300d37308 */ /* 0x000e660000000800 */
[----:B------:R2:W-:Y:S01]  /*2ce50*/  STS.U8 [R2+UR6+0x20600], R130 ;  /* 0x0206008202007988 */ /* 0x0005e20008000006 */
[----:B------:R-:W-:-:S03]  /*2ce60*/  FADD R3, R163, R3 ;  /* 0x00000003a3037221 */ /* 0x000fc60000000000 */
[----:B------:R1:W-:Y:S04]  /*2ce70*/  STS.U8 [R2+UR6+0x20a00], R129 ;  /* 0x020a008102007988 */ /* 0x0003e80008000006 */
[----:B0-----:R-:W4:Y:S01]  /*2ce80*/  LDL.LU R131, [R1+0x1c64] ;  /* 0x001c640001837983 */ /* 0x001f220000300800 */
[----:B------:R-:W-:-:S03]  /*2ce90*/  FADD R0, R203, R0 ;  /* 0x00000000cb007221 */ /* 0x000fc60000000000 */
[----:B--2---:R-:W2:Y:S01]  /*2cea0*/  LDL.LU R130, [R1+0x1c60] ;  /* 0x001c600001827983 */ /* 0x004ea20000300800 */
[----:B------:R-:W-:-:S03]  /*2ceb0*/  FMUL R215, R215, 1.4426950216293334961 ;  /* 0x3fb8aa3bd7d77820 */ /* 0x000fc60000400000 */
[----:B-1----:R-:W2:Y:S04]  /*2cec0*/  LDL.LU R129, [R1+0x1c5c] ;  /* 0x001c5c0001817983 */ /* 0x002ea80000300800 */
[----:B------:R0:W-:Y:S04]  /*2ced0*/  STS.U8 [R2+UR6+0x20e00], R128 ;  /* 0x020e008002007988 */ /* 0x0001e80008000006 */
[----:B------:R1:W-:Y:S01]  /*2cee0*/  STS.U8 [R2+UR6+0x21200], R127 ;  /* 0x0212007f02007988 */ /* 0x0003e20008000006 */
[----:B------:R-:W1:Y:S03]  /*2cef0*/  MUFU.EX2 R214, R214 ;  /* 0x000000d600d67308 */ /* 0x000e660000000800 */
[----:B------:R1:W-:Y:S04]  /*2cf00*/  STS.U8 [R2+UR6+0x21600], R126 ;  /* 0x0216007e02007988 */ /* 0x0003e80008000006 */
[----:B0-----:R-:W2:Y:S04]  /*2cf10*/  LDL.LU R128, [R1+0x1c58] ;  /* 0x001c580001807983 */ /* 0x001ea80000300800 */
[----:B-1----:R-:W2:Y:S01]  /*2cf20*/  LDL.LU R127, [R1+0x1c54] ;  /* 0x001c5400017f7983 */ /* 0x002ea20000300800 */
[----:B------:R-:W-:-:S03]  /*2cf30*/  FADD R3, R164, R3 ;  /* 0x00000003a4037221 */ /* 0x000fc60000000000 */
[----:B------:R-:W2:Y:S01]  /*2cf40*/  LDL.LU R126, [R1+0x1c50] ;  /* 0x001c5000017e7983 */ /* 0x000ea20000300800 */
[----:B------:R-:W-:-:S03]  /*2cf50*/  FADD R0, R206, R0 ;  /* 0x00000000ce007221 */ /* 0x000fc60000000000 */
[----:B------:R0:W-:Y:S04]  /*2cf60*/  STS.U8 [R2+UR6+0x21a00], R125 ;  /* 0x021a007d02007988 */ /* 0x0001e80008000006 */
[----:B------:R1:W-:Y:S04]  /*2cf70*/  STS.U8 [R2+UR6+0x21e00], R124 ;  /* 0x021e007c02007988 */ /* 0x0003e80008000006 */
[----:B------:R1:W-:Y:S04]  /*2cf80*/  STS.U8 [R2+UR6+0x22200], R123 ;  /* 0x0222007b02007988 */ /* 0x0003e80008000006 */
[----:B0-----:R-:W2:Y:S04]  /*2cf90*/  LDL.LU R125, [R1+0x1c4c] ;  /* 0x001c4c00017d7983 */ /* 0x001ea80000300800 */
[----:B-1----:R-:W2:Y:S01]  /*2cfa0*/  LDL.LU R124, [R1+0x1c48] ;  /* 0x001c4800017c7983 */ /* 0x002ea20000300800 */
[----:B------:R-:W0:Y:S03]  /*2cfb0*/  MUFU.EX2 R215, R215 ;  /* 0x000000d700d77308 */ /* 0x000e260000000800 */
[----:B------:R-:W2:Y:S04]  /*2cfc0*/  LDL.LU R123, [R1+0x1c44] ;  /* 0x001c4400017b7983 */ /* 0x000ea80000300800 */
[----:B------:R1:W-:Y:S01]  /*2cfd0*/  STS.U8 [R2+UR6+0x22600], R122 ;  /* 0x0226007a02007988 */ /* 0x0003e20008000006 */
[----:B------:R-:W-:-:S03]  /*2cfe0*/  FADD R3, R153, R3 ;  /* 0x0000000399037221 */ /* 0x000fc60000000000 */
[----:B------:R0:W-:Y:S01]  /*2cff0*/  STS.U8 [R2+UR6+0x22a00], R121 ;  /* 0x022a007902007988 */ /* 0x0001e20008000006 */
[----:B------:R-:W-:-:S03]  /*2d000*/  FADD R0, R207, R0 ;  /* 0x00000000cf007221 */ /* 0x000fc60000000000 */
[----:B------:R0:W-:Y:S04]  /*2d010*/  STS.U8 [R2+UR6+0x22e00], R120 ;  /* 0x022e007802007988 */ /* 0x0001e80008000006 */
[----:B-1----:R-:W2:Y:S04]  /*2d020*/  LDL.LU R122, [R1+0x1c40] ;  /* 0x001c4000017a7983 */ /* 0x002ea80000300800 */
[----:B0-----:R-:W2:Y:S04]  /*2d030*/  LDL.LU R121, [R1+0x1c3c] ;  /* 0x001c3c0001797983 */ /* 0x001ea80000300800 */
[----:B------:R-:W2:Y:S04]  /*2d040*/  LDL.LU R120, [R1+0x1c38] ;  /* 0x001c380001787983 */ /* 0x000ea80000300800 */
[----:B------:R0:W-:Y:S04]  /*2d050*/  STS.U8 [R2+UR6+0x23200], R119 ;  /* 0x0232007702007988 */ /* 0x0001e80008000006 */
[----:B------:R1:W-:Y:S01]  /*2d060*/  STS.U8 [R2+UR6+0x23600], R118 ;  /* 0x0236007602007988 */ /* 0x0003e20008000006 */
[----:B------:R-:W-:-:S03]  /*2d070*/  FADD R3, R158, R3 ;  /* 0x000000039e037221 */ /* 0x000fc60000000000 */
[----:B------:R1:W-:Y:S04]  /*2d080*/  STS.U8 [R2+UR6+0x23a00], R117 ;  /* 0x023a007502007988 */ /* 0x0003e80008000006 */
[----:B0-----:R-:W2:Y:S01]  /*2d090*/  LDL.LU R119, [R1+0x1c34] ;  /* 0x001c340001777983 */ /* 0x001ea20000300800 */
[----:B------:R-:W-:-:S03]  /*2d0a0*/  FADD R0, R210, R0 ;  /* 0x00000000d2007221 */ /* 0x000fc60000000000 */
[----:B-1----:R-:W2:Y:S04]  /*2d0b0*/  LDL.LU R118, [R1+0x1c30] ;  /* 0x001c300001767983 */ /* 0x002ea80000300800 */
[----:B------:R-:W2:Y:S04]  /*2d0c0*/  LDL.LU R117, [R1+0x1c2c] ;  /* 0x001c2c0001757983 */ /* 0x000ea80000300800 */
[----:B------:R0:W-:Y:S04]  /*2d0d0*/  STS.U8 [R2+UR6+0x23e00], R116 ;  /* 0x023e007402007988 */ /* 0x0001e80008000006 */
[----:B------:R1:W-:Y:S04]  /*2d0e0*/  STS.U8 [R2+UR6+0x24200], R115 ;  /* 0x0242007302007988 */ /* 0x0003e80008000006 */
        /* <DEDUP_REMOVED lines=10> */
[----:B-1----:R-:W2:Y:S04]  /*2d190*/  LDL.LU R112, [R1+0x1c18] ;  /* 0x001c180001707983 */ /* 0x002ea80000300800 */
[----:B------:R-:W2:Y:S04]  /*2d1a0*/  LDL.LU R111, [R1+0x1c14] ;  /* 0x001c1400016f7983 */ /* 0x000ea80000300800 */
[----:B------:R0:W-:Y:S01]  /*2d1b0*/  STS.U8 [R2+UR6+0x25600], R110 ;  /* 0x0256006e02007988 */ /* 0x0001e20008000006 */
[----:B------:R-:W-:-:S03]  /*2d1c0*/  FADD R3, R156, R3 ;  /* 0x000000039c037221 */ /* 0x000fc60000000000 */
[----:B------:R1:W-:Y:S01]  /*2d1d0*/  STS.U8 [R2+UR6+0x25a00], R109 ;  /* 0x025a006d02007988 */ /* 0x0003e20008000006 */
[----:B------:R-:W-:-:S03]  /*2d1e0*/  FADD R0, R214, R0 ;  /* 0x00000000d6007221 */ /* 0x000fc60000000000 */
[----:B------:R1:W-:Y:S04]  /*2d1f0*/  STS.U8 [R2+UR6+0x25e00], R108 ;  /* 0x025e006c02007988 */ /* 0x0003e80008000006 */
[----:B0-----:R-:W2:Y:S04]  /*2d200*/  LDL.LU R110, [R1+0x1c10] ;  /* 0x001c1000016e7983 */ /* 0x001ea80000300800 */
[----:B-1----:R-:W2:Y:S04]  /*2d210*/  LDL.LU R109, [R1+0x1c0c] ;  /* 0x001c0c00016d7983 */ /* 0x002ea80000300800 */
        /* <DEDUP_REMOVED lines=15> */
[----:B---3--:R-:W3:Y:S04]  /*2d310*/  LDL.LU R102, [R1+0x1bf0] ;  /* 0x001bf00001667983 */ /* 0x008ee80000300800 */
[----:B------:R0:W-:Y:S04]  /*2d320*/  STS.U8 [R2+UR6+0x27a00], R101 ;  /* 0x027a006502007988 */ /* 0x0001e80008000006 */
[----:B------:R1:W-:Y:S04]  /*2d330*/  STS.U8 [R2+UR6+0x27e00], R100 ;  /* 0x027e006402007988 */ /* 0x0003e80008000006 */
[----:B------:R1:W-:Y:S04]  /*2d340*/  STS.U8 [R2+UR6+0x28200], R99 ;  /* 0x0282006302007988 */ /* 0x0003e80008000006 */
[----:B0-----:R-:W3:Y:S04]  /*2d350*/  LDL.LU R101, [R1+0x1bec] ;  /* 0x001bec0001657983 */ /* 0x001ee80000300800 */
[----:B-1----:R-:W3:Y:S04]  /*2d360*/  LDL.LU R100, [R1+0x1be8] ;  /* 0x001be80001647983 */ /* 0x002ee80000300800 */
[----:B------:R-:W3:Y:S04]  /*2d370*/  LDL.LU R99, [R1+0x1be4] ;  /* 0x001be40001637983 */ /* 0x000ee80000300800 */
[----:B------:R0:W-:Y:S04]  /*2d380*/  STS.U8 [R2+UR6+0x28600], R98 ;  /* 0x0286006202007988 */ /* 0x0001e80008000006 */
[----:B------:R-:W1:Y:S04]  /*2d390*/  SHFL.BFLY PT, R18, R0, 0x2, 0x1f ;  /* 0x0c401f0000127f89 */ /* 0x000e6800000e0000 */
[----:B------:R0:W-:Y:S04]  /*2d3a0*/  STS.U8 [R2+UR6+0x28a00], R97 ;  /* 0x028a006102007988 */ /* 0x0001e80008000006 */
[----:B0-----:R-:W3:Y:S04]  /*2d3b0*/  LDL.LU R98, [R1+0x1be0] ;  /* 0x001be00001627983 */ /* 0x001ee80000300800 */
[----:B------:R0:W-:Y:S04]  /*2d3c0*/  STS.U8 [R2+UR6+0x28e00], R96 ;  /* 0x028e006002007988 */ /* 0x0001e80008000006 */
[----:B------:R-:W3:Y:S04]  /*2d3d0*/  LDL.LU R97, [R1+0x1bdc] ;  /* 0x001bdc0001617983 */ /* 0x000ee80000300800 */
[----:B------:R1:W-:Y:S04]  /*2d3e0*/  STS.U8 [R2+UR6+0x29200], R95 ;  /* 0x0292005f02007988 */ /* 0x0003e80008000006 */
[----:B0-----:R-:W3:Y:S04]  /*2d3f0*/  LDL.LU R96, [R1+0x1bd8] ;  /* 0x001bd80001607983 */ /* 0x001ee80000300800 */
[----:B------:R0:W-:Y:S04]  /*2d400*/  STS.U8 [R2+UR6+0x29600], R94 ;  /* 0x0296005e02007988 */ /* 0x0001e80008000006 */
[----:B-1----:R-:W3:Y:S04]  /*2d410*/  LDL.LU R95, [R1+0x1bd4] ;  /* 0x001bd400015f7983 */ /* 0x002ee80000300800 */
        /* <DEDUP_REMOVED lines=33> */
[----:B0-----:R-:W3:Y:S01]  /*2d630*/  LDL.LU R78, [R1+0x1b90] ;  /* 0x001b9000014e7983 */ /* 0x001ee20000300800 */
[----:B------:R-:W-:-:S03]  /*2d640*/  FADD R18, R0, R18 ;  /* 0x0000001200127221 */ /* 0x000fc60000000000 */
[----:B------:R0:W-:Y:S04]  /*2d650*/  STS.U8 [R2+UR6+0x2de00], R76 ;  /* 0x02de004c02007988 */ /* 0x0001e80008000006 */
[----:B-1----:R-:W3:Y:S01]  /*2d660*/  LDL.LU R77, [R1+0x1b8c] ;  /* 0x001b8c00014d7983 */ /* 0x002ee20000300800 */
[----:B------:R-:W-:-:S03]  /*2d670*/  LOP3.LUT R0, R5, 0x60, RZ, 0x3c, !PT ;  /* 0x0000006005007812 */ /* 0x000fc600078e3cff */
        /* <DEDUP_REMOVED lines=110> */
[----:B-1----:R-:W4:Y:S01]  /*2dd60*/  LDL.LU R11, [R1+0x1aac] ;  /* 0x001aac00010b7983 */ /* 0x002f220000300800 */
[----:B------:R-:W-:-:S04]  /*2dd70*/  FADD R4, R16, R4 ;  /* 0x0000000410047221 */ /* 0x000fc80000000000 */
        /* <DEDUP_REMOVED lines=12> */
[----:B------:R-:W-:Y:S01]  /*2de40*/  FADD R4, R242, R4 ;  /* 0x00000004f2047221 */ /* 0x000fe20000000000 */
[----:B------:R-:W-:-:S03]  /*2de50*/  FADD R3, R169, R3 ;  /* 0x00000003a9037221 */ /* 0x000fc60000000000 */
[----:B------:R-:W-:Y:S01]  /*2de60*/  FADD R4, R241, R4 ;  /* 0x00000004f1047221 */ /* 0x000fe20000000000 */
[----:B------:R-:W-:-:S03]  /*2de70*/  FADD R3, R165, R3 ;  /* 0x00000003a5037221 */ /* 0x000fc60000000000 */
[----:B------:R-:W-:Y:S01]  /*2de80*/  FADD R4, R239, R4 ;  /* 0x00000004ef047221 */ /* 0x000fe20000000000 */
[----:B------:R-:W-:-:S03]  /*2de90*/  FADD R3, R167, R3 ;  /* 0x00000003a7037221 */ /* 0x000fc60000000000 */
[----:B------:R-:W-:Y:S02]  /*2dea0*/  FADD R4, R237, R4 ;  /* 0x00000004ed047221 */ /* 0x000fe40000000000 */
[----:B------:R-:W0:Y:S04]  /*2deb0*/  SHFL.BFLY PT, R21, R3, 0x2, 0x1f ;  /* 0x0c401f0003157f89 */ /* 0x000e2800000e0000 */
[----:B------:R-:W1:Y:S04]  /*2dec0*/  SHFL.BFLY PT, R20, R4, 0x2, 0x1f ;  /* 0x0c401f0004147f89 */ /* 0x000e6800000e0000 */
[----:B------:R-:W-:Y:S04]  /*2ded0*/  SHFL.BFLY PT, R173, R19, 0x1, 0x1f ;  /* 0x0c201f0013ad7f89 */ /* 0x000fe800000e0000 */
[----:B------:R-:W-:Y:S01]  /*2dee0*/  SHFL.BFLY PT, R174, R18, 0x1, 0x1f ;  /* 0x0c201f0012ae7f89 */ /* 0x000fe200000e0000 */
[----:B0-----:R-:W-:Y:S01]  /*2def0*/  FADD R21, R3, R21 ;  /* 0x0000001503157221 */ /* 0x001fe20000000000 */
[----:B-1----:R-:W-:-:S04]  /*2df00*/  FADD R20, R4, R20 ;  /* 0x0000001404147221 */ /* 0x002fc80000000000 */
[----:B------:R-:W0:Y:S04]  /*2df10*/  SHFL.BFLY PT, R23, R21, 0x1, 0x1f ;  /* 0x0c201f0015177f89 */ /* 0x000e2800000e0000 */
[----:B------:R-:W1:Y:S04]  /*2df20*/  SHFL.BFLY PT, R172, R20, 0x1, 0x1f ;  /* 0x0c201f0014ac7f89 */ /* 0x000e6800000e0000 */
[----:B------:R-:W3:Y:S01]  /*2df30*/  LDL.LU R3, [R1+0x67c] ;  /* 0x00067c0001037983 */ /* 0x000ee20000300800 */
[----:B------:R-:W-:Y:S01]  /*2df40*/  UMOV UR10, UR38 ;  /* 0x00000026000a7c82 */ /* 0x000fe20008000000 */
[----:B------:R-:W-:Y:S01]  /*2df50*/  UMOV UR11, UR39 ;  /* 0x00000027000b7c82 */ /* 0x000fe20008000000 */
[----:B------:R-:W-:Y:S01]  /*2df60*/  ULDC UR12, c[0x0][0x254] ;  /* 0x00009500000c7ab9 */ /* 0x000fe20000000800 */
[----:B------:R-:W3:Y:S04]  /*2df70*/  LDL.LU R4, [R1+0x688] ;  /* 0x0006880001047983 */ /* 0x000ee80000300800 */
[----:B------:R-:W2:Y:S04]  /*2df80*/  LDL.LU R2, [R1+0x68c] ;  /* 0x00068c0001027983 */ /* 0x000ea80000300800 */
[----:B------:R-:W-:Y:S04]  /*2df90*/  STL [R1+0x2200], R240 ;  /* 0x002200f001007387 */ /* 0x000fe80000100800 */
[----:B------:R-:W-:Y:S04]  /*2dfa0*/  STL [R1+0x21fc], R235 ;  /* 0x0021fceb01007387 */ /* 0x000fe80000100800 */
[----:B------:R-:W-:Y:S04]  /*2dfb0*/  STL [R1+0x21f8], R236 ;  /* 0x0021f8ec01007387 */ /* 0x000fe80000100800 */
[----:B------:R-:W-:Y:S04]  /*2dfc0*/  STL [R1+0x21f4], R231 ;  /* 0x0021f4e701007387 */ /* 0x000fe80000100800 */
[----:B------:R-:W-:Y:S04]  /*2dfd0*/  STL [R1+0x21f0], R233 ;  /* 0x0021f0e901007387 */ /* 0x000fe80000100800 */
[----:B------:R0:W-:Y:S04]  /*2dfe0*/  STL [R1+0x21ec], R225 ;  /* 0x0021ece101007387 */ /* 0x0001e80000100800 */
[----:B0-----:R-:W3:Y:S04]  /*2dff0*/  LDL.LU R225, [R1+0x698] ;  /* 0x0006980001e17983 */ /* 0x001ee80000300800 */
[----:B------:R0:W-:Y:S04]  /*2e000*/  STL [R1+0x21e8], R227 ;  /* 0x0021e8e301007387 */ /* 0x0001e80000100800 */
[----:B0-----:R-:W3:Y:S04]  /*2e010*/  LDL.LU R227, [R1+0x70c] ;  /* 0x00070c0001e37983 */ /* 0x001ee80000300800 */
[----:B------:R-:W3:Y:S04]  /*2e020*/  LDL.LU R240, [R1+0x63c] ;  /* 0x00063c0001f07983 */ /* 0x000ee80000300800 */
[----:B------:R-:W3:Y:S04]  /*2e030*/  LDL.LU R235, [R1+0x60c] ;  /* 0x00060c0001eb7983 */ /* 0x000ee80000300800 */
[----:B------:R-:W3:Y:S04]  /*2e040*/  LDL.LU R236, [R1+0x614] ;  /* 0x0006140001ec7983 */ /* 0x000ee80000300800 */
[----:B------:R-:W3:Y:S04]  /*2e050*/  LDL.LU R231, [R1+0x61c] ;  /* 0x00061c0001e77983 */ /* 0x000ee80000300800 */
[----:B------:R-:W3:Y:S04]  /*2e060*/  LDL.LU R233, [R1+0x620] ;  /* 0x0006200001e97983 */ /* 0x000ee80000300800 */
[----:B------:R0:W-:Y:S04]  /*2e070*/  STL [R1+0x21e4], R183 ;  /* 0x0021e4b701007387 */ /* 0x0001e80000100800 */
[----:B0-----:R-:W3:Y:S04]  /*2e080*/  LDL.LU R183, [R1+0x624] ;  /* 0x0006240001b77983 */ /* 0x001ee80000300800 */
[----:B------:R0:W-:Y:S04]  /*2e090*/  STL [R1+0x21e0], R187 ;  /* 0x0021e0bb01007387 */ /* 0x0001e80000100800 */
[----:B0-----:R-:W2:Y:S04]  /*2e0a0*/  LDL.LU R187, [R1+0x628] ;  /* 0x0006280001bb7983 */ /* 0x001ea80000300800 */
[----:B------:R0:W-:Y:S04]  /*2e0b0*/  STL [R1+0x21dc], R175 ;  /* 0x0021dcaf01007387 */ /* 0x0001e80000100800 */
[----:B0-----:R-:W3:Y:S04]  /*2e0c0*/  LDL.LU R175, [R1+0x62c] ;  /* 0x00062c0001af7983 */ /* 0x001ee80000300800 */
[----:B------:R0:W-:Y:S04]  /*2e0d0*/  STL [R1+0x21d8], R179 ;  /* 0x0021d8b301007387 */ /* 0x0001e80000100800 */
[----:B0-----:R-:W3:Y:S04]  /*2e0e0*/  LDL.LU R179, [R1+0x700] ;  /* 0x0007000001b37983 */ /* 0x001ee80000300800 */
[----:B------:R0:W-:Y:S04]  /*2e0f0*/  STL [R1+0x21d4], R170 ;  /* 0x0021d4aa01007387 */ /* 0x0001e80000100800 */
[----:B------:R1:W-:Y:S04]  /*2e100*/  STL [R1+0x21d0], R171 ;  /* 0x0021d0ab01007387 */ /* 0x0003e80000100800 */
[----:B------:R1:W-:Y:S01]  /*2e110*/  STL [R1+0x21cc], R17 ;  /* 0x0021cc1101007387 */ /* 0x0003e20000100800 */
[----:B0-----:R-:W-:-:S02]  /*2e120*/  IMAD.MOV.U32 R170, RZ, RZ, R14 ;  /* 0x000000ffffaa7224 */ /* 0x001fc400078e000e */
[----:B-1----:R-:W-:Y:S02]  /*2e130*/  IMAD.MOV.U32 R171, RZ, RZ, R168 ;  /* 0x000000ffffab7224 */ /* 0x002fe400078e00a8 */
[----:B------:R-:W-:Y:S02]  /*2e140*/  IMAD.MOV.U32 R17, RZ, RZ, R155 ;  /* 0x000000ffff117224 */ /* 0x000fe400078e009b */
[----:B------:R-:W3:Y:S01]  /*2e150*/  LDL.LU R155, [R1+0x9b0] ;  /* 0x0009b000019b7983 */ /* 0x000ee20000300800 */
[----:B------:R-:W-:-:S03]  /*2e160*/  IMAD.MOV.U32 R14, RZ, RZ, R161 ;  /* 0x000000ffff0e7224 */ /* 0x000fc600078e00a1 */
[----:B------:R-:W3:Y:S04]  /*2e170*/  LDL.LU R0, [R1+0xa88] ;  /* 0x000a880001007983 */ /* 0x000ee80000300800 */
[----:B------:R0:W-:Y:S04]  /*2e180*/  STL [R1+0x21c8], R22 ;  /* 0x0021c81601007387 */ /* 0x0001e80000100800 */
[----:B0-----:R-:W3:Y:S04]  /*2e190*/  LDL.LU R22, [R1+0x83c] ;  /* 0x00083c0001167983 */ /* 0x001ee80000300800 */
[----:B------:R0:W-:Y:S04]  /*2e1a0*/  STL [R1+0x21c4], R8 ;  /* 0x0021c40801007387 */ /* 0x0001e80000100800 */
[----:B0-----:R-:W3:Y:S01]  /*2e1b0*/  LDL R8, [R1+0x1a94] ;  /* 0x001a940001087983 */ /* 0x001ee20000100800 */
[----:B----4-:R-:W-:-:S03]  /*2e1c0*/  LOP3.LUT R168, R11, 0x1, RZ, 0x3c, !PT ;  /* 0x000000010ba87812 */ /* 0x010fc600078e3cff */
[----:B------:R0:W-:Y:S04]  /*2e1d0*/  STL [R1+0x21c0], R7 ;  /* 0x0021c00701007387 */ /* 0x0001e80000100800 */
[----:B------:R1:W-:Y:S04]  /*2e1e0*/  STL [R1+0x21bc], R232 ;  /* 0x0021bce801007387 */ /* 0x0003e80000100800 */
[----:B------:R-:W-:Y:S01]  /*2e1f0*/  STL [R1+0x21b8], R234 ;  /* 0x0021b8ea01007387 */ /* 0x000fe20000100800 */
[----:B0-----:R-:W-:-:S03]  /*2e200*/  IMAD.MOV.U32 R7, RZ, RZ, R171 ;  /* 0x000000ffff077224 */ /* 0x001fc600078e00ab */
[----:B------:R0:W-:Y:S01]  /*2e210*/  STL [R1+0x21b4], R226 ;  /* 0x0021b4e201007387 */ /* 0x0001e20000100800 */
[----:B-1----:R-:W-:-:S03]  /*2e220*/  IMAD.MOV.U32 R232, RZ, RZ, R17 ;  /* 0x000000ffffe87224 */ /* 0x002fc600078e0011 */
[----:B------:R-:W-:Y:S04]  /*2e230*/  STL [R1+0x21b0], R229 ;  /* 0x0021b0e501007387 */ /* 0x000fe80000100800 */
[----:B------:R-:W-:Y:S04]  /*2e240*/  STL [R1+0x21ac], R220 ;  /* 0x0021acdc01007387 */ /* 0x000fe80000100800 */
        /* <DEDUP_REMOVED lines=43> */
[----:B------:R-:W-:Y:S04]  /*2e500*/  STL.64 [R1+0x1ef8], R150 ;  /* 0x001ef89601007387 */ /* 0x000fe80000100a00 */
[----:B------:R-:W-:Y:S04]  /*2e510*/  STL.64 [R1+0x1ef0], R148 ;  /* 0x001ef09401007387 */ /* 0x000fe80000100a00 */
[----:B------:R-:W-:Y:S04]  /*2e520*/  STL.64 [R1+0x1ee8], R146 ;  /* 0x001ee89201007387 */ /* 0x000fe80000100a00 */
[----:B------:R-:W-:Y:S04]  /*2e530*/  STL.64 [R1+0x1ee0], R144 ;  /* 0x001ee09001007387 */ /* 0x000fe80000100a00 */
[----:B------:R-:W-:Y:S01]  /*2e540*/  STL.64 [R1+0x1ed8], R142 ;  /* 0x001ed88e01007387 */ /* 0x000fe20000100a00 */
[----:B--2---:R-:W-:-:S02]  /*2e550*/  IMAD.MOV.U32 R171, RZ, RZ, R187 ;  /* 0x000000ffffab7224 */ /* 0x004fc400078e00bb */
[----:B------:R-:W-:Y:S01]  /*2e560*/  IMAD.MOV.U32 R187, RZ, RZ, R2 ;  /* 0x000000ffffbb7224 */ /* 0x000fe200078e0002 */
[----:B------:R-:W-:Y:S04]  /*2e570*/  STL.64 [R1+0x1ed0], R140 ;  /* 0x001ed08c01007387 */ /* 0x000fe80000100a00 */
[----:B------:R-:W-:Y:S04]  /*2e580*/  STL.64 [R1+0x1ec8], R138 ;  /* 0x001ec88a01007387 */ /* 0x000fe80000100a00 */
[----:B------:R-:W-:Y:S01]  /*2e590*/  STL.64 [R1+0x1ec0], R136 ;  /* 0x001ec08801007387 */ /* 0x000fe20000100a00 */
[----:B---3--:R-:W-:-:S03]  /*2e5a0*/  IMAD.MOV.U32 R17, RZ, RZ, R175 ;  /* 0x000000ffff117224 */ /* 0x008fc600078e00af */
[----:B------:R-:W-:Y:S01]  /*2e5b0*/  STL.64 [R1+0x1eb8], R134 ;  /* 0x001eb88601007387 */ /* 0x000fe20000100a00 */
[----:B------:R-:W-:Y:S02]  /*2e5c0*/  IMAD.MOV.U32 R175, RZ, RZ, R225 ;  /* 0x000000ffffaf7224 */ /* 0x000fe400078e00e1 */
[----:B------:R-:W-:Y:S01]  /*2e5d0*/  IMAD.MOV.U32 R225, RZ, RZ, R163 ;  /* 0x000000ffffe17224 */ /* 0x000fe200078e00a3 */
[----:B------:R-:W-:Y:S04]  /*2e5e0*/  STL.64 [R1+0x1eb0], R132 ;  /* 0x001eb08401007387 */ /* 0x000fe80000100a00 */
        /* <DEDUP_REMOVED lines=8> */
[----:B------:R-:W-:Y:S01]  /*2e670*/  STL.64 [R1+0x1e68], R114 ;  /* 0x001e687201007387 */ /* 0x000fe20000100a00 */
[----:B------:R-:W-:-:S03]  /*2e680*/  R2UR UR13, R0 ;  /* 0x00000000000d72ca */ /* 0x000fc600000e0000 */
[----:B------:R-:W-:Y:S04]  /*2e690*/  STL.64 [R1+0x1e60], R112 ;  /* 0x001e607001007387 */ /* 0x000fe80000100a00 */
[----:B------:R-:W-:Y:S04]  /*2e6a0*/  STL.64 [R1+0x1e58], R110 ;  /* 0x001e586e01007387 */ /* 0x000fe80000100a00 */
[----:B------:R-:W-:Y:S04]  /*2e6b0*/  STL.64 [R1+0x1e50], R108 ;  /* 0x001e506c01007387 */ /* 0x000fe80000100a00 */
[----:B------:R-:W-:Y:S04]  /*2e6c0*/  STL.64 [R1+0x1e48], R106 ;  /* 0x001e486a01007387 */ /* 0x000fe80000100a00 */
[----:B------:R-:W-:Y:S01]  /*2e6d0*/  STL.64 [R1+0x1e40], R104 ;  /* 0x001e406801007387 */ /* 0x000fe20000100a00 */
[----:B------:R-:W2:Y:S03]  /*2e6e0*/  S2R R161, SR_TID.X ;  /* 0x0000000000a17919 */ /* 0x000ea60000002100 */
[----:B------:R-:W-:Y:S01]  /*2e6f0*/  STL.64 [R1+0x1e38], R102 ;  /* 0x001e386601007387 */ /* 0x000fe20000100a00 */
[----:B------:R-:W-:Y:S01]  /*2e700*/  R2UR UR16, R8 ;  /* 0x00000000081072ca */ /* 0x000fe200000e0000 */
[----:B------:R-:W-:-:S02]  /*2e710*/  IMAD.MOV.U32 R8, RZ, RZ, R170 ;  /* 0x000000ffff087224 */ /* 0x000fc400078e00aa */
        /* <DEDUP_REMOVED lines=8> */
[----:B------:R-:W-:Y:S01]  /*2e7a0*/  STL.64 [R1+0x1e00], R88 ;  /* 0x001e005801007387 */ /* 0x000fe20000100a00 */
[----:B--2---:R-:W-:-:S03]  /*2e7b0*/  LOP3.LUT P1, RZ, R161, 0x80, RZ, 0xc0, !PT ;  /* 0x00000080a1ff7812 */ /* 0x004fc6000782c0ff */
[----:B------:R-:W-:Y:S01]  /*2e7c0*/  STL.64 [R1+0x1df8], R86 ;  /* 0x001df85601007387 */ /* 0x000fe20000100a00 */
[----:B0-----:R-:W-:-:S03]  /*2e7d0*/  SEL R226, RZ, 0x90, !P1 ;  /* 0x00000090ffe27807 */ /* 0x001fc60004800000 */
[----:B------:R-:W-:Y:S01]  /*2e7e0*/  STL.64 [R1+0x1df0], R84 ;  /* 0x001df05401007387 */ /* 0x000fe20000100a00 */
[----:B------:R-:W-:-:S03]  /*2e7f0*/  LOP3.LUT R226, R226, 0x7f, R161, 0x78, !PT ;  /* 0x0000007fe2e27812 */ /* 0x000fc600078e78a1 */
[----:B------:R-:W-:Y:S01]  /*2e800*/  STL.64 [R1+0x1de8], R82 ;  /* 0x001de85201007387 */ /* 0x000fe20000100a00 */
[----:B------:R-:W-:-:S03]  /*2e810*/  LOP3.LUT R226, R226, 0x60, RZ, 0x3c, !PT ;  /* 0x00000060e2e27812 */ /* 0x000fc600078e3cff */
        /* <DEDUP_REMOVED lines=38> */
[----:B------:R0:W-:Y:S04]  /*2ea80*/  STS.U8 [R226+UR6+0x2bf00], R22 ;  /* 0x02bf0016e2007988 */ /* 0x0001e80008000006 */
[----:B------:R-:W-:Y:S04]  /*2ea90*/  STL [R1+0x1cb0], R5 ;  /* 0x001cb00501007387 */ /* 0x000fe80000100800 */
[----:B-1----:R-:W2:Y:S01]  /*2eaa0*/  LDL.LU R218, [R1+0x828] ;  /* 0x0008280001da7983 */ /* 0x002ea20000300800 */
[----:B0-----:R-:W-:-:S02]  /*2eab0*/  IMAD.MOV.U32 R22, RZ, RZ, R179 ;  /* 0x000000ffff167224 */ /* 0x001fc400078e00b3 */
[----:B------:R-:W-:Y:S01]  /*2eac0*/  IMAD.MOV.U32 R179, RZ, RZ, R227 ;  /* 0x000000ffffb37224 */ /* 0x000fe200078e00e3 */
[----:B------:R-:W3:Y:S01]  /*2ead0*/  LDL.LU R216, [R1+0x818] ;  /* 0x0008180001d87983 */ /* 0x000ee20000300800 */
[----:B------:R-:W-:-:S03]  /*2eae0*/  IMAD.MOV.U32 R227, RZ, RZ, R3 ;  /* 0x000000ffffe37224 */ /* 0x000fc600078e0003 */
[----:B------:R-:W4:Y:S04]  /*2eaf0*/  LDL.LU R3, [R1+0x978] ;  /* 0x0009780001037983 */ /* 0x000f280000300800 */
[----:B------:R-:W4:Y:S04]  /*2eb00*/  LDL.LU R224, [R1+0x808] ;  /* 0x0008080001e07983 */ /* 0x000f280000300800 */
[----:B------:R-:W4:Y:S04]  /*2eb10*/  LDL.LU R220, [R1+0x7fc] ;  /* 0x0007fc0001dc7983 */ /* 0x000f280000300800 */
[----:B------:R-:W4:Y:S04]  /*2eb20*/  LDL.LU R234, [R1+0x7f0] ;  /* 0x0007f00001ea7983 */ /* 0x000f280000300800 */
[----:B------:R-:W4:Y:S04]  /*2eb30*/  LDL.LU R229, [R1+0x7e4] ;  /* 0x0007e40001e57983 */ /* 0x000f280000300800 */
[----:B------:R-:W4:Y:S04]  /*2eb40*/  LDL.LU R4, [R1+0x7d8] ;  /* 0x0007d80001047983 */ /* 0x000f280000300800 */
[----:B------:R-:W4:Y:S04]  /*2eb50*/  LDL.LU.64 R24, [R1+0x400] ;  /* 0x0004000001187983 */ /* 0x000f280000300a00 */
        /* <DEDUP_REMOVED lines=63> */
[----:B------:R-:W-:Y:S04]  /*2ef50*/  STL [R1+0x1cd8], R10 ;  /* 0x001cd80a01007387 */ /* 0x000fe80000100800 */
[----:B------:R-:W-:Y:S04]  /*2ef60*/  SHFL.IDX PT, R0, R230, R11, 0x1f ;  /* 0x00001f0be6007589 */ /* 0x000fe800000e0000 */
[----:B------:R-:W0:Y:S04]  /*2ef70*/  SHFL.IDX PT, R161, R228, R168, 0x1f ;  /* 0x00001fa8e4a17589 */ /* 0x000e2800000e0000 */
[----:B--2---:R-:W-:Y:S04]  /*2ef80*/  STS.U8 [R226+UR6+0x2c300], R218 ;  /* 0x02c300dae2007988 */ /* 0x004fe80008000006 */
[----:B---3--:R-:W-:Y:S04]  /*2ef90*/  STS.U8 [R226+UR6+0x2c700], R216 ;  /* 0x02c700d8e2007988 */ /* 0x008fe80008000006 */
[----:B----4-:R-:W-:Y:S04]  /*2efa0*/  STS.U8 [R226+UR6+0x2cb00], R224 ;  /* 0x02cb00e0e2007988 */ /* 0x010fe80008000006 */
[----:B------:R-:W-:Y:S04]  /*2efb0*/  STS.U8 [R226+UR6+0x2cf00], R220 ;  /* 0x02cf00dce2007988 */ /* 0x000fe80008000006 */
[----:B------:R1:W-:Y:S04]  /*2efc0*/  STS.U8 [R226+UR6+0x2d300], R234 ;  /* 0x02d300eae2007988 */ /* 0x0003e80008000006 */
[----:B-1----:R-:W2:Y:S04]  /*2efd0*/  LDL.LU R234, [R1+0x7cc] ;  /* 0x0007cc0001ea7983 */ /* 0x002ea80000300800 */
[----:B------:R-:W3:Y:S04]  /*2efe0*/  LDL.LU R190, [R1+0x7c4] ;  /* 0x0007c40001be7983 */ /* 0x000ee80000300800 */
[----:B------:R-:W4:Y:S04]  /*2eff0*/  LDL.LU R186, [R1+0x7b8] ;  /* 0x0007b80001ba7983 */ /* 0x000f280000300800 */
[----:B------:R-:W4:Y:S04]  /*2f000*/  LDL.LU R218, [R1+0x7ac] ;  /* 0x0007ac0001da7983 */ /* 0x000f280000300800 */
[----:B------:R-:W4:Y:S04]  /*2f010*/  LDL.LU R216, [R1+0x7a0] ;  /* 0x0007a00001d87983 */ /* 0x000f280000300800 */
[----:B------:R-:W4:Y:S04]  /*2f020*/  LDL.LU R224, [R1+0x794] ;  /* 0x0007940001e07983 */ /* 0x000f280000300800 */
[----:B------:R1:W-:Y:S04]  /*2f030*/  STS.U8 [R226+UR6+0x2d700], R229 ;  /* 0x02d700e5e2007988 */ /* 0x0003e80008000006 */
[----:B------:R-:W4:Y:S04]  /*2f040*/  LDL.LU R220, [R1+0x73c] ;  /* 0x00073c0001dc7983 */ /* 0x000f280000300800 */
[----:B------:R0:W-:Y:S04]  /*2f050*/  STS.U8 [R226+UR6+0x2db00], R4 ;  /* 0x02db0004e2007988 */ /* 0x0001e80008000006 */
[----:B-1----:R-:W4:Y:S04]  /*2f060*/  LDL.LU R229, [R1+0x608] ;  /* 0x0006080001e57983 */ /* 0x002f280000300800 */
[----:B0-----:R-:W4:Y:S04]  /*2f070*/  LDL.LU R4, [R1+0x980] ;  /* 0x0009800001047983 */ /* 0x001f280000300800 */
[----:B--2---:R0:W-:Y:S04]  /*2f080*/  STS.U8 [R226+UR6+0x2df00], R234 ;  /* 0x02df00eae2007988 */ /* 0x0041e80008000006 */
[----:B0-----:R-:W2:Y:S04]  /*2f090*/  LDL.LU R234, [R1+0xa68] ;  /* 0x000a680001ea7983 */ /* 0x001ea80000300800 */
[----:B---3--:R-:W-:Y:S04]  /*2f0a0*/  STS.U8 [R226+UR6+0x2e300], R190 ;  /* 0x02e300bee2007988 */ /* 0x008fe80008000006 */
[----:B----4-:R-:W-:Y:S04]  /*2f0b0*/  STS.U8 [R226+UR6+0x2e700], R186 ;  /* 0x02e700bae2007988 */ /* 0x010fe80008000006 */
[----:B------:R-:W-:Y:S04]  /*2f0c0*/  STS.U8 [R226+UR6+0x2eb00], R218 ;  /* 0x02eb00dae2007988 */ /* 0x000fe80008000006 */
[----:B------:R-:W-:Y:S04]  /*2f0d0*/  STS.U8 [R226+UR6+0x2ef00], R216 ;  /* 0x02ef00d8e2007988 */ /* 0x000fe80008000006 */
[----:B------:R-:W-:Y:S04]  /*2f0e0*/  STS.U8 [R226+UR6+0x2f300], R224 ;  /* 0x02f300e0e2007988 */ /* 0x000fe80008000006 */
[----:B------:R-:W-:Y:S04]  /*2f0f0*/  STS.U8 [R226+UR6+0x2f700], R220 ;  /* 0x02f700dce2007988 */ /* 0x000fe80008000006 */
[----:B------:R-:W-:Y:S01]  /*2f100*/  STS.U8 [R226+UR6+0x2fb00], R229 ;  /* 0x02fb00e5e2007988 */ /* 0x000fe20008000006 */
[----:B------:R-:W-:Y:S01]  /*2f110*/  FADD R3, -R10, R3 ;  /* 0x000000030a037221 */ /* 0x000fe20000000100 */
[----:B------:R-:W-:-:S02]  /*2f120*/  FADD R4, -R9, R4 ;  /* 0x0000000409047221 */ /* 0x000fc40000000100 */
[----:B------:R-:W-:Y:S01]  /*2f130*/  SHFL.IDX PT, R2, R222, R11, 0x1f ;  /* 0x00001f0bde027589 */ /* 0x000fe200000e0000 */
[----:B------:R-:W-:Y:S01]  /*2f140*/  FMUL R3, R3, 1.4426950216293334961 ;  /* 0x3fb8aa3b03037820 */ /* 0x000fe20000400000 */
[----:B------:R-:W-:Y:S02]  /*2f150*/  FMUL R4, R4, 1.4426950216293334961 ;  /* 0x3fb8aa3b04047820 */ /* 0x000fe40000400000 */
[----:B------:R-:W0:Y:S03]  /*2f160*/  SHFL.IDX PT, R163, R221, R168, 0x1f ;  /* 0x00001fa8dda37589 */ /* 0x000e2600000e0000 */
[----:B------:R-:W1:Y:S08]  /*2f170*/  MUFU.EX2 R3, R3 ;  /* 0x0000000300037308 */ /* 0x000e700000000800 */
[----:B------:R-:W3:Y:S01]  /*2f180*/  MUFU.EX2 R4, R4 ;  /* 0x0000000400047308 */ /* 0x000ee20000000800 */
[-C--:B-1----:R-:W-:Y:S01]  /*2f190*/  FMUL R26, R26, R3.reuse ;  /* 0x000000031a1a7220 */ /* 0x082fe20000400000 */
[-C--:B------:R-:W-:Y:S01]  /*2f1a0*/  FMUL R27, R27, R3.reuse ;  /* 0x000000031b1b7220 */ /* 0x080fe20000400000 */
        /* <DEDUP_REMOVED lines=61> */
[----:B------:R-:W-:Y:S01]  /*2f580*/  FMUL R151, R151, R3 ;  /* 0x0000000397977220 */ /* 0x000fe20000400000 */
[-C--:B---3--:R-:W-:Y:S01]  /*2f590*/  FMUL R24, R24, R4.reuse ;  /* 0x0000000418187220 */ /* 0x088fe20000400000 */
        /* <DEDUP_REMOVED lines=63> */
[----:B--2---:R1:W-:Y:S01]  /*2f990*/  STS.U8 [R226+UR6+0x2ff00], R234 ;  /* 0x02ff00eae2007988 */ /* 0x0043e20008000006 */
[----:B------:R2:W-:Y:S06]  /*2f9a0*/  MEMBAR.ALL.CTA ;  /* 0x0000000000007992 */ /* 0x0005ec0000008000 */
[----:B--2---:R-:W2:Y:S01]  /*2f9b0*/  FENCE.VIEW.ASYNC.S ;  /* 0x00000000000073c6 */ /* 0x004ea20000000000 */
[----:B-1----:R-:W-:Y:S01]  /*2f9c0*/  IMAD.MOV.U32 R234, RZ, RZ, R160 ;  /* 0x000000ffffea7224 */ /* 0x002fe200078e00a0 */
[-C--:B------:R-:W-:Y:S01]  /*2f9d0*/  PRMT R160, R0, R13.reuse, R161 ;  /* 0x0000000d00a07216 */ /* 0x080fe200000000a1 */
[----:B------:R-:W-:Y:S01]  /*2f9e0*/  IMAD.MOV.U32 R226, RZ, RZ, R162 ;  /* 0x000000ffffe27224 */ /* 0x000fe200078e00a2 */
[----:B0-----:R-:W-:-:S02]  /*2f9f0*/  PRMT R162, R2, R13, R163 ;  /* 0x0000000d02a27216 */ /* 0x001fc400000000a3 */
[-C--:B------:R-:W-:Y:S02]  /*2fa00*/  PRMT R161, R0, R12.reuse, R161 ;  /* 0x0000000c00a17216 */ /* 0x080fe400000000a1 */
[----:B------:R-:W-:Y:S01]  /*2fa10*/  PRMT R163, R2, R12, R163 ;  /* 0x0000000c02a37216 */ /* 0x000fe200000000a3 */
[----:B--2---:R-:W-:Y:S06]  /*2fa20*/  BAR.SYNC.DEFER_BLOCKING 0x0 ;  /* 0x0000000000007b1d */ /* 0x004fec0000010000 */
[----:B------:R-:W-:-:S06]  /*2fa30*/  WARPGROUP.ARRIVE ;  /* 0x00000000000079c5 */ /* 0x000fcc0000000000 */
[----:B------:R-:W-:Y:S01]  /*2fa40*/  QGMMA.64x256x32.F32.E4M3.E4M3 R24, R160, gdesc[UR8], R24, gsb0 ;  /* 0x03e00008a0187df3 */ /* 0x000fe20008000818 */
[----:B------:R-:W-:Y:S02]  /*2fa50*/  F2FP.SATFINITE.E4M3.F32.PACK_AB_MERGE_C R15, R15, R226, RZ ;  /* 0x000000e20f0f723e */ /* 0x000fe400048070ff */
[----:B------:R-:W-:Y:S02]  /*2fa60*/  F2FP.SATFINITE.E4M3.F32.PACK_AB_MERGE_C R14, R14, R234, RZ ;  /* 0x000000ea0e0e723e */ /* 0x000fe400048070ff */
[----:B------:R-:W-:Y:S02]  /*2fa70*/  F2FP.SATFINITE.E4M3.F32.PACK_AB_MERGE_C R2, R7, R232, RZ ;  /* 0x000000e80702723e */ /* 0x000fe400048070ff */
[----:B------:R-:W-:Y:S02]  /*2fa80*/  F2FP.SATFINITE.E4M3.F32.PACK_AB_MERGE_C R0, R22, R8, RZ ;  /* 0x000000081600723e */ /* 0x000fe400048070ff */
[----:B------:R-:W-:Y:S02]  /*2fa90*/  F2FP.SATFINITE.E4M3.F32.PACK_AB_MERGE_C R15, R171, R17, R15 ;  /* 0x00000011ab0f723e */ /* 0x000fe4000480700f */
[----:B------:R-:W-:-:S02]  /*2faa0*/  F2FP.SATFINITE.E4M3.F32.PACK_AB_MERGE_C R14, R233, R170, R14 ;  /* 0x000000aae90e723e */ /* 0x000fc4000480700e */
[----:B------:R-:W-:Y:S02]  /*2fab0*/  F2FP.SATFINITE.E4M3.F32.PACK_AB_MERGE_C R2, R236, R231, R2 ;  /* 0x000000e7ec02723e */ /* 0x000fe40004807002 */
[----:B------:R-:W-:Y:S01]  /*2fac0*/  F2FP.SATFINITE.E4M3.F32.PACK_AB_MERGE_C R0, R16, R235, R0 ;  /* 0x000000eb1000723e */ /* 0x000fe20004807000 */
[----:B------:R-:W-:Y:S01]  /*2fad0*/  IMAD.MOV.U32 R235, RZ, RZ, R157 ;  /* 0x000000ffffeb7224 */ /* 0x000fe200078e009d */
[----:B------:R-:W-:Y:S01]  /*2fae0*/  SEL R16, R15, R14, !P0 ;  /* 0x0000000e0f107207 */ /* 0x000fe20004000000 */
[----:B------:R-:W-:Y:S01]  /*2faf0*/  IMAD.MOV.U32 R231, RZ, RZ, R159 ;  /* 0x000000ffffe77224 */ /* 0x000fe200078e009f */
[----:B------:R-:W-:Y:S02]  /*2fb00*/  SEL R157, R14, R15, !P0 ;  /* 0x0000000f0e9d7207 */ /* 0x000fe40004000000 */
[----:B------:R-:W-:Y:S02]  /*2fb10*/  SEL R159, R0, R2, !P0 ;  /* 0x00000002009f7207 */ /* 0x000fe40004000000 */
[----:B------:R-:W-:-:S02]  /*2fb20*/  SEL R14, R2, R0, !P0 ;  /* 0x00000000020e7207 */ /* 0x000fc40004000000 */
[----:B------:R-:W-:Y:S04]  /*2fb30*/  SHFL.IDX PT, R0, R16, R11, 0x1f ;  /* 0x00001f0b10007589 */ /* 0x000fe800000e0000 */
[----:B------:R-:W0:Y:S04]  /*2fb40*/  SHFL.IDX PT, R157, R157, R168, 0x1f ;  /* 0x00001fa89d9d7589 */ /* 0x000e2800000e0000 */
[----:B------:R-:W-:Y:S04]  /*2fb50*/  SHFL.IDX PT, R2, R14, R11, 0x1f ;  /* 0x00001f0b0e027589 */ /* 0x000fe800000e0000 */
[----:B------:R-:W1:Y:S01]  /*2fb60*/  SHFL.IDX PT, R159, R159, R168, 0x1f ;  /* 0x00001fa89f9f7589 */ /* 0x000e6200000e0000 */
[----:B------:R-:W-:-:S02]  /*2fb70*/  IMAD.MOV.U32 R236, RZ, RZ, R156 ;  /* 0x000000ffffec7224 */ /* 0x000fc400078e009c */
[----:B------:R-:W-:Y:S01]  /*2fb80*/  IMAD.MOV.U32 R233, RZ, RZ, R158 ;  /* 0x000000ffffe97224 */ /* 0x000fe200078e009e */
[----:B------:R-:W-:Y:S01]  /*2fb90*/  UMOV UR10, UR42 ;  /* 0x0000002a000a7c82 */ /* 0x000fe20008000000 */
[----:B------:R-:W-:Y:S01]  /*2fba0*/  UMOV UR11, UR43 ;  /* 0x0000002b000b7c82 */ /* 0x000fe20008000000 */
[CCC-:B0-----:R-:W-:Y:S02]  /*2fbb0*/  PRMT R156, R0.reuse, R13.reuse, R157.reuse ;  /* 0x0000000d009c7216 */ /* 0x1c1fe4000000009d */
[-C--:B------:R-:W-:Y:S02]  /*2fbc0*/  PRMT R157, R0, R12.reuse, R157 ;  /* 0x0000000c009d7216 */ /* 0x080fe4000000009d */
[C-C-:B-1----:R-:W-:Y:S02]  /*2fbd0*/  PRMT R158, R2.reuse, R13, R159.reuse ;  /* 0x0000000d029e7216 */ /* 0x142fe4000000009f */
[----:B------:R-:W-:Y:S02]  /*2fbe0*/  PRMT R159, R2, R12, R159 ;  /* 0x0000000c029f7216 */ /* 0x000fe4000000009f */
[----:B------:R-:W-:-:S02]  /*2fbf0*/  F2FP.SATFINITE.E4M3.F32.PACK_AB_MERGE_C R15, R175, R179, RZ ;  /* 0x000000b3af0f723e */ /* 0x000fc400048070ff */
[----:B------:R-:W-:Y:S02]  /*2fc00*/  F2FP.SATFINITE.E4M3.F32.PACK_AB_MERGE_C R14, R183, R187, RZ ;  /* 0x000000bbb70e723e */ /* 0x000fe400048070ff */
[----:B------:R-:W-:Y:S02]  /*2fc10*/  F2FP.SATFINITE.E4M3.F32.PACK_AB_MERGE_C R2, R225, R227, RZ ;  /* 0x000000e3e102723e */ /* 0x000fe400048070ff */
[----:B------:R-:W-:Y:S02]  /*2fc20*/  F2FP.SATFINITE.E4M3.F32.PACK_AB_MERGE_C R0, R153, R164, RZ ;  /* 0x000000a49900723e */ /* 0x000fe400048070ff */
[----:B------:R-:W-:Y:S02]  /*2fc30*/  F2FP.SATFINITE.E4M3.F32.PACK_AB_MERGE_C R15, R166, R152, R15 ;  /* 0x00000098a60f723e */ /* 0x000fe4000480700f */
[----:B------:R-:W-:Y:S02]  /*2fc40*/  F2FP.SATFINITE.E4M3.F32.PACK_AB_MERGE_C R14, R251, R252, R14 ;  /* 0x000000fcfb0e723e */ /* 0x000fe4000480700e */
[----:B------:R-:W-:-:S02]  /*2fc50*/  F2FP.SATFINITE.E4M3.F32.PACK_AB_MERGE_C R2, R248, R250, R2 ;  /* 0x000000faf802723e */ /* 0x000fc40004807002 */
[----:B------:R-:W-:Y:S01]  /*2fc60*/  F2FP.SATFINITE.E4M3.F32.PACK_AB_MERGE_C R0, R244, R247, R0 ;  /* 0x000000f7f400723e */ /* 0x000fe20004807000 */
[----:B------:R-:W-:Y:S01]  /*2fc70*/  IMAD.MOV.U32 R166, RZ, RZ, R155 ;  /* 0x000000ffffa67224 */ /* 0x000fe200078e009b */
[----:B------:R-:W-:Y:S02]  /*2fc80*/  SEL R16, R15, R14, !P0 ;  /* 0x0000000e0f107207 */ /* 0x000fe40004000000 */
[----:B------:R-:W-:Y:S02]  /*2fc90*/  SEL R153, R14, R15, !P0 ;  /* 0x0000000f0e997207 */ /* 0x000fe40004000000 */
[----:B------:R-:W-:Y:S02]  /*2fca0*/  SEL R155, R0, R2, !P0 ;  /* 0x00000002009b7207 */ /* 0x000fe40004000000 */
[----:B------:R-:W-:-:S04]  /*2fcb0*/  SEL R14, R2, R0, !P0 ;  /* 0x00000000020e7207 */ /* 0x000fc80004000000 */
[----:B------:R-:W-:Y:S04]  /*2fcc0*/  SHFL.IDX PT, R155, R155, R168, 0x1f ;  /* 0x00001fa89b9b7589 */ /* 0x000fe800000e0000 */
[----:B------:R0:W1:Y:S01]  /*2fcd0*/  SHFL.IDX PT, R2, R14, R11, 0x1f ;  /* 0x00001f0b0e027589 */ /* 0x00006200000e0000 */
[----:B------:R-:W-:-:S03]  /*2fce0*/  IMAD.MOV.U32 R164, RZ, RZ, R154 ;  /* 0x000000ffffa47224 */ /* 0x000fc600078e009a */
[----:B------:R-:W-:Y:S01]  /*2fcf0*/  STL [R1+0x1cdc], R9 ;  /* 0x001cdc0901007387 */ /* 0x000fe20000100800 */
[----:B------:R-:W-:Y:S02]  /*2fd00*/  F2FP.SATFINITE.E4M3.F32.PACK_AB_MERGE_C R15, R231, R233, RZ ;  /* 0x000000e9e70f723e */ /* 0x000fe400048070ff */
[----:B0-----:R-:W-:Y:S02]  /*2fd10*/  F2FP.SATFINITE.E4M3.F32.PACK_AB_MERGE_C R14, R235, R236, RZ ;  /* 0x000000eceb0e723e */ /* 0x001fe400048070ff */
[C-C-:B-1----:R-:W-:Y:S02]  /*2fd20*/  PRMT R154, R2.reuse, R13, R155.reuse ;  /* 0x0000000d029a7216 */ /* 0x142fe4000000009b */
[----:B------:R-:W-:Y:S02]  /*2fd30*/  PRMT R155, R2, R12, R155 ;  /* 0x0000000c029b7216 */ /* 0x000fe4000000009b */
[----:B------:R-:W-:Y:S02]  /*2fd40*/  F2FP.SATFINITE.E4M3.F32.PACK_AB_MERGE_C R2, R169, R240, RZ ;  /* 0x000000f0a902723e */ /* 0x000fe400048070ff */
[----:B------:R-:W2:Y:S04]  /*2fd50*/  LDL.LU R240, [R1+0x2fc] ;  /* 0x0002fc0001f07983 */ /* 0x000ea80000300800 */
[----:B------:R-:W3:Y:S04]  /*2fd60*/  LDL.LU R235, [R1+0x300] ;  /* 0x0003000001eb7983 */ /* 0x000ee80000300800 */
[----:B------:R-:W4:Y:S04]  /*2fd70*/  LDL.LU R236, [R1+0x2f4] ;  /* 0x0002f40001ec7983 */ /* 0x000f280000300800 */
[----:B------:R-:W2:Y:S04]  /*2fd80*/  LDL.LU R231, [R1+0x2f8] ;  /* 0x0002f80001e77983 */ /* 0x000ea80000300800 */
[----:B------:R-:W3:Y:S04]  /*2fd90*/  LDL.LU R233, [R1+0x2ec] ;  /* 0x0002ec0001e97983 */ /* 0x000ee80000300800 */
[----:B------:R-:W4:Y:S04]  /*2fda0*/  LDL.LU R225, [R1+0x2f0] ;  /* 0x0002f00001e17983 */ /* 0x000f280000300800 */
        /* <DEDUP_REMOVED lines=22> */
[----:B------:R-:W4:Y:S04]  /*2ff10*/  LDL.LU R182, [R1+0x290] ;  /* 0x0002900001b67983 */ /* 0x000f280000300800 */
[----:B------:R-:W3:Y:S04]  /*2ff20*/  LDL.LU R177, [R1+0x288] ;  /* 0x0002880001b17983 */ /* 0x000ee80000300800 */
[----:B------:R-:W2:Y:S04]  /*2ff30*/  LDL.LU R176, [R1+0x28c] ;  /* 0x00028c0001b07983 */ /* 0x000ea80000300800 */
[----:B------:R-:W4:Y:S04]  /*2ff40*/  LDL.LU R181, [R1+0x280] ;  /* 0x0002800001b57983 */ /* 0x000f280000300800 */
[----:B------:R-:W4:Y:S01]  /*2ff50*/  LDL.LU R180, [R1+0x284] ;  /* 0x0002840001b47983 */ /* 0x000f220000300800 */
[----:B------:R-:W-:-:S02]  /*2ff60*/  WARPGROUP.DEPBAR.LE gsb0, 0x0 ;  /* 0x00008000000079c5 */ /* 0x000fc40000010000 */
[----:B------:R-:W-:Y:S01]  /*2ff70*/  WARPGROUP.ARRIVE ;  /* 0x00000000000079c5 */ /* 0x000fe20000000000 */
[----:B------:R-:W-:Y:S04]  /*2ff80*/  SHFL.IDX PT, R0, R16, R11, 0x1f ;  /* 0x00001f0b10007589 */ /* 0x000fe800000e0000 */
[----:B------:R-:W0:Y:S01]  /*2ff90*/  SHFL.IDX PT, R153, R153, R168, 0x1f ;  /* 0x00001fa899997589 */ /* 0x000e2200000e0000 */
[----:B------:R-:W-:Y:S03]  /*2ffa0*/  QGMMA.64x256x32.F32.E4M3.E4M3 R24, R156, gdesc[UR8], R24, gsb0 ;  /* 0x03e000089c187df3 */ /* 0x000fe60008000818 */
[----:B------:R-:W3:Y:S04]  /*2ffb0*/  LDL.LU R219, [R1+0x278] ;  /* 0x0002780001db7983 */ /* 0x000ee80000300800 */
[----:B------:R-:W4:Y:S04]  /*2ffc0*/  LDL.LU R223, [R1+0x27c] ;  /* 0x00027c0001df7983 */ /* 0x000f280000300800 */
        /* <DEDUP_REMOVED lines=18> */
[----:B------:R-:W4:Y:S01]  /*300f0*/  LDL.LU R211, [R1+0x228] ;  /* 0x0002280001d37983 */ /* 0x000f220000300800 */
[----:B0-----:R-:W-:-:S03]  /*30100*/  PRMT R152, R0, R13, R153 ;  /* 0x0000000d00987216 */ /* 0x001fc60000000099 */
[----:B------:R-:W4:Y:S01]  /*30110*/  LDL.LU R210, [R1+0x22c] ;  /* 0x00022c0001d27983 */ /* 0x000f220000300800 */
[----:B------:R-:W-:-:S03]  /*30120*/  PRMT R153, R0, R12, R153 ;  /* 0x0000000c00997216 */ /* 0x000fc60000000099 */
[----:B------:R-:W4:Y:S01]  /*30130*/  LDL.LU R215, [R1+0x220] ;  /* 0x0002200001d77983 */ /* 0x000f220000300800 */
[----:B------:R-:W-:-:S03]  /*30140*/  F2FP.SATFINITE.E4M3.F32.PACK_AB_MERGE_C R0, R167, R165, RZ ;  /* 0x000000a5a700723e */ /* 0x000fc600048070ff */
[----:B------:R-:W4:Y:S04]  /*30150*/  LDL.LU R214, [R1+0x224] ;  /* 0x0002240001d67983 */ /* 0x000f280000300800 */
[----:B------:R-:W4:Y:S04]  /*30160*/  LDL.LU R201, [R1+0x218] ;  /* 0x0002180001c97983 */ /* 0x000f280000300800 */
[----:B------:R-:W4:Y:S01]  /*30170*/  LDL.LU R200, [R1+0x21c] ;  /* 0x00021c0001c87983 */ /* 0x000f220000300800 */
[----:B------:R-:W-:-:S03]  /*30180*/  F2FP.SATFINITE.E4M3.F32.PACK_AB_MERGE_C R15, R246, R249, R15 ;  /* 0x000000f9f60f723e */ /* 0x000fc6000480700f */
[----:B------:R-:W4:Y:S01]  /*30190*/  LDL.LU R205, [R1+0x210] ;  /* 0x0002100001cd7983 */ /* 0x000f220000300800 */
[----:B------:R-:W-:-:S03]  /*301a0*/  F2FP.SATFINITE.E4M3.F32.PACK_AB_MERGE_C R14, R243, R245, R14 ;  /* 0x000000f5f30e723e */ /* 0x000fc6000480700e */
[----:B------:R-:W4:Y:S01]  /*301b0*/  LDL.LU R204, [R1+0x214] ;  /* 0x0002140001cc7983 */ /* 0x000f220000300800 */
[----:B------:R-:W-:-:S03]  /*301c0*/  F2FP.SATFINITE.E4M3.F32.PACK_AB_MERGE_C R2, R241, R242, R2 ;  /* 0x000000f2f102723e */ /* 0x000fc60004807002 */
[----:B------:R-:W4:Y:S01]  /*301d0*/  LDL.LU R209, [R1+0x208] ;  /* 0x0002080001d17983 */ /* 0x000f220000300800 */
[----:B------:R-:W-:-:S03]  /*301e0*/  F2FP.SATFINITE.E4M3.F32.PACK_AB_MERGE_C R0, R237, R239, R0 ;  /* 0x000000efed00723e */ /* 0x000fc60004807000 */
[----:B------:R-:W4:Y:S01]  /*301f0*/  LDL.LU R208, [R1+0x20c] ;  /* 0x00020c0001d07983 */ /* 0x000f220000300800 */
[----:B------:R-:W-:-:S03]  /*30200*/  SEL R165, R14, R15, !P0 ;  /* 0x0000000f0ea57207 */ /* 0x000fc60004000000 */
[----:B------:R-:W4:Y:S01]  /*30210*/  LDL.LU R213, [R1+0x204] ;  /* 0x0002040001d57983 */ /* 0x000f220000300800 */
[----:B------:R-:W-:-:S03]  /*30220*/  SEL R16, R15, R14, !P0 ;  /* 0x0000000e0f107207 */ /* 0x000fc60004000000 */
[----:B------:R-:W4:Y:S01]  /*30230*/  LDL.LU R212, [R1+0x200] ;  /* 0x0002000001d47983 */ /* 0x000f220000300800 */
[----:B------:R-:W-:-:S03]  /*30240*/  SEL R167, R0, R2, !P0 ;  /* 0x0000000200a77207 */ /* 0x000fc60004000000 */
[----:B------:R-:W4:Y:S01]  /*30250*/  LDL.LU R252, [R1+0x310] ;  /* 0x0003100001fc7983 */ /* 0x000f220000300800 */
[----:B------:R-:W-:Y:S01]  /*30260*/  UMOV UR10, UR14 ;  /* 0x0000000e000a7c82 */ /* 0x000fe20008000000 */
[----:B------:R-:W-:Y:S02]  /*30270*/  UMOV UR11, UR15 ;  /* 0x0000000f000b7c82 */ /* 0x000fe40008000000 */
[----:B------:R-:W4:Y:S01]  /*30280*/  LDL.LU R251, [R1+0x314] ;  /* 0x0003140001fb7983 */ /* 0x000f220000300800 */
[----:B------:R-:W-:-:S03]  /*30290*/  SEL R14, R2, R0, !P0 ;  /* 0x00000000020e7207 */ /* 0x000fc60004000000 */
[----:B------:R-:W4:Y:S04]  /*302a0*/  LDL.LU R250, [R1+0x318] ;  /* 0x0003180001fa7983 */ /* 0x000f280000300800 */
[----:B------:R-:W4:Y:S04]  /*302b0*/  LDL.LU R249, [R1+0x31c] ;  /* 0x00031c0001f97983 */ /* 0x000f280000300800 */
[----:B------:R-:W4:Y:S04]  /*302c0*/  LDL.LU R248, [R1+0x320] ;  /* 0x0003200001f87983 */ /* 0x000f280000300800 */
[----:B------:R-:W4:Y:S04]  /*302d0*/  LDL.LU R247, [R1+0x328] ;  /* 0x0003280001f77983 */ /* 0x000f280000300800 */
[----:B------:R-:W4:Y:S04]  /*302e0*/  LDL.LU R246, [R1+0x32c] ;  /* 0x00032c0001f67983 */ /* 0x000f280000300800 */
[----:B------:R0:W-:Y:S04]  /*302f0*/  SHFL.IDX PT, R0, R16, R11, 0x1f ;  /* 0x00001f0b10007589 */ /* 0x0001e800000e0000 */
[----:B------:R-:W1:Y:S04]  /*30300*/  SHFL.IDX PT, R165, R165, R168, 0x1f ;  /* 0x00001fa8a5a57589 */ /* 0x000e6800000e0000 */
[----:B------:R-:W4:Y:S04]  /*30310*/  LDL.LU R245, [R1+0x338] ;  /* 0x0003380001f57983 */ /* 0x000f280000300800 */
[----:B------:R-:W-:Y:S04]  /*30320*/  SHFL.IDX PT, R2, R14, R11, 0x1f ;  /* 0x00001f0b0e027589 */ /* 0x000fe800000e0000 */
[----:B------:R1:W1:Y:S04]  /*30330*/  SHFL.IDX PT, R167, R167, R168, 0x1f ;  /* 0x00001fa8a7a77589 */ /* 0x00026800000e0000 */
        /* <DEDUP_REMOVED lines=18> */
[----:B0-----:R-:W4:Y:S01]  /*30460*/  LDL.LU R16, [R1+0x3cc] ;  /* 0x0003cc0001107983 */ /* 0x001f220000300800 */
[----:B------:R-:W-:-:S02]  /*30470*/  WARPGROUP.DEPBAR.LE gsb0, 0x0 ;  /* 0x00008000000079c5 */ /* 0x000fc40000010000 */
[----:B------:R-:W-:Y:S01]  /*30480*/  WARPGROUP.ARRIVE ;  /* 0x00000000000079c5 */ /* 0x000fe20000000000 */
[----:B------:R-:W4:Y:S01]  /*30490*/  LDL.LU R15, [R1+0x3d8] ;  /* 0x0003d800010f7983 */ /* 0x000f220000300800 */
[----:B-1----:R-:W-:-:S03]  /*304a0*/  IMAD.MOV.U32 R168, RZ, RZ, R164 ;  /* 0x000000ffffa87224 */ /* 0x002fc600078e00a4 */
[----:B------:R-:W4:Y:S01]  /*304b0*/  LDL.LU R14, [R1+0x3dc] ;  /* 0x0003dc00010e7983 */ /* 0x000f220000300800 */
[----:B------:R-:W-:Y:S01]  /*304c0*/  QGMMA.64x256x32.F32.E4M3.E4M3 R24, R152, gdesc[UR8], R24, gsb0 ;  /* 0x03e0000898187df3 */ /* 0x000fe20008000818 */
[----:B------:R-:W-:Y:S02]  /*304d0*/  IMAD.MOV.U32 R169, RZ, RZ, R166 ;  /* 0x000000ffffa97224 */ /* 0x000fe400078e00a6 */
[----:B------:R-:W4:Y:S01]  /*304e0*/  LDL.LU R10, [R1+0x3e8] ;  /* 0x0003e800010a7983 */ /* 0x000f220000300800 */
[----:B------:R-:W-:-:S03]  /*304f0*/  PRMT R164, R0, R13, R165 ;  /* 0x0000000d00a47216 */ /* 0x000fc600000000a5 */
[----:B------:R-:W4:Y:S01]  /*30500*/  LDL.LU R9, [R1+0x3ec] ;  /* 0x0003ec0001097983 */ /* 0x000f220000300800 */
[-C--:B------:R-:W-:Y:S02]  /*30510*/  PRMT R165, R0, R12.reuse, R165 ;  /* 0x0000000c00a57216 */ /* 0x080fe400000000a5 */
[C-C-:B------:R-:W-:Y:S01]  /*30520*/  PRMT R166, R2.reuse, R13, R167.reuse ;  /* 0x0000000d02a67216 */ /* 0x140fe200000000a7 */
[----:B------:R-:W4:Y:S01]  /*30530*/  LDL.LU R6, [R1+0x3f8] ;  /* 0x0003f80001067983 */ /* 0x000f220000300800 */
[----:B------:R-:W-:-:S03]  /*30540*/  PRMT R167, R2, R12, R167 ;  /* 0x0000000c02a77216 */ /* 0x000fc600000000a7 */
[----:B------:R-:W4:Y:S04]  /*30550*/  LDL.LU R5, [R1+0x3fc] ;  /* 0x0003fc0001057983 */ /* 0x000f280000300800 */
[----:B------:R-:W4:Y:S04]  /*30560*/  LDL.LU R0, [R1+0x30c] ;  /* 0x00030c0001007983 */ /* 0x000f280000300800 */
[----:B------:R-:W4:Y:S01]  /*30570*/  LDL.LU R2, [R1+0x308] ;  /* 0x0003080001027983 */ /* 0x000f220000300800 */
[----:B------:R-:W-:Y:S01]  /*30580*/  UMOV UR10, UR18 ;  /* 0x00000012000a7c82 */ /* 0x000fe20008000000 */
[----:B------:R-:W-:Y:S01]  /*30590*/  UMOV UR11, UR19 ;  /* 0x00000013000b7c82 */ /* 0x000fe20008000000 */
[-C--:B---3--:R-:W-:Y:S01]  /*305a0*/  FMUL R219, R219, R3.reuse ;  /* 0x00000003dbdb7220 */ /* 0x088fe20000400000 */
[-C--:B------:R-:W-:Y:S01]  /*305b0*/  FMUL R177, R177, R3.reuse ;  /* 0x00000003b1b17220 */ /* 0x080fe20000400000 */
[-C--:B--2---:R-:W-:Y:S01]  /*305c0*/  FMUL R176, R176, R3.reuse ;  /* 0x00000003b0b07220 */ /* 0x084fe20000400000 */
[-C--:B----4-:R-:W-:Y:S01]  /*305d0*/  FMUL R223, R223, R3.reuse ;  /* 0x00000003dfdf7220 */ /* 0x090fe20000400000 */
        /* <DEDUP_REMOVED lines=16> */
[----:B------:R0:W-:Y:S01]  /*306e0*/  STL [R1+0x1ce0], R3 ;  /* 0x001ce00301007387 */ /* 0x0001e20000100800 */
[-C--:B------:R-:W-:Y:S01]  /*306f0*/  FMUL R185, R185, R3.reuse ;  /* 0x00000003b9b97220 */ /* 0x080fe20000400000 */
[-C--:B------:R-:W-:Y:S01]  /*30700*/  FMUL R184, R184, R3.reuse ;  /* 0x00000003b8b87220 */ /* 0x080fe20000400000 */
[-C--:B------:R-:W-:Y:S01]  /*30710*/  FMUL R193, R193, R3.reuse ;  /* 0x00000003c1c17220 */ /* 0x080fe20000400000 */
[-C--:B------:R-:W-:Y:S01]  /*30720*/  FMUL R192, R192, R3.reuse ;  /* 0x00000003c0c07220 */ /* 0x080fe20000400000 */
[-C--:B------:R-:W-:Y:S01]  /*30730*/  FMUL R203, R203, R3.reuse ;  /* 0x00000003cbcb7220 */ /* 0x080fe20000400000 */
[----:B------:R-:W-:Y:S01]  /*30740*/  FMUL R202, R202, R3 ;  /* 0x00000003caca7220 */ /* 0x000fe20000400000 */
[----:B------:R-:W-:-:S02]  /*30750*/  WARPGROUP.DEPBAR.LE gsb0, 0x0 ;  /* 0x00008000000079c5 */ /* 0x000fc40000010000 */
[----:B------:R-:W-:-:S06]  /*30760*/  WARPGROUP.ARRIVE ;  /* 0x00000000000079c5 */ /* 0x000fcc0000000000 */
[----:B------:R-:W-:Y:S01]  /*30770*/  QGMMA.64x256x32.F32.E4M3.E4M3 R24, R164, gdesc[UR8], R24, gsb0 ;  /* 0x03e00008a4187df3 */ /* 0x000fe20008000818 */
        /* <DEDUP_REMOVED lines=37> */
[----:B------:R-:W-:-:S02]  /*309d0*/  FMUL R2, R2, R3 ;  /* 0x0000000302027220 */ /* 0x000fc40000400000 */
[----:B0-----:R-:W2:Y:S01]  /*309e0*/  LDL.LU R3, [R1+0x304] ;  /* 0x0003040001037983 */ /* 0x001ea20000300800 */
[----:B------:R-:W-:-:S03]  /*309f0*/  WARPGROUP.DEPBAR.LE gsb0, 0x0 ;  /* 0x00008000000079c5 */ /* 0x000fc60000010000 */
[----:B------:R0:W-:Y:S04]  /*30a00*/  STL.64 [R1+0x400], R24 ;  /* 0x0004001801007387 */ /* 0x0001e80000100a00 */
        /* <DEDUP_REMOVED lines=63> */
[----:B0-----:R-:W2:Y:S04]  /*30e00*/  LDL.LU.64 R24, [R1] ;  /* 0x0000000001187983 */ /* 0x001ea80000300a00 */
[----:B-1----:R-:W2:Y:S04]  /*30e10*/  LDL.LU.64 R26, [R1+0x8] ;  /* 0x00000800011a7983 */ /* 0x002ea80000300a00 */
[----:B---3--:R-:W3:Y:S04]  /*30e20*/  LDL.LU.64 R28, [R1+0x10] ;  /* 0x00001000011c7983 */ /* 0x008ee80000300a00 */
[----:B----4-:R-:W4:Y:S04]  /*30e30*/  LDL.LU.64 R30, [R1+0x18] ;  /* 0x00001800011e7983 */ /* 0x010f280000300a00 */
[----:B------:R-:W3:Y:S04]  /*30e40*/  LDL.LU.64 R32, [R1+0x20] ;  /* 0x0000200001207983 */ /* 0x000ee80000300a00 */
[----:B------:R-:W4:Y:S04]  /*30e50*/  LDL.LU.64 R34, [R1+0x28] ;  /* 0x0000280001227983 */ /* 0x000f280000300a00 */
        /* <DEDUP_REMOVED lines=32> */
[----:B--2---:R-:W2:Y:S04]  /*31060*/  LDL.LU.64 R100, [R1+0x130] ;  /* 0x0001300001647983 */ /* 0x004ea80000300a00 */
[----:B------:R-:W3:Y:S04]  /*31070*/  LDL.LU.64 R102, [R1+0x138] ;  /* 0x0001380001667983 */ /* 0x000ee80000300a00 */
[----:B------:R-:W4:Y:S04]  /*31080*/  LDL.LU.64 R104, [R1+0x140] ;  /* 0x0001400001687983 */ /* 0x000f280000300a00 */
[----:B------:R-:W2:Y:S04]  /*31090*/  LDL.LU.64 R106, [R1+0x148] ;  /* 0x00014800016a7983 */ /* 0x000ea80000300a00 */
        /* <DEDUP_REMOVED lines=21> */
[----:B------:R-:W3:Y:S01]  /*311f0*/  LDL.LU.64 R150, [R1+0x1f8] ;  /* 0x0001f80001967983 */ /* 0x000ee20000300a00 */
        /* <DEDUP_REMOVED lines=33> */
[----:B---3--:R0:W-:Y:S02]  /*31410*/  STL.64 [R1+0x20f8], R150 ;  /* 0x0020f89601007387 */ /* 0x0081e40000100a00 */
[----:B0-----:R-:W-:-:S02]  /*31420*/  IMAD.MOV.U32 R150, RZ, RZ, R240 ;  /* 0x000000ffff967224 */ /* 0x001fc400078e00f0 */
[----:B------:R-:W3:Y:S01]  /*31430*/  LDL.LU R240, [R1+0x2200] ;  /* 0x0022000001f07983 */ /* 0x000ee20000300800 */
[----:B------:R-:W-:-:S03]  /*31440*/  IMAD.MOV.U32 R151, RZ, RZ, R235 ;  /* 0x000000ffff977224 */ /* 0x000fc600078e00eb */
[----:B------:R-:W3:Y:S04]  /*31450*/  LDL.LU R235, [R1+0x21fc] ;  /* 0x0021fc0001eb7983 */ /* 0x000ee80000300800 */
[----:B--2---:R-:W-:Y:S04]  /*31460*/  STL.64 [R1+0x20f0], R148 ;  /* 0x0020f09401007387 */ /* 0x004fe80000100a00 */
[----:B----4-:R0:W-:Y:S02]  /*31470*/  STL.64 [R1+0x20e8], R146 ;  /* 0x0020e89201007387 */ /* 0x0101e40000100a00 */
[----:B0-----:R-:W-:-:S02]  /*31480*/  IMAD.MOV.U32 R146, RZ, RZ, R236 ;  /* 0x000000ffff927224 */ /* 0x001fc400078e00ec */
[----:B------:R-:W2:Y:S01]  /*31490*/  LDL.LU R236, [R1+0x21f8] ;  /* 0x0021f80001ec7983 */ /* 0x000ea20000300800 */
[----:B------:R-:W-:-:S03]  /*314a0*/  IMAD.MOV.U32 R147, RZ, RZ, R231 ;  /* 0x000000ffff937224 */ /* 0x000fc600078e00e7 */
[----:B------:R-:W4:Y:S04]  /*314b0*/  LDL.LU R231, [R1+0x21f4] ;  /* 0x0021f40001e77983 */ /* 0x000f280000300800 */
[----:B------:R-:W-:Y:S04]  /*314c0*/  STL.64 [R1+0x20e0], R144 ;  /* 0x0020e09001007387 */ /* 0x000fe80000100a00 */
[----:B------:R0:W-:Y:S02]  /*314d0*/  STL.64 [R1+0x20d8], R142 ;  /* 0x0020d88e01007387 */ /* 0x0001e40000100a00 */
[----:B0-----:R-:W-:-:S02]  /*314e0*/  IMAD.MOV.U32 R142, RZ, RZ, R233 ;  /* 0x000000ffff8e7224 */ /* 0x001fc400078e00e9 */
[----:B------:R-:W4:Y:S01]  /*314f0*/  LDL.LU R233, [R1+0x21f0] ;  /* 0x0021f00001e97983 */ /* 0x000f220000300800 */
        /* <DEDUP_REMOVED lines=31> */
[----:B------:R-:W3:Y:S04]  /*316f0*/  LDL.LU R8, [R1+0x21c4] ;  /* 0x0021c40001087983 */ /* 0x000ee80000300800 */
[----:B------:R-:W-:Y:S04]  /*31700*/  STL.64 [R1+0x2080], R120 ;  /* 0x0020807801007387 */ /* 0x000fe80000100a00 */
[----:B------:R0:W-:Y:S02]  /*31710*/  STL.64 [R1+0x2078], R118 ;  /* 0x0020787601007387 */ /* 0x0001e40000100a00 */
        /* <DEDUP_REMOVED lines=34> */
[----:B------:R0:W-:Y:S02]  /*31940*/  STL.64 [R1+0x2020], R96 ;  /* 0x0020206001007387 */ /* 0x0001e40000100a00 */
[----:B0-----:R-:W-:Y:S02]  /*31950*/  IMAD.MOV.U32 R96, RZ, RZ, R182 ;  /* 0x000000ffff607224 */ /* 0x001fe400078e00b6 */
[----:B------:R-:W4:Y:S04]  /*31960*/  LDL.LU R182, [R1+0x2190] ;  /* 0x0021900001b67983 */ /* 0x000f280000300800 */
[----:B------:R0:W-:Y:S02]  /*31970*/  STL.64 [R1+0x2018], R94 ;  /* 0x0020185e01007387 */ /* 0x0001e40000100a00 */
[----:B0-----:R-:W-:-:S02]  /*31980*/  IMAD.MOV.U32 R94, RZ, RZ, R177 ;  /* 0x000000ffff5e7224 */ /* 0x001fc400078e00b1 */
[----:B------:R-:W4:Y:S01]  /*31990*/  LDL.LU R177, [R1+0x218c] ;  /* 0x00218c0001b17983 */ /* 0x000f220000300800 */
[----:B------:R-:W-:-:S03]  /*319a0*/  IMAD.MOV.U32 R95, RZ, RZ, R176 ;  /* 0x000000ffff5f7224 */ /* 0x000fc600078e00b0 */
[----:B------:R-:W4:Y:S04]  /*319b0*/  LDL.LU R176, [R1+0x2188] ;  /* 0x0021880001b07983 */ /* 0x000f280000300800 */
[----:B------:R0:W-:Y:S02]  /*319c0*/  STL.64 [R1+0x2010], R92 ;  /* 0x0020105c01007387 */ /* 0x0001e40000100a00 */
[----:B0-----:R-:W-:Y:S02]  /*319d0*/  IMAD.MOV.U32 R92, RZ, RZ, R181 ;  /* 0x000000ffff5c7224 */ /* 0x001fe400078e00b5 */
        /* <DEDUP_REMOVED lines=100> */
[----:B------:R0:W-:Y:S04]  /*32020*/  STL.64 [R1+0x1f00], R24 ;  /* 0x001f001801007387 */ /* 0x0001e80000100a00 */
[----:B------:R-:W3:Y:S04]  /*32030*/  LDL.LU R97, [R1+0x324] ;  /* 0x0003240001617983 */ /* 0x000ee80000300800 */
[----:B------:R-:W2:Y:S04]  /*32040*/  LDL.LU.64 R100, [R1+0x330] ;  /* 0x0003300001647983 */ /* 0x000ea80000300a00 */
        /* <DEDUP_REMOVED lines=11> */
[----:B------:R-:W4:Y:S01]  /*32100*/  LDL.LU.64 R148, [R1+0x3f0] ;  /* 0x0003f00001947983 */ /* 0x000f220000300a00 */
[-C--:B------:R-:W-:Y:S01]  /*32110*/  FMUL R3, R3, R4.reuse ;  /* 0x0000000403037220 */ /* 0x080fe20000400000 */
[-C--:B------:R-:W-:Y:S01]  /*32120*/  FMUL R252, R252, R4.reuse ;  /* 0x00000004fcfc7220 */ /* 0x080fe20000400000 */
[-C--:B------:R-:W-:Y:S01]  /*32130*/  FMUL R251, R251, R4.reuse ;  /* 0x00000004fbfb7220 */ /* 0x080fe20000400000 */
[----:B------:R-:W-:Y:S01]  /*32140*/  FMUL R248, R248, R4 ;  /* 0x00000004f8f87220 */ /* 0x000fe20000400000 */
[----:B0-----:R-:W-:-:S02]  /*32150*/  IMAD.MOV.U32 R24, RZ, RZ, R60 ;  /* 0x000000ffff187224 */ /* 0x001fc400078e003c */
        /* <DEDUP_REMOVED lines=100> */
[-C--:B---3--:R-:W-:Y:S01]  /*327a0*/  FMUL R97, R97, R4.reuse ;  /* 0x0000000461617220 */ /* 0x088fe20000400000 */
[-C--:B--2---:R-:W-:Y:S01]  /*327b0*/  FMUL R100, R100, R4.reuse ;  /* 0x0000000464647220 */ /* 0x084fe20000400000 */
[-C--:B------:R-:W-:Y:S01]  /*327c0*/  FMUL R101, R101, R4.reuse ;  /* 0x0000000465657220 */ /* 0x080fe20000400000 */
        /* <DEDUP_REMOVED lines=23> */
[----:B------:R-:W-:-:S06]  /*32940*/  FMUL R149, R149, R4 ;  /* 0x0000000495957220 */ /* 0x000fcc0000400000 */
[----:B------:R-:W-:-:S06]  /*32950*/  WARPGROUP.ARRIVE ;  /* 0x00000000000079c5 */ /* 0x000fcc0000000000 */
[----:B------:R-:W-:Y:S01]  /*32960*/  QGMMA.64x256x32.F32.E4M3.E4M3 R24, R160, gdesc[UR20], R24, gsb0 ;  /* 0x03e00014a0187df3 */ /* 0x000fe20008000818 */
[----:B------:R-:W-:Y:S01]  /*32970*/  UMOV UR10, UR26 ;  /* 0x0000001a000a7c82 */ /* 0x000fe20008000000 */
[----:B------:R-:W-:Y:S01]  /*32980*/  UMOV UR11, UR27 ;  /* 0x0000001b000b7c82 */ /* 0x000fe20008000000 */
[----:B------:R-:W-:Y:S02]  /*32990*/  WARPGROUP.DEPBAR.LE gsb0, 0x0 ;  /* 0x00008000000079c5 */ /* 0x000fe40000010000 */
[----:B------:R-:W-:-:S15]  /*329a0*/  WARPGROUP.ARRIVE ;  /* 0x00000000000079c5 */ /* 0x000fde0000000000 */
[----:B------:R-:W-:-:S08]  /*329b0*/  NOP ;  /* 0x0000000000007918 */ /* 0x000fd00000000000 */
        /* <DEDUP_REMOVED lines=9> */
[----:B------:R-:W-:Y:S04]  /*32a50*/  STL [R1+0x1ce4], R4 ;  /* 0x001ce40401007387 */ /* 0x000fe80000100800 */
[----:B------:R-:W-:Y:S04]  /*32a60*/  STL [R1+0x1ce8], R8 ;  /* 0x001ce80801007387 */ /* 0x000fe80000100800 */
[----:B------:R-:W-:Y:S01]  /*32a70*/  STL [R1+0x1cec], R7 ;  /* 0x001cec0701007387 */ /* 0x000fe20000100800 */
[----:B------:R-:W-:-:S02]  /*32a80*/  WARPGROUP.DEPBAR.LE gsb0, 0x0 ;  /* 0x00008000000079c5 */ /* 0x000fc40000010000 */
[----:B------:R-:W-:-:S14]  /*32a90*/  WARPGROUP.ARRIVE ;  /* 0x00000000000079c5 */ /* 0x000fdc0000000000 */
[----:B------:R-:W-:Y:S03]  /*32aa0*/  QGMMA.64x256x32.F32.E4M3.E4M3 R24, R164, gdesc[UR8], R24, gsb0 ;  /* 0x03e00008a4187df3 */ /* 0x000fe60008000818 */
[----:B------:R-:W-:Y:S02]  /*32ab0*/  WARPGROUP.DEPBAR.LE gsb0, 0x0 ;  /* 0x00008000000079c5 */ /* 0x000fe40000010000 */
        /* <DEDUP_REMOVED lines=64> */
[----:B0-----:R-:W2:Y:S04]  /*32ec0*/  LDL.LU.64 R150, [R1+0x20f8] ;  /* 0x0020f80001967983 */ /* 0x001ea80000300a00 */
[----:B------:R-:W3:Y:S04]  /*32ed0*/  LDL.LU.64 R148, [R1+0x20f0] ;  /* 0x0020f00001947983 */ /* 0x000ee80000300a00 */
[----:B------:R-:W4:Y:S04]  /*32ee0*/  LDL.LU.64 R146, [R1+0x20e8] ;  /* 0x0020e80001927983 */ /* 0x000f280000300a00 */
[----:B------:R-:W3:Y:S04]  /*32ef0*/  LDL.LU.64 R144, [R1+0x20e0] ;  /* 0x0020e00001907983 */ /* 0x000ee80000300a00 */
[----:B------:R-:W2:Y:S04]  /*32f00*/  LDL.LU.64 R142, [R1+0x20d8] ;  /* 0x0020d800018e7983 */ /* 0x000ea80000300a00 */
[----:B------:R-:W3:Y:S04]  /*32f10*/  LDL.LU.64 R140, [R1+0x20d0] ;  /* 0x0020d000018c7983 */ /* 0x000ee80000300a00 */
        /* <DEDUP_REMOVED lines=57> */
[----:B------:R-:W3:Y:S01]  /*332b0*/  LDL.LU.64 R24, [R1+0x1f00] ;  /* 0x001f000001187983 */ /* 0x000ee20000300a00 */
[----:B------:R-:W-:-:S02]  /*332c0*/  F2FP.SATFINITE.E4M3.F32.PACK_AB_MERGE_C R15, R238, R240, RZ ;  /* 0x000000f0ee0f723e */ /* 0x000fc400048070ff */
[----:B------:R-:W-:Y:S02]  /*332d0*/  F2FP.SATFINITE.E4M3.F32.PACK_AB_MERGE_C R14, R235, R236, RZ ;  /* 0x000000eceb0e723e */ /* 0x000fe400048070ff */
[----:B------:R-:W-:Y:S02]  /*332e0*/  F2FP.SATFINITE.E4M3.F32.PACK_AB_MERGE_C R2, R231, R233, RZ ;  /* 0x000000e9e702723e */ /* 0x000fe400048070ff */
[----:B------:R-:W-:Y:S02]  /*332f0*/  F2FP.SATFINITE.E4M3.F32.PACK_AB_MERGE_C R15, R183, R187, R15 ;  /* 0x000000bbb70f723e */ /* 0x000fe4000480700f */
[----:B------:R-:W-:Y:S02]  /*33300*/  F2FP.SATFINITE.E4M3.F32.PACK_AB_MERGE_C R14, R175, R179, R14 ;  /* 0x000000b3af0e723e */ /* 0x000fe4000480700e */
[----:B------:R-:W-:Y:S01]  /*33310*/  F2FP.SATFINITE.E4M3.F32.PACK_AB_MERGE_C R0, R225, R227, RZ ;  /* 0x000000e3e100723e */ /* 0x000fe200048070ff */
[----:B------:R-:W-:Y:S01]  /*33320*/  IMAD.MOV.U32 R21, RZ, RZ, R169 ;  /* 0x000000ffff157224 */ /* 0x000fe200078e00a9 */
[----:B------:R-:W-:-:S02]  /*33330*/  F2FP.SATFINITE.E4M3.F32.PACK_AB_MERGE_C R2, R170, R171, R2 ;  /* 0x000000abaa02723e */ /* 0x000fc40004807002 */
[----:B------:R-:W-:Y:S02]  /*33340*/  SEL R169, R14, R15, !P0 ;  /* 0x0000000f0ea97207 */ /* 0x000fe40004000000 */
[----:B------:R-:W-:Y:S02]  /*33350*/  F2FP.SATFINITE.E4M3.F32.PACK_AB_MERGE_C R0, R17, R22, R0 ;  /* 0x000000161100723e */ /* 0x000fe40004807000 */
[----:B------:R-:W-:Y:S02]  /*33360*/  SEL R16, R15, R14, !P0 ;  /* 0x0000000e0f107207 */ /* 0x000fe40004000000 */
[----:B------:R-:W-:Y:S02]  /*33370*/  LOP3.LUT R154, R11, 0x1, RZ, 0x3c, !PT ;  /* 0x000000010b9a7812 */ /* 0x000fe400078e3cff */
[----:B------:R-:W-:Y:S02]  /*33380*/  SEL R14, R2, R0, !P0 ;  /* 0x00000000020e7207 */ /* 0x000fe40004000000 */
[----:B------:R-:W-:Y:S01]  /*33390*/  SEL R171, R0, R2, !P0 ;  /* 0x0000000200ab7207 */ /* 0x000fe20004000000 */
[----:B------:R-:W-:Y:S04]  /*333a0*/  SHFL.IDX PT, R169, R169, R154, 0x1f ;  /* 0x00001f9aa9a97589 */ /* 0x000fe800000e0000 */
[----:B------:R-:W0:Y:S01]  /*333b0*/  SHFL.IDX PT, R2, R16, R11, 0x1f ;  /* 0x00001f0b10027589 */ /* 0x000e2200000e0000 */
[----:B------:R-:W-:Y:S01]  /*333c0*/  FADD R0, -R8, R21 ;  /* 0x0000001508007221 */ /* 0x000fe20000000100 */
[----:B------:R-:W-:-:S02]  /*333d0*/  FADD R15, -R7, R168 ;  /* 0x000000a8070f7221 */ /* 0x000fc40000000100 */
[----:B------:R-:W-:Y:S01]  /*333e0*/  SHFL.IDX PT, R14, R14, R11, 0x1f ;  /* 0x00001f0b0e0e7589 */ /* 0x000fe200000e0000 */
[----:B------:R-:W-:-:S03]  /*333f0*/  FMUL R0, R0, 1.4426950216293334961 ;  /* 0x3fb8aa3b00007820 */ /* 0x000fc60000400000 */
[----:B------:R-:W1:Y:S03]  /*33400*/  SHFL.IDX PT, R171, R171, R154, 0x1f ;  /* 0x00001f9aabab7589 */ /* 0x000e6600000e0000 */
[----:B------:R-:W2:Y:S01]  /*33410*/  MUFU.EX2 R0, R0 ;  /* 0x0000000000007308 */ /* 0x000ea20000000800 */
[C-C-:B0-----:R-:W-:Y:S02]  /*33420*/  PRMT R168, R2.reuse, R13, R169.reuse ;  /* 0x0000000d02a87216 */ /* 0x141fe400000000a9 */
[----:B------:R-:W-:Y:S01]  /*33430*/  PRMT R169, R2, R12, R169 ;  /* 0x0000000c02a97216 */ /* 0x000fe200000000a9 */
[----:B------:R-:W-:-:S06]  /*33440*/  FMUL R2, R15, 1.4426950216293334961 ;  /* 0x3fb8aa3b0f027820 */ /* 0x000fcc0000400000 */
[----:B------:R-:W0:Y:S01]  /*33450*/  MUFU.EX2 R2, R2 ;  /* 0x0000000200027308 */ /* 0x000e220000000800 */
[-C--:B--2---:R-:W-:Y:S01]  /*33460*/  FMUL R142, R142, R0.reuse ;  /* 0x000000008e8e7220 */ /* 0x084fe20000400000 */
[-C--:B------:R-:W-:Y:S01]  /*33470*/  FMUL R143, R143, R0.reuse ;  /* 0x000000008f8f7220 */ /* 0x080fe20000400000 */
[-C--:B----4-:R-:W-:Y:S01]  /*33480*/  FMUL R146, R146, R0.reuse ;  /* 0x0000000092927220 */ /* 0x090fe20000400000 */
[-C--:B------:R-:W-:Y:S01]  /*33490*/  FMUL R147, R147, R0.reuse ;  /* 0x0000000093937220 */ /* 0x080fe20000400000 */
[-C--:B------:R-:W-:Y:S01]  /*334a0*/  FMUL R150, R150, R0.reuse ;  /* 0x0000000096967220 */ /* 0x080fe20000400000 */
[-C--:B------:R-:W-:Y:S01]  /*334b0*/  FMUL R151, R151, R0.reuse ;  /* 0x0000000097977220 */ /* 0x080fe20000400000 */
[--C-:B-1----:R-:W-:Y:S01]  /*334c0*/  PRMT R170, R14, R13, R171.reuse ;  /* 0x0000000d0eaa7216 */ /* 0x102fe200000000ab */
[-C--:B---3--:R-:W-:Y:S01]  /*334d0*/  FMUL R138, R138, R0.reuse ;  /* 0x000000008a8a7220 */ /* 0x088fe20000400000 */
[----:B------:R-:W-:Y:S01]  /*334e0*/  FMUL R139, R139, R0 ;  /* 0x000000008b8b7220 */ /* 0x000fe20000400000 */
[----:B------:R-:W-:Y:S01]  /*334f0*/  PRMT R171, R14, R12, R171 ;  /* 0x0000000c0eab7216 */ /* 0x000fe200000000ab */
[-C--:B------:R-:W-:Y:S01]  /*33500*/  FMUL R134, R134, R0.reuse ;  /* 0x0000000086867220 */ /* 0x080fe20000400000 */
[----:B------:R-:W-:Y:S01]  /*33510*/  FMUL R135, R135, R0 ;  /* 0x0000000087877220 */ /* 0x000fe20000400000 */
[-C--:B0-----:R-:W-:Y:S01]  /*33520*/  FMUL R136, R136, R2.reuse ;  /* 0x0000000288887220 */ /* 0x081fe20000400000 */
[-C--:B------:R-:W-:Y:S01]  /*33530*/  FMUL R137, R137, R2.reuse ;  /* 0x0000000289897220 */ /* 0x080fe20000400000 */
[-C--:B------:R-:W-:Y:S01]  /*33540*/  FMUL R132, R132, R2.reuse ;  /* 0x0000000284847220 */ /* 0x080fe20000400000 */
[-C--:B------:R-:W-:Y:S01]  /*33550*/  FMUL R133, R133, R2.reuse ;  /* 0x0000000285857220 */ /* 0x080fe20000400000 */
[-C--:B------:R-:W-:Y:S01]  /*33560*/  FMUL R140, R140, R2.reuse ;  /* 0x000000028c8c7220 */ /* 0x080fe20000400000 */
[----:B------:R-:W-:Y:S01]  /*33570*/  FMUL R141, R141, R2 ;  /* 0x000000028d8d7220 */ /* 0x000fe20000400000 */
[-C--:B------:R-:W-:Y:S01]  /*33580*/  FMUL R130, R130, R0.reuse ;  /* 0x0000000082827220 */ /* 0x080fe20000400000 */
[----:B------:R-:W-:Y:S01]  /*33590*/  FMUL R131, R131, R0 ;  /* 0x0000000083837220 */ /* 0x000fe20000400000 */
[-C--:B------:R-:W-:Y:S01]  /*335a0*/  FMUL R144, R144, R2.reuse ;  /* 0x0000000290907220 */ /* 0x080fe20000400000 */
        /* <DEDUP_REMOVED lines=109> */
[----:B------:R-:W-:Y:S01]  /*33c80*/  UMOV UR10, UR38 ;  /* 0x00000026000a7c82 */ /* 0x000fe20008000000 */
[----:B------:R-:W-:-:S04]  /*33c90*/  UMOV UR11, UR39 ;  /* 0x00000027000b7c82 */ /* 0x000fc80008000000 */
        /* <DEDUP_REMOVED lines=9> */
[----:B------:R-:W-:Y:S02]  /*33d30*/  F2FP.SATFINITE.E4M3.F32.PACK_AB_MERGE_C R14, R181, R180, R14 ;  /* 0x000000b4b50e723e */ /* 0x000fe4000480700e */
[----:B------:R-:W-:Y:S02]  /*33d40*/  SEL R22, R17, R16, !P0 ;  /* 0x0000001011167207 */ /* 0x000fe40004000000 */
[----:B------:R-:W-:Y:S02]  /*33d50*/  SEL R161, R16, R17, !P0 ;  /* 0x0000001110a17207 */ /* 0x000fe40004000000 */
[----:B------:R-:W-:Y:S02]  /*33d60*/  SEL R163, R14, R15, !P0 ;  /* 0x0000000f0ea37207 */ /* 0x000fe40004000000 */
[----:B------:R-:W-:-:S02]  /*33d70*/  SEL R16, R15, R14, !P0 ;  /* 0x0000000e0f107207 */ /* 0x000fc40004000000 */
[----:B------:R-:W-:Y:S04]  /*33d80*/  SHFL.IDX PT, R14, R22, R11, 0x1f ;  /* 0x00001f0b160e7589 */ /* 0x000fe800000e0000 */
[----:B------:R-:W0:Y:S04]  /*33d90*/  SHFL.IDX PT, R161, R161, R154, 0x1f ;  /* 0x00001f9aa1a17589 */ /* 0x000e2800000e0000 */
[----:B------:R-:W-:Y:S04]  /*33da0*/  SHFL.IDX PT, R15, R16, R11, 0x1f ;  /* 0x00001f0b100f7589 */ /* 0x000fe800000e0000 */
[----:B------:R-:W1:Y:S01]  /*33db0*/  SHFL.IDX PT, R163, R163, R154, 0x1f ;  /* 0x00001f9aa3a37589 */ /* 0x000e6200000e0000 */
[----:B------:R-:W-:Y:S01]  /*33dc0*/  UMOV UR10, UR42 ;  /* 0x0000002a000a7c82 */ /* 0x000fe20008000000 */
[----:B------:R-:W-:Y:S01]  /*33dd0*/  UMOV UR11, UR43 ;  /* 0x0000002b000b7c82 */ /* 0x000fe20008000000 */
[----:B0-----:R-:W-:-:S02]  /*33de0*/  PRMT R160, R14, R13, R161 ;  /* 0x0000000d0ea07216 */ /* 0x001fc400000000a1 */
[-C--:B------:R-:W-:Y:S02]  /*33df0*/  PRMT R161, R14, R12.reuse, R161 ;  /* 0x0000000c0ea17216 */ /* 0x080fe400000000a1 */
[C-C-:B-1----:R-:W-:Y:S02]  /*33e00*/  PRMT R162, R15.reuse, R13, R163.reuse ;  /* 0x0000000d0fa27216 */ /* 0x142fe400000000a3 */
[----:B------:R-:W-:Y:S02]  /*33e10*/  PRMT R163, R15, R12, R163 ;  /* 0x0000000c0fa37216 */ /* 0x000fe400000000a3 */
[----:B------:R-:W-:Y:S02]  /*33e20*/  F2FP.SATFINITE.E4M3.F32.PACK_AB_MERGE_C R17, R219, R223, RZ ;  /* 0x000000dfdb11723e */ /* 0x000fe400048070ff */
[----:B------:R-:W-:Y:S02]  /*33e30*/  F2FP.SATFINITE.E4M3.F32.PACK_AB_MERGE_C R16, R191, R217, RZ ;  /* 0x000000d9bf10723e */ /* 0x000fe400048070ff */
[----:B------:R-:W-:-:S02]  /*33e40*/  F2FP.SATFINITE.E4M3.F32.PACK_AB_MERGE_C R15, R195, R194, RZ ;  /* 0x000000c2c30f723e */ /* 0x000fc400048070ff */
[----:B------:R-:W-:Y:S02]  /*33e50*/  F2FP.SATFINITE.E4M3.F32.PACK_AB_MERGE_C R14, R199, R198, RZ ;  /* 0x000000c6c70e723e */ /* 0x000fe400048070ff */
[----:B------:R-:W-:Y:S02]  /*33e60*/  F2FP.SATFINITE.E4M3.F32.PACK_AB_MERGE_C R17, R185, R184, R17 ;  /* 0x000000b8b911723e */ /* 0x000fe40004807011 */
[----:B------:R-:W-:Y:S02]  /*33e70*/  F2FP.SATFINITE.E4M3.F32.PACK_AB_MERGE_C R16, R189, R188, R16 ;  /* 0x000000bcbd10723e */ /* 0x000fe40004807010 */
[----:B------:R-:W-:Y:S02]  /*33e80*/  F2FP.SATFINITE.E4M3.F32.PACK_AB_MERGE_C R15, R193, R192, R15 ;  /* 0x000000c0c10f723e */ /* 0x000fe4000480700f */
[----:B------:R-:W-:Y:S02]  /*33e90*/  F2FP.SATFINITE.E4M3.F32.PACK_AB_MERGE_C R14, R197, R196, R14 ;  /* 0x000000c4c50e723e */ /* 0x000fe4000480700e */
[----:B------:R-:W-:-:S02]  /*33ea0*/  SEL R22, R17, R16, !P0 ;  /* 0x0000001011167207 */ /* 0x000fc40004000000 */
[----:B------:R-:W-:Y:S02]  /*33eb0*/  SEL R157, R16, R17, !P0 ;  /* 0x00000011109d7207 */ /* 0x000fe40004000000 */
[----:B------:R-:W-:Y:S02]  /*33ec0*/  SEL R159, R14, R15, !P0 ;  /* 0x0000000f0e9f7207 */ /* 0x000fe40004000000 */
[----:B------:R-:W-:Y:S02]  /*33ed0*/  SEL R16, R15, R14, !P0 ;  /* 0x0000000e0f107207 */ /* 0x000fe40004000000 */
[----:B------:R-:W-:Y:S04]  /*33ee0*/  SHFL.IDX PT, R14, R22, R11, 0x1f ;  /* 0x00001f0b160e7589 */ /* 0x000fe800000e0000 */
[----:B------:R-:W0:Y:S04]  /*33ef0*/  SHFL.IDX PT, R157, R157, R154, 0x1f ;  /* 0x00001f9a9d9d7589 */ /* 0x000e2800000e0000 */
[----:B------:R-:W-:Y:S04]  /*33f00*/  SHFL.IDX PT, R15, R16, R11, 0x1f ;  /* 0x00001f0b100f7589 */ /* 0x000fe800000e0000 */
[----:B------:R-:W1:Y:S01]  /*33f10*/  SHFL.IDX PT, R159, R159, R154, 0x1f ;  /* 0x00001f9a9f9f7589 */ /* 0x000e6200000e0000 */
[----:B------:R-:W-:-:S02]  /*33f20*/  WARPGROUP.DEPBAR.LE gsb0, 0x0 ;  /* 0x00008000000079c5 */ /* 0x000fc40000010000 */
[----:B------:R-:W-:-:S06]  /*33f30*/  WARPGROUP.ARRIVE ;  /* 0x00000000000079c5 */ /* 0x000fcc0000000000 */
[----:B------:R-:W-:Y:S01]  /*33f40*/  QGMMA.64x256x32.F32.E4M3.E4M3 R24, R160, gdesc[UR8], R24, gsb0 ;  /* 0x03e00008a0187df3 */ /* 0x000fe20008000818 */
[CC--:B0-----:R-:W-:Y:S02]  /*33f50*/  PRMT R156, R14.reuse, R13.reuse, R157 ;  /* 0x0000000d0e9c7216 */ /* 0x0c1fe4000000009d */
[C---:B-1----:R-:W-:Y:S02]  /*33f60*/  PRMT R158, R15.reuse, R13, R159 ;  /* 0x0000000d0f9e7216 */ /* 0x042fe4000000009f */
[-C--:B------:R-:W-:Y:S02]  /*33f70*/  PRMT R157, R14, R12.reuse, R157 ;  /* 0x0000000c0e9d7216 */ /* 0x080fe4000000009d */
[----:B------:R-:W-:Y:S01]  /*33f80*/  PRMT R159, R15, R12, R159 ;  /* 0x0000000c0f9f7216 */ /* 0x000fe2000000009f */
[----:B------:R-:W-:Y:S01]  /*33f90*/  UMOV UR10, UR14 ;  /* 0x0000000e000a7c82 */ /* 0x000fe20008000000 */
[----:B------:R-:W-:Y:S01]  /*33fa0*/  UMOV UR11, UR15 ;  /* 0x0000000f000b7c82 */ /* 0x000fe20008000000 */
[----:B------:R-:W-:Y:S04]  /*33fb0*/  STL [R1+0x1cfc], R168 ;  /* 0x001cfca801007387 */ /* 0x000fe80000100800 */
[----:B------:R-:W-:Y:S04]  /*33fc0*/  STL [R1+0x1cf8], R169 ;  /* 0x001cf8a901007387 */ /* 0x000fe80000100800 */
[----:B------:R0:W-:Y:S04]  /*33fd0*/  STL [R1+0x1cf4], R170 ;  /* 0x001cf4aa01007387 */ /* 0x0001e80000100800 */
[----:B------:R1:W-:Y:S01]  /*33fe0*/  STL [R1+0x1cf0], R171 ;  /* 0x001cf0ab01007387 */ /* 0x0003e20000100800 */
[----:B------:R-:W-:-:S02]  /*33ff0*/  WARPGROUP.DEPBAR.LE gsb0, 0x0 ;  /* 0x00008000000079c5 */ /* 0x000fc40000010000 */
[----:B------:R-:W-:-:S06]  /*34000*/  WARPGROUP.ARRIVE ;  /* 0x00000000000079c5 */ /* 0x000fcc0000000000 */
[----:B------:R-:W-:Y:S03]  /*34010*/  QGMMA.64x256x32.F32.E4M3.E4M3 R24, R156, gdesc[UR8], R24, gsb0 ;  /* 0x03e000089c187df3 */ /* 0x000fe60008000818 */
[----:B------:R-:W-:Y:S02]  /*34020*/  WARPGROUP.DEPBAR.LE gsb0, 0x0 ;  /* 0x00008000000079c5 */ /* 0x000fe40000010000 */
[----:B------:R-:W-:Y:S04]  /*34030*/  STL.64 [R1], R24 ;  /* 0x0000001801007387 */ /* 0x000fe80000100a00 */
        /* <DEDUP_REMOVED lines=16> */
[----:B------:R-:W-:-:S03]  /*34140*/  IMAD.MOV.U32 R165, RZ, RZ, R150 ;  /* 0x000000ffffa57224 */ /* 0x000fc600078e0096 */
[----:B------:R-:W-:Y:S01]  /*34150*/  STL.64 [R1+0x88], R58 ;  /* 0x0000883a01007387 */ /* 0x000fe20000100a00 */
[----:B------:R-:W-:-:S03]  /*34160*/  IMAD.MOV.U32 R164, RZ, RZ, R151 ;  /* 0x000000ffffa47224 */ /* 0x000fc600078e0097 */
[----:B------:R-:W-:Y:S01]  /*34170*/  STL.64 [R1+0x90], R60 ;  /* 0x0000903c01007387 */ /* 0x000fe20000100a00 */
[----:B------:R-:W-:-:S03]  /*34180*/  IMAD.MOV.U32 R167, RZ, RZ, R148 ;  /* 0x000000ffffa77224 */ /* 0x000fc600078e0094 */
[----:B------:R-:W-:Y:S01]  /*34190*/  STL.64 [R1+0x98], R62 ;  /* 0x0000983e01007387 */ /* 0x000fe20000100a00 */
[----:B------:R-:W-:-:S03]  /*341a0*/  IMAD.MOV.U32 R166, RZ, RZ, R149 ;  /* 0x000000ffffa67224 */ /* 0x000fc600078e0095 */
[----:B------:R2:W-:Y:S01]  /*341b0*/  STL.64 [R1+0xa0], R64 ;  /* 0x0000a04001007387 */ /* 0x0005e20000100a00 */
[----:B------:R-:W-:Y:S02]  /*341c0*/  IMAD.MOV.U32 R176, RZ, RZ, R146 ;  /* 0x000000ffffb07224 */ /* 0x000fe400078e0092 */
[----:B------:R-:W-:Y:S01]  /*341d0*/  IMAD.MOV.U32 R175, RZ, RZ, R147 ;  /* 0x000000ffffaf7224 */ /* 0x000fe200078e0093 */
[----:B------:R-:W3:Y:S01]  /*341e0*/  LDL.LU.64 R150, [R1+0x1ef8] ;  /* 0x001ef80001967983 */ /* 0x000ee20000300a00 */
[----:B------:R-:W-:Y:S02]  /*341f0*/  IMAD.MOV.U32 R178, RZ, RZ, R144 ;  /* 0x000000ffffb27224 */ /* 0x000fe400078e0090 */
[----:B------:R-:W-:Y:S01]  /*34200*/  IMAD.MOV.U32 R177, RZ, RZ, R145 ;  /* 0x000000ffffb17224 */ /* 0x000fe200078e0091 */
[----:B------:R-:W4:Y:S01]  /*34210*/  LDL.LU.64 R148, [R1+0x1ef0] ;  /* 0x001ef00001947983 */ /* 0x000f220000300a00 */
[----:B------:R-:W-:Y:S02]  /*34220*/  IMAD.MOV.U32 R180, RZ, RZ, R142 ;  /* 0x000000ffffb47224 */ /* 0x000fe400078e008e */
[----:B------:R-:W-:Y:S01]  /*34230*/  IMAD.MOV.U32 R179, RZ, RZ, R143 ;  /* 0x000000ffffb37224 */ /* 0x000fe200078e008f */
[----:B------:R-:W4:Y:S01]  /*34240*/  LDL.LU.64 R146, [R1+0x1ee8] ;  /* 0x001ee80001927983 */ /* 0x000f220000300a00 */
[----:B------:R-:W-:-:S02]  /*34250*/  IMAD.MOV.U32 R182, RZ, RZ, R140 ;  /* 0x000000ffffb67224 */ /* 0x000fc400078e008c */
[----:B------:R-:W-:Y:S01]  /*34260*/  IMAD.MOV.U32 R181, RZ, RZ, R141 ;  /* 0x000000ffffb57224 */ /* 0x000fe200078e008d */
[----:B------:R-:W4:Y:S01]  /*34270*/  LDL.LU.64 R144, [R1+0x1ee0] ;  /* 0x001ee00001907983 */ /* 0x000f220000300a00 */
        /* <DEDUP_REMOVED lines=105> */
[----:B0-----:R-:W-:-:S02]  /*34910*/  IMAD.MOV.U32 R170, RZ, RZ, R68 ;  /* 0x000000ffffaa7224 */ /* 0x001fc400078e0044 */
[----:B-1----:R-:W-:Y:S01]  /*34920*/  IMAD.MOV.U32 R171, RZ, RZ, R69 ;  /* 0x000000ffffab7224 */ /* 0x002fe200078e0045 */
[----:B------:R-:W4:Y:S01]  /*34930*/  LDL.LU.64 R72, [R1+0x1dc0] ;  /* 0x001dc00001487983 */ /* 0x000f220000300a00 */
[----:B------:R-:W-:Y:S02]  /*34940*/  IMAD.MOV.U32 R168, RZ, RZ, R66 ;  /* 0x000000ffffa87224 */ /* 0x000fe400078e0042 */
[----:B------:R-:W-:Y:S01]  /*34950*/  IMAD.MOV.U32 R169, RZ, RZ, R67 ;  /* 0x000000ffffa97224 */ /* 0x000fe200078e0043 */
[----:B------:R-:W4:Y:S04]  /*34960*/  LDL.LU.64 R70, [R1+0x1db8] ;  /* 0x001db80001467983 */ /* 0x000f280000300a00 */
[----:B------:R-:W4:Y:S04]  /*34970*/  LDL.LU.64 R68, [R1+0x1db0] ;  /* 0x001db00001447983 */ /* 0x000f280000300a00 */
[----:B------:R-:W4:Y:S04]  /*34980*/  LDL.LU.64 R66, [R1+0x1da8] ;  /* 0x001da80001427983 */ /* 0x000f280000300a00 */
[----:B--2---:R-:W2:Y:S04]  /*34990*/  LDL.LU.64 R64, [R1+0x1da0] ;  /* 0x001da00001407983 */ /* 0x004ea80000300a00 */
[----:B------:R-:W2:Y:S04]  /*349a0*/  LDL.LU.64 R62, [R1+0x1d98] ;  /* 0x001d9800013e7983 */ /* 0x000ea80000300a00 */
        /* <DEDUP_REMOVED lines=18> */
[----:B------:R-:W2:Y:S01]  /*34ad0*/  LDL.LU.64 R24, [R1+0x1d00] ;  /* 0x001d000001187983 */ /* 0x000ea20000300a00 */
[-C--:B---3--:R-:W-:Y:S01]  /*34ae0*/  FMUL R150, R150, R0.reuse ;  /* 0x0000000096967220 */ /* 0x088fe20000400000 */
[-C--:B------:R-:W-:Y:S01]  /*34af0*/  FMUL R151, R151, R0.reuse ;  /* 0x0000000097977220 */ /* 0x080fe20000400000 */
[-C--:B----4-:R-:W-:Y:S01]  /*34b00*/  FMUL R146, R146, R0.reuse ;  /* 0x0000000092927220 */ /* 0x090fe20000400000 */
[----:B------:R-:W-:-:S03]  /*34b10*/  FMUL R147, R147, R0 ;  /* 0x0000000093937220 */ /* 0x000fc60000400000 */
[----:B------:R-:W-:Y:S04]  /*34b20*/  STL.64 [R1+0x1ca8], R150 ;  /* 0x001ca89601007387 */ /* 0x000fe80000100a00 */
[----:B------:R-:W-:Y:S01]  /*34b30*/  STL.64 [R1+0x1ca0], R148 ;  /* 0x001ca09401007387 */ /* 0x000fe20000100a00 */
[-C--:B------:R-:W-:Y:S01]  /*34b40*/  FMUL R142, R142, R0.reuse ;  /* 0x000000008e8e7220 */ /* 0x080fe20000400000 */
[-C--:B------:R-:W-:Y:S02]  /*34b50*/  FMUL R143, R143, R0.reuse ;  /* 0x000000008f8f7220 */ /* 0x080fe40000400000 */
[----:B------:R-:W-:Y:S04]  /*34b60*/  STL.64 [R1+0x1c98], R146 ;  /* 0x001c989201007387 */ /* 0x000fe80000100a00 */
[----:B------:R-:W-:Y:S01]  /*34b70*/  STL.64 [R1+0x1c90], R144 ;  /* 0x001c909001007387 */ /* 0x000fe20000100a00 */
[-C--:B------:R-:W-:Y:S01]  /*34b80*/  FMUL R138, R138, R0.reuse ;  /* 0x000000008a8a7220 */ /* 0x080fe20000400000 */
[----:B------:R-:W-:-:S02]  /*34b90*/  FMUL R139, R139, R0 ;  /* 0x000000008b8b7220 */ /* 0x000fc40000400000 */
        /* <DEDUP_REMOVED lines=40> */
[----:B------:R-:W-:Y:S01]  /*34e20*/  STL.64 [R1+0x1be8], R102 ;  /* 0x001be86601007387 */ /* 0x000fe20000100a00 */
[----:B------:R-:W-:-:S03]  /*34e30*/  FMUL R96, R96, R2 ;  /* 0x0000000260607220 */ /* 0x000fc60000400000 */
[----:B------:R-:W-:Y:S01]  /*34e40*/  STL.64 [R1+0x1be0], R100 ;  /* 0x001be06401007387 */ /* 0x000fe20000100a00 */
[-C--:B------:R-:W-:Y:S01]  /*34e50*/  FMUL R94, R94, R0.reuse ;  /* 0x000000005e5e7220 */ /* 0x080fe20000400000 */
[----:B------:R-:W-:Y:S02]  /*34e60*/  FMUL R95, R95, R0 ;  /* 0x000000005f5f7220 */ /* 0x000fe40000400000 */
[----:B------:R-:W-:Y:S01]  /*34e70*/  STL.64 [R1+0x1bd8], R98 ;  /* 0x001bd86201007387 */ /* 0x000fe20000100a00 */
[-C--:B------:R-:W-:Y:S01]  /*34e80*/  FMUL R92, R92, R2.reuse ;  /* 0x000000025c5c7220 */ /* 0x080fe20000400000 */
[----:B------:R-:W-:Y:S02]  /*34e90*/  FMUL R93, R93, R2 ;  /* 0x000000025d5d7220 */ /* 0x000fe40000400000 */
[----:B------:R-:W-:Y:S01]  /*34ea0*/  STL.64 [R1+0x1bd0], R96 ;  /* 0x001bd06001007387 */ /* 0x000fe20000100a00 */
[-C--:B------:R-:W-:Y:S01]  /*34eb0*/  FMUL R90, R90, R0.reuse ;  /* 0x000000005a5a7220 */ /* 0x080fe20000400000 */
[----:B------:R-:W-:-:S02]  /*34ec0*/  FMUL R91, R91, R0 ;  /* 0x000000005b5b7220 */ /* 0x000fc40000400000 */
        /* <DEDUP_REMOVED lines=37> */
[-C--:B--2---:R-:W-:Y:S01]  /*35120*/  FMUL R64, R64, R2.reuse ;  /* 0x0000000240407220 */ /* 0x084fe20000400000 */
        /* <DEDUP_REMOVED lines=61> */
[----:B------:R-:W-:Y:S04]  /*35500*/  STL.64 [R1+0x1ac0], R28 ;  /* 0x001ac01c01007387 */ /* 0x000fe80000100a00 */
[----:B------:R-:W-:Y:S04]  /*35510*/  STL.64 [R1+0x1ab8], R26 ;  /* 0x001ab81a01007387 */ /* 0x000fe80000100a00 */
[----:B------:R0:W-:Y:S04]  /*35520*/  STL.64 [R1+0x1ab0], R24 ;  /* 0x001ab01801007387 */ /* 0x0001e80000100a00 */
[----:B0-----:R-:W2:Y:S04]  /*35530*/  LDL.LU R24, [R1] ;  /* 0x0000000001187983 */ /* 0x001ea80000300800 */
[----:B------:R-:W2:Y:S04]  /*35540*/  LDL.LU R25, [R1+0x4] ;  /* 0x0000040001197983 */ /* 0x000ea80000300800 */
        /* <DEDUP_REMOVED lines=39> */
[----:B------:R-:W2:Y:S01]  /*357c0*/  LDL.LU R65, [R1+0xa4] ;  /* 0x0000a40001417983 */ /* 0x000ea20000300800 */
[----:B------:R-:W-:-:S02]  /*357d0*/  F2FP.SATFINITE.E4M3.F32.PACK_AB_MERGE_C R17, R203, R202, RZ ;  /* 0x000000cacb11723e */ /* 0x000fc400048070ff */
[----:B------:R-:W-:Y:S02]  /*357e0*/  F2FP.SATFINITE.E4M3.F32.PACK_AB_MERGE_C R16, R207, R206, RZ ;  /* 0x000000cecf10723e */ /* 0x000fe400048070ff */
[----:B------:R-:W-:Y:S02]  /*357f0*/  F2FP.SATFINITE.E4M3.F32.PACK_AB_MERGE_C R15, R211, R210, RZ ;  /* 0x000000d2d30f723e */ /* 0x000fe400048070ff */
[----:B------:R-:W-:Y:S02]  /*35800*/  F2FP.SATFINITE.E4M3.F32.PACK_AB_MERGE_C R14, R215, R214, RZ ;  /* 0x000000d6d70e723e */ /* 0x000fe400048070ff */
[----:B------:R-:W-:Y:S02]  /*35810*/  F2FP.SATFINITE.E4M3.F32.PACK_AB_MERGE_C R17, R201, R200, R17 ;  /* 0x000000c8c911723e */ /* 0x000fe40004807011 */
[----:B------:R-:W-:Y:S02]  /*35820*/  F2FP.SATFINITE.E4M3.F32.PACK_AB_MERGE_C R16, R205, R204, R16 ;  /* 0x000000cccd10723e */ /* 0x000fe40004807010 */
[----:B------:R-:W-:-:S02]  /*35830*/  F2FP.SATFINITE.E4M3.F32.PACK_AB_MERGE_C R15, R209, R208, R15 ;  /* 0x000000d0d10f723e */ /* 0x000fc4000480700f */
[----:B------:R-:W-:Y:S02]  /*35840*/  F2FP.SATFINITE.E4M3.F32.PACK_AB_MERGE_C R14, R213, R212, R14 ;  /* 0x000000d4d50e723e */ /* 0x000fe4000480700e */
[----:B------:R-:W-:Y:S02]  /*35850*/  SEL R22, R17, R16, !P0 ;  /* 0x0000001011167207 */ /* 0x000fe40004000000 */
[----:B------:R-:W-:Y:S02]  /*35860*/  SEL R153, R16, R17, !P0 ;  /* 0x0000001110997207 */ /* 0x000fe40004000000 */
[----:B------:R-:W-:Y:S02]  /*35870*/  SEL R155, R14, R15, !P0 ;  /* 0x0000000f0e9b7207 */ /* 0x000fe40004000000 */
[----:B------:R-:W-:Y:S02]  /*35880*/  SEL R16, R15, R14, !P0 ;  /* 0x0000000e0f107207 */ /* 0x000fe40004000000 */
[----:B------:R-:W-:Y:S04]  /*35890*/  SHFL.IDX PT, R14, R22, R11, 0x1f ;  /* 0x00001f0b160e7589 */ /* 0x000fe800000e0000 */
[----:B------:R-:W0:Y:S04]  /*358a0*/  SHFL.IDX PT, R153, R153, R154, 0x1f ;  /* 0x00001f9a99997589 */ /* 0x000e2800000e0000 */
[----:B------:R-:W-:Y:S04]  /*358b0*/  SHFL.IDX PT, R15, R16, R11, 0x1f ;  /* 0x00001f0b100f7589 */ /* 0x000fe800000e0000 */
[----:B------:R-:W1:Y:S01]  /*358c0*/  SHFL.IDX PT, R155, R155, R154, 0x1f ;  /* 0x00001f9a9b9b7589 */ /* 0x000e6200000e0000 */
[----:B------:R-:W-:-:S02]  /*358d0*/  IMAD.MOV.U32 R66, RZ, RZ, R168 ;  /* 0x000000ffff427224 */ /* 0x000fc400078e00a8 */
[----:B------:R-:W-:Y:S01]  /*358e0*/  IMAD.MOV.U32 R67, RZ, RZ, R169 ;  /* 0x000000ffff437224 */ /* 0x000fe200078e00a9 */
[----:B------:R-:W-:Y:S01]  /*358f0*/  UMOV UR10, UR18 ;  /* 0x00000012000a7c82 */ /* 0x000fe20008000000 */
[----:B------:R-:W-:Y:S01]  /*35900*/  IMAD.MOV.U32 R68, RZ, RZ, R170 ;  /* 0x000000ffff447224 */ /* 0x000fe200078e00aa */
[----:B------:R-:W-:Y:S01]  /*35910*/  UMOV UR11, UR19 ;  /* 0x00000013000b7c82 */ /* 0x000fe20008000000 */
[----:B------:R-:W-:Y:S01]  /*35920*/  IMAD.MOV.U32 R69, RZ, RZ, R171 ;  /* 0x000000ffff457224 */ /* 0x000fe200078e00ab */
[----:B------:R-:W3:Y:S01]  /*35930*/  LDL.LU R168, [R1+0x1cfc] ;  /* 0x001cfc0001a87983 */ /* 0x000ee20000300800 */
[----:B------:R-:W-:Y:S02]  /*35940*/  IMAD.MOV.U32 R70, RZ, RZ, R7 ;  /* 0x000000ffff467224 */ /* 0x000fe400078e0007 */
[----:B------:R-:W-:Y:S01]  /*35950*/  IMAD.MOV.U32 R71, RZ, RZ, R8 ;  /* 0x000000ffff477224 */ /* 0x000fe200078e0008 */
[----:B------:R-:W3:Y:S01]  /*35960*/  LDL.LU R169, [R1+0x1cf8] ;  /* 0x001cf80001a97983 */ /* 0x000ee20000300800 */
[----:B------:R-:W-:-:S02]  /*35970*/  IMAD.MOV.U32 R72, RZ, RZ, R4 ;  /* 0x000000ffff487224 */ /* 0x000fc400078e0004 */
[----:B------:R-:W-:Y:S01]  /*35980*/  IMAD.MOV.U32 R73, RZ, RZ, R3 ;  /* 0x000000ffff497224 */ /* 0x000fe200078e0003 */
[-C--:B0-----:R-:W-:Y:S01]  /*35990*/  PRMT R152, R14, R13.reuse, R153 ;  /* 0x0000000d0e987216 */ /* 0x081fe20000000099 */
[----:B------:R-:W-:Y:S02]  /*359a0*/  IMAD.MOV.U32 R74, RZ, RZ, R9 ;  /* 0x000000ffff4a7224 */ /* 0x000fe400078e0009 */
[----:B------:R-:W-:Y:S02]  /*359b0*/  IMAD.MOV.U32 R75, RZ, RZ, R10 ;  /* 0x000000ffff4b7224 */ /* 0x000fe400078e000a */
[----:B------:R-:W-:Y:S02]  /*359c0*/  IMAD.MOV.U32 R76, RZ, RZ, R21 ;  /* 0x000000ffff4c7224 */ /* 0x000fe400078e0015 */
[----:B------:R-:W-:Y:S01]  /*359d0*/  IMAD.MOV.U32 R77, RZ, RZ, R23 ;  /* 0x000000ffff4d7224 */ /* 0x000fe200078e0017 */
[----:B-1----:R-:W-:Y:S01]  /*359e0*/  PRMT R154, R15, R13, R155 ;  /* 0x0000000d0f9a7216 */ /* 0x002fe2000000009b */
        /* <DEDUP_REMOVED lines=73> */
[----:B------:R-:W-:Y:S01]  /*35e80*/  IMAD.MOV.U32 R151, RZ, RZ, R164 ;  /* 0x000000ffff977224 */ /* 0x000fe200078e00a4 */
[-C--:B------:R-:W-:Y:S01]  /*35e90*/  PRMT R153, R14, R12.reuse, R153 ;  /* 0x0000000c0e997216 */ /* 0x080fe20000000099 */
[----:B------:R-:W3:Y:S01]  /*35ea0*/  LDL.LU R170, [R1+0x1cf4] ;  /* 0x001cf40001aa7983 */ /* 0x000ee20000300800 */
[----:B------:R-:W-:-:S03]  /*35eb0*/  PRMT R155, R15, R12, R155 ;  /* 0x0000000c0f9b7216 */ /* 0x000fc6000000009b */
        /* <DEDUP_REMOVED lines=15> */
[----:B------:R0:W5:Y:S04]  /*35fb0*/  LDL.LU R6, [R1+0x1cb4] ;  /* 0x001cb40001067983 */ /* 0x0001680000300800 */
[----:B------:R0:W5:Y:S01]  /*35fc0*/  LDL.LU R5, [R1+0x1cb0] ;  /* 0x001cb00001057983 */ /* 0x0001620000300800 */
[----:B--2---:R-:W-:-:S06]  /*35fd0*/  WARPGROUP.ARRIVE ;  /* 0x00000000000079c5 */ /* 0x004fcc0000000000 */
        /* <DEDUP_REMOVED lines=66> */
[----:B-1----:R-:W3:Y:S04]  /*36400*/  LDL.LU.64 R150, [R1+0x1ca8] ;  /* 0x001ca80001967983 */ /* 0x002ee80000300a00 */
[----:B------:R-:W2:Y:S04]  /*36410*/  LDL.LU.64 R148, [R1+0x1ca0] ;  /* 0x001ca00001947983 */ /* 0x000ea80000300a00 */
[----:B------:R-:W3:Y:S04]  /*36420*/  LDL.LU.64 R146, [R1+0x1c98] ;  /* 0x001c980001927983 */ /* 0x000ee80000300a00 */
[----:B------:R-:W4:Y:S04]  /*36430*/  LDL.LU.64 R144, [R1+0x1c90] ;  /* 0x001c900001907983 */ /* 0x000f280000300a00 */
        /* <DEDUP_REMOVED lines=60> */
[----:B------:R-:W-:Y:S01]  /*36800*/  UMOV UR10, UR26 ;  /* 0x0000001a000a7c82 */ /* 0x000fe20008000000 */
[----:B------:R-:W-:-:S02]  /*36810*/  UMOV UR11, UR27 ;  /* 0x0000001b000b7c82 */ /* 0x000fc40008000000 */
[----:B------:R-:W3:Y:S04]  /*36820*/  LDL.LU R17, [R1+0xa80] ;  /* 0x000a800001117983 */ /* 0x000ee80000300800 */
[----:B------:R-:W3:Y:S04]  /*36830*/  LDL.LU R16, [R1+0xa7c] ;  /* 0x000a7c0001107983 */ /* 0x000ee80000300800 */
[----:B------:R-:W3:Y:S04]  /*36840*/  LDL.LU R14, [R1+0xa84] ;  /* 0x000a8400010e7983 */ /* 0x000ee80000300800 */
[----:B------:R-:W3:Y:S01]  /*36850*/  LDL.LU R15, [R1+0xa78] ;  /* 0x000a7800010f7983 */ /* 0x000ee20000300800 */
[-C--:B--2---:R-:W-:Y:S01]  /*36860*/  FMUL R148, R148, R2.reuse ;  /* 0x0000000294947220 */ /* 0x084fe20000400000 */
[-C--:B------:R-:W-:Y:S01]  /*36870*/  FMUL R149, R149, R2.reuse ;  /* 0x0000000295957220 */ /* 0x080fe20000400000 */
[-C--:B----4-:R-:W-:Y:S01]  /*36880*/  FMUL R144, R144, R2.reuse ;  /* 0x0000000290907220 */ /* 0x090fe20000400000 */
[-C--:B------:R-:W-:Y:S01]  /*36890*/  FMUL R145, R145, R2.reuse ;  /* 0x0000000291917220 */ /* 0x080fe20000400000 */
        /* <DEDUP_REMOVED lines=24> */
[----:B------:R-:W-:Y:S03]  /*36a20*/  QGMMA.64x256x32.F32.E4M3.E4M3 R24, R168, gdesc[UR20], R24, gsb0 ;  /* 0x03e00014a8187df3 */ /* 0x000fe60008000818 */
        /* <DEDUP_REMOVED lines=12> */
[----:B------:R-:W-:Y:S01]  /*36af0*/  FADD R21, R21, R23 ;  /* 0x0000001715157221 */ /* 0x000fe20000000000 */
[----:B------:R-:W-:-:S03]  /*36b00*/  FADD R19, R19, R173 ;  /* 0x000000ad13137221 */ /* 0x000fc60000000000 */
[----:B------:R-:W-:Y:S01]  /*36b10*/  FFMA R17, R3, R17, R21 ;  /* 0x0000001103117223 */ /* 0x000fe20000000015 */
[----:B------:R-:W-:Y:S01]  /*36b20*/  FFMA R14, R2, R14, R19 ;  /* 0x0000000e020e7223 */ /* 0x000fe20000000013 */
[----:B------:R-:W-:-:S03]  /*36b30*/  UIADD3 UR13, UR13, 0x80, URZ ;  /* 0x000000800d0d7890 */ /* 0x000fc6000fffe03f */
[----:B------:R-:W-:Y:S01]  /*36b40*/  STL [R1+0xa80], R17 ;  /* 0x000a801101007387 */ /* 0x000fe20000100800 */
[----:B------:R-:W-:-:S03]  /*36b50*/  FADD R20, R20, R172 ;  /* 0x000000ac14147221 */ /* 0x000fc60000000000 */
[----:B------:R1:W-:Y:S01]  /*36b60*/  STL [R1+0xa84], R14 ;  /* 0x000a840e01007387 */ /* 0x0003e20000100800 */
[----:B------:R-:W-:Y:S01]  /*36b70*/  FADD R18, R18, R174 ;  /* 0x000000ae12127221 */ /* 0x000fe20000000000 */
[----:B------:R-:W-:Y:S01]  /*36b80*/  FFMA R16, R4, R16, R20 ;  /* 0x0000001004107223 */ /* 0x000fe20000000014 */
[----:B------:R-:W-:Y:S01]  /*36b90*/  IMAD.U32 R2, RZ, RZ, UR13 ;  /* 0x0000000dff027e24 */ /* 0x000fe2000f8e00ff */
[----:B-1----:R-:W1:Y:S01]  /*36ba0*/  LDC R14, c[0x0][0x280] ;  /* 0x0000a000ff0e7b82 */ /* 0x002e620000000800 */
[----:B------:R-:W-:Y:S02]  /*36bb0*/  FFMA R15, R0, R15, R18 ;  /* 0x0000000f000f7223 */ /* 0x000fe40000000012 */
[----:B------:R0:W-:Y:S04]  /*36bc0*/  STL [R1+0xa7c], R16 ;  /* 0x000a7c1001007387 */ /* 0x0001e80000100800 */
[----:B------:R0:W-:Y:S04]  /*36bd0*/  STL [R1+0xa88], R2 ;  /* 0x000a880201007387 */ /* 0x0001e80000100800 */
[----:B------:R0:W-:Y:S04]  /*36be0*/  STL [R1+0xa78], R15 ;  /* 0x000a780f01007387 */ /* 0x0001e80000100800 */
[----:B------:R0:W-:Y:S04]  /*36bf0*/  STL [R1+0x600], R10 ;  /* 0x0006000a01007387 */ /* 0x0001e80000100800 */
[----:B------:R0:W-:Y:S04]  /*36c00*/  STL [R1+0x604], R9 ;  /* 0x0006040901007387 */ /* 0x0001e80000100800 */
[----:B------:R0:W-:Y:S04]  /*36c10*/  STL [R1+0x980], R9 ;  /* 0x0009800901007387 */ /* 0x0001e80000100800 */
[----:B------:R0:W-:Y:S04]  /*36c20*/  STL [R1+0x978], R10 ;  /* 0x0009780a01007387 */ /* 0x0001e80000100800 */
[----:B------:R0:W-:Y:S04]  /*36c30*/  STL [R1+0x9b8], R7 ;  /* 0x0009b80701007387 */ /* 0x0001e80000100800 */
[----:B------:R0:W-:Y:S01]  /*36c40*/  STL [R1+0x9b0], R8 ;  /* 0x0009b00801007387 */ /* 0x0001e20000100800 */
[----:B-1----:R-:W-:Y:S01]  /*36c50*/  ISETP.LE.AND P1, PT, R14, UR13, PT ;  /* 0x0000000d0e007c0c */ /* 0x002fe2000bf23270 */
[----:B------:R-:W-:-:S02]  /*36c60*/  ULEA UR5, UR16, UR5, 0x7 ;  /* 0x0000000510057291 */ /* 0x000fc4000f8e383f */
[----:B------:R-:W-:Y:S01]  /*36c70*/  ULEA UR4, UR12, UR4, 0x7 ;  /* 0x000000040c047291 */ /* 0x000fe2000f8e383f */
[----:B------:R-:W-:Y:S02]  /*36c80*/  IMAD.MOV.U32 R0, RZ, RZ, R8 ;  /* 0x000000ffff007224 */ /* 0x000fe400078e0008 */
[----:B------:R-:W-:Y:S01]  /*36c90*/  IMAD.MOV.U32 R252, RZ, RZ, R7 ;  /* 0x000000fffffc7224 */ /* 0x000fe200078e0007 */
[----:B------:R-:W-:Y:S02]  /*36ca0*/  WARPGROUP.DEPBAR.LE gsb0, 0x0 ;  /* 0x00008000000079c5 */ /* 0x000fe40000010000 */
[----:B------:R-:W-:-:S06]  /*36cb0*/  WARPGROUP.ARRIVE ;  /* 0x00000000000079c5 */ /* 0x000fcc0000000000 */
[----:B------:R-:W-:Y:S03]  /*36cc0*/  QGMMA.64x256x32.F32.E4M3.E4M3 R24, R152, gdesc[UR8], R24, gsb0 ;  /* 0x03e0000898187df3 */ /* 0x000fe60008000818 */
[----:B------:R-:W-:Y:S02]  /*36cd0*/  WARPGROUP.DEPBAR.LE gsb0, 0x0 ;  /* 0x00008000000079c5 */ /* 0x000fe40000010000 */
[----:B0-----:R-:W-:Y:S05]  /*36ce0*/  @!P1 BRA `(.L_x_1) ;  /* 0xfffffe4400949947 */ /* 0x001fea000383ffff */
.L_x_0:
[----:B------:R-:W2:Y:S01]  /*36cf0*/  LDL.LU R168, [R1+0x8] ;  /* 0x0000080001a87983 */ /* 0x000ea20000300800 */
[----:B------:R-:W-:-:S03]  /*36d00*/  ULDC.64 UR4, c[0x0][0x270] ;  /* 0x00009c0000047ab9 */ /* 0x000fc60000000a00 */
[----:B------:R-:W3:Y:S04]  /*36d10*/  LDL.LU R173, [R1+0x408] ;  /* 0x0004080001ad7983 */ /* 0x000ee80000300800 */
[----:B------:R-:W4:Y:S04]  /*36d20*/  LDL.LU R172, [R1+0x400] ;  /* 0x0004000001ac7983 */ /* 0x000f280000300800 */
[----:B------:R-:W-:Y:S04]  /*36d30*/  STL [R1+0x1ab0], R252 ;  /* 0x001ab0fc01007387 */ /* 0x000fe80000100800 */
[----:B------:R0:W-:Y:S04]  /*36d40*/  STL [R1+0x1aac], R0 ;  /* 0x001aac0001007387 */ /* 0x0001e80000100800 */
[----:B-----5:R-:W3:Y:S04]  /*36d50*/  LDL.LU R5, [R1+0xa78] ;  /* 0x000a780001057983 */ /* 0x020ee80000300800 */
[----:B------:R-:W4:Y:S04]  /*36d60*/  LDL.LU R166, [R1+0xa84] ;  /* 0x000a840001a67983 */ /* 0x000f280000300800 */
[----:B------:R-:W4:Y:S04]  /*36d70*/  LDL.LU R4, [R1+0xa80] ;  /* 0x000a800001047983 */ /* 0x000f280000300800 */
[----:B------:R-:W4:Y:S04]  /*36d80*/  LDL.LU R3, [R1+0xa7c] ;  /* 0x000a7c0001037983 */ /* 0x000f280000300800 */
[----:B------:R-:W4:Y:S04]  /*36d90*/  LDL.LU R165, [R1] ;  /* 0x0000000001a57983 */ /* 0x000f280000300800 */
        /* <DEDUP_REMOVED lines=27> */
[----:B--2---:R-:W-:Y:S01]  /*36f50*/  FMUL R2, R168, 0.25 ;  /* 0x3e800000a8027820 */ /* 0x004fe20000400000 */
[----:B---3--:R-:W-:Y:S01]  /*36f60*/  FSETP.GT.AND P3, PT, |R5|, 8.50705917302346158658e+37, PT ;  /* 0x7e8000000500780b */ /* 0x008fe20003f64200 */
[----:B----4-:R-:W-:-:S02]  /*36f70*/  IMAD.MOV.U32 R167, RZ, RZ, R166 ;  /* 0x000000ffffa77224 */ /* 0x010fc400078e00a6 */
        /* <DEDUP_REMOVED lines=28> */
[----:B------:R-:W2:Y:S01]  /*37140*/  LDL.LU R7, [R1+0xcc] ;  /* 0x0000cc0001077983 */ /* 0x000ea20000300800 */
[----:B0-----:R-:W-:Y:S01]  /*37150*/  FSEL R0, R2, R168, P3 ;  /* 0x000000a802007208 */ /* 0x001fe20001800000 */
[----:B------:R-:W-:-:S02]  /*37160*/  IMAD.MOV.U32 R2, RZ, RZ, R167 ;  /* 0x000000ffff027224 */ /* 0x000fc400078e00a7 */
[----:B------:R-:W-:Y:S02]  /*37170*/  IMAD.MOV.U32 R174, RZ, RZ, R166 ;  /* 0x000000ffffae7224 */ /* 0x000fe400078e00a6 */
[----:B------:R-:W-:Y:S01]  /*37180*/  IMAD.MOV.U32 R169, RZ, RZ, R163 ;  /* 0x000000ffffa97224 */ /* 0x000fe200078e00a3 */
[----:B------:R0:W-:Y:S01]  /*37190*/  STL [R1+0x858], R0 ;  /* 0x0008580001007387 */ /* 0x0001e20000100800 */
[----:B------:R-:W-:Y:S02]  /*371a0*/  IMAD.MOV.U32 R163, RZ, RZ, R157 ;  /* 0x000000ffffa37224 */ /* 0x000fe400078e009d */
[----:B------:R-:W-:Y:S02]  /*371b0*/  IMAD.MOV.U32 R157, RZ, RZ, R17 ;  /* 0x000000ffff9d7224 */ /* 0x000fe400078e0011 */
[----:B------:R-:W-:Y:S02]  /*371c0*/  IMAD.MOV.U32 R17, RZ, RZ, R8 ;  /* 0x000000ffff117224 */ /* 0x000fe400078e0008 */
[----:B------:R-:W-:Y:S01]  /*371d0*/  FMUL R8, R174, 0.25 ;  /* 0x3e800000ae087820 */ /* 0x000fe20000400000 */
[----:B------:R-:W-:Y:S01]  /*371e0*/  FSETP.GT.AND P2, PT, |R2|, 8.50705917302346158658e+37, PT ;  /* 0x7e8000000200780b */ /* 0x000fe20003f44200 */
[----:B------:R-:W-:-:S02]  /*371f0*/  IMAD.MOV.U32 R167, RZ, RZ, R161 ;  /* 0x000000ffffa77224 */ /* 0x000fc400078e00a1 */
[----:B------:R-:W-:Y:S01]  /*37200*/  IMAD.MOV.U32 R161, RZ, RZ, R155 ;  /* 0x000000ffffa17224 */ /* 0x000fe200078e009b */
[----:B0-----:R-:W-:Y:S01]  /*37210*/  FSEL R0, R8, R174, P2 ;  /* 0x000000ae08007208 */ /* 0x001fe20001000000 */
[----:B------:R-:W-:Y:S02]  /*37220*/  IMAD.MOV.U32 R155, RZ, RZ, R16 ;  /* 0x000000ffff9b7224 */ /* 0x000fe400078e0010 */
[----:B------:R-:W-:Y:S02]  /*37230*/  IMAD.MOV.U32 R171, RZ, RZ, R165 ;  /* 0x000000ffffab7224 */ /* 0x000fe400078e00a5 */
[----:B------:R-:W-:Y:S01]  /*37240*/  IMAD.MOV.U32 R166, RZ, RZ, R160 ;  /* 0x000000ffffa67224 */ /* 0x000fe200078e00a0 */
[----:B------:R-:W-:Y:S01]  /*37250*/  FSETP.GT.AND P0, PT, |R4|, 8.50705917302346158658e+37, PT ;  /* 0x7e8000000400780b */ /* 0x000fe20003f04200 */
[----:B------:R-:W-:Y:S02]  /*37260*/  IMAD.MOV.U32 R165, RZ, RZ, R159 ;  /* 0x000000ffffa57224 */ /* 0x000fe400078e009f */
[----:B------:R-:W-:-:S02]  /*37270*/  IMAD.MOV.U32 R160, RZ, RZ, R154 ;  /* 0x000000ffffa07224 */ /* 0x000fc400078e009a */
[----:B------:R-:W-:Y:S02]  /*37280*/  IMAD.MOV.U32 R159, RZ, RZ, R153 ;  /* 0x000000ffff9f7224 */ /* 0x000fe400078e0099 */
[----:B------:R-:W-:Y:S02]  /*37290*/  IMAD.MOV.U32 R154, RZ, RZ, R15 ;  /* 0x000000ffff9a7224 */ /* 0x000fe400078e000f */
[----:B------:R-:W-:Y:S01]  /*372a0*/  IMAD.MOV.U32 R153, RZ, RZ, R14 ;  /* 0x000000ffff997224 */ /* 0x000fe200078e000e */
[----:B------:R-:W3:Y:S01]  /*372b0*/  LDL.LU R15, [R1+0xc8] ;  /* 0x0000c800010f7983 */ /* 0x000ee20000300800 */
[----:B------:R-:W-:Y:S01]  /*372c0*/  FMUL R6, R172, 0.25 ;  /* 0x3e800000ac067820 */ /* 0x000fe20000400000 */
[----:B------:R-:W-:Y:S01]  /*372d0*/  FSETP.GT.AND P1, PT, |R3|, 8.50705917302346158658e+37, PT ;  /* 0x7e8000000300780b */ /* 0x000fe20003f24200 */
[----:B------:R-:W-:Y:S01]  /*372e0*/  IMAD.MOV.U32 R170, RZ, RZ, R164 ;  /* 0x000000ffffaa7224 */ /* 0x000fe200078e00a4 */
[----:B------:R-:W4:Y:S01]  /*372f0*/  LDL.LU R14, [R1+0xc4] ;  /* 0x0000c400010e7983 */ /* 0x000f220000300800 */
[----:B------:R-:W-:-:S02]  /*37300*/  IMAD.MOV.U32 R164, RZ, RZ, R158 ;  /* 0x000000ffffa47224 */ /* 0x000fc400078e009e */
[----:B------:R-:W-:Y:S01]  /*37310*/  IMAD.MOV.U32 R168, RZ, RZ, R162 ;  /* 0x000000ffffa87224 */ /* 0x000fe200078e00a2 */
[----:B------:R0:W-:Y:S01]  /*37320*/  STL [R1+0x85c], R0 ;  /* 0x00085c0001007387 */ /* 0x0001e20000100800 */
[----:B------:R-:W-:Y:S02]  /*37330*/  IMAD.MOV.U32 R158, RZ, RZ, R152 ;  /* 0x000000ffff9e7224 */ /* 0x000fe400078e0098 */
[----:B------:R-:W-:Y:S02]  /*37340*/  IMAD.MOV.U32 R162, RZ, RZ, R156 ;  /* 0x000000ffffa27224 */ /* 0x000fe400078e009c */
[----:B------:R-:W-:Y:S02]  /*37350*/  IMAD.MOV.U32 R152, RZ, RZ, R10 ;  /* 0x000000ffff987224 */ /* 0x000fe400078e000a */
[----:B------:R-:W-:Y:S01]  /*37360*/  FMUL R10, R151, 0.25 ;  /* 0x3e800000970a7820 */ /* 0x000fe20000400000 */
[----:B------:R-:W-:Y:S02]  /*37370*/  IMAD.MOV.U32 R156, RZ, RZ, R22 ;  /* 0x000000ffff9c7224 */ /* 0x000fe400078e0016 */
[----:B------:R-:W-:-:S02]  /*37380*/  IMAD.MOV.U32 R22, RZ, RZ, R21 ;  /* 0x000000ffff167224 */ /* 0x000fc400078e0015 */
[----:B------:R-:W-:Y:S02]  /*37390*/  IMAD.MOV.U32 R21, RZ, RZ, R20 ;  /* 0x000000ffff157224 */ /* 0x000fe400078e0014 */
[----:B------:R-:W-:Y:S02]  /*373a0*/  IMAD.MOV.U32 R20, RZ, RZ, R19 ;  /* 0x000000ffff147224 */ /* 0x000fe400078e0013 */
[----:B------:R-:W-:Y:S02]  /*373b0*/  IMAD.MOV.U32 R19, RZ, RZ, R18 ;  /* 0x000000ffff137224 */ /* 0x000fe400078e0012 */
[----:B------:R-:W-:Y:S02]  /*373c0*/  IMAD.MOV.U32 R18, RZ, RZ, R9 ;  /* 0x000000ffff127224 */ /* 0x000fe400078e0009 */
[----:B------:R-:W-:Y:S01]  /*373d0*/  FMUL R9, R150, 0.25 ;  /* 0x3e80000096097820 */ /* 0x000fe20000400000 */
[----:B------:R-:W-:Y:S01]  /*373e0*/  FMUL R8, R147, 0.25 ;  /* 0x3e80000093087820 */ /* 0x000fe20000400000 */
[----:B--2---:R-:W-:-:S02]  /*373f0*/  IMAD.MOV.U32 R16, RZ, RZ, R7 ;  /* 0x000000ffff107224 */ /* 0x004fc400078e0007 */
[----:B------:R-:W-:-:S05]  /*37400*/  FMUL R7, R173, 0.25 ;  /* 0x3e800000ad077820 */ /* 0x000fca0000400000 */
[----:B0-----:R-:W-:-:S05]  /*37410*/  FSEL R0, R7, R173, P0 ;  /* 0x000000ad07007208 */ /* 0x001fca0000000000 */
[----:B------:R0:W-:Y:S02]  /*37420*/  STL [R1+0x860], R0 ;  /* 0x0008600001007387 */ /* 0x0001e40000100800 */
[----:B0-----:R-:W-:-:S05]  /*37430*/  FSEL R0, R6, R172, P1 ;  /* 0x000000ac06007208 */ /* 0x001fca0000800000 */
[----:B------:R0:W-:Y:S02]  /*37440*/  STL [R1+0x864], R0 ;  /* 0x0008640001007387 */ /* 0x0001e40000100800 */
[----:B0-----:R-:W-:Y:S01]  /*37450*/  FSEL R0, R10, R151, P3 ;  /* 0x000000970a007208 */ /* 0x001fe20001800000 */
[----:B------:R-:W-:-:S04]  /*37460*/  FMUL R10, R149, 0.25 ;  /* 0x3e800000950a7820 */ /* 0x000fc80000400000 */
[----:B------:R0:W-:Y:S02]  /*37470*/  STL [R1+0x84c], R0 ;  /* 0x00084c0001007387 */ /* 0x0001e40000100800 */
[----:B0-----:R-:W-:Y:S01]  /*37480*/  FSEL R0, R9, R150, P3 ;  /* 0x0000009609007208 */ /* 0x001fe20001800000 */
[----:B------:R-:W-:-:S04]  /*37490*/  FMUL R9, R148, 0.25 ;  /* 0x3e80000094097820 */ /* 0x000fc80000400000 */
[----:B------:R0:W-:Y:S02]  /*374a0*/  STL [R1+0x848], R0 ;  /* 0x0008480001007387 */ /* 0x0001e40000100800 */
[----:B0-----:R-:W-:-:S05]  /*374b0*/  FSEL R0, R10, R149, P2 ;  /* 0x000000950a007208 */ /* 0x001fca0001000000 */
[----:B------:R0:W-:Y:S01]  /*374c0*/  STL [R1+0x854], R0 ;  /* 0x0008540001007387 */ /* 0x0001e20000100800 */
[----:B------:R-:W-:Y:S01]  /*374d0*/  FMUL R7, R146, 0.25 ;  /* 0x3e80000092077820 */ /* 0x000fe20000400000 */
        /* <DEDUP_REMOVED lines=334> */
[----:B------:R0:W-:Y:S02]  /*389c0*/  STL [R1+0x68c], R0 ;  /* 0x00068c0001007387 */ /* 0x0001e40000100800 */
[----:B0-----:R-:W-:-:S05]  /*389d0*/  FSEL R0, R7, R36, P2 ;  /* 0x0000002407007208 */ /* 0x001fca0001000000 */
[----:B------:R0:W-:Y:S02]  /*389e0*/  STL [R1+0x688], R0 ;  /* 0x0006880001007387 */ /* 0x0001e40000100800 */
[----:B0-----:R-:W-:-:S05]  /*389f0*/  FSEL R0, R6, R35, P3 ;  /* 0x0000002306007208 */ /* 0x001fca0001800000 */
[----:B------:R0:W-:Y:S04]  /*38a00*/  STL [R1+0x684], R0 ;  /* 0x0006840001007387 */ /* 0x0001e80000100800 */
[----:B------:R-:W2:Y:S04]  /*38a10*/  LDL.LU R181, [R1+0x1fc] ;  /* 0x0001fc0001b57983 */ /* 0x000ea80000300800 */
[----:B------:R-:W3:Y:S04]  /*38a20*/  LDL.LU R180, [R1+0x1f8] ;  /* 0x0001f80001b47983 */ /* 0x000ee80000300800 */
[----:B------:R-:W4:Y:S04]  /*38a30*/  LDL.LU R179, [R1+0x1f4] ;  /* 0x0001f40001b37983 */ /* 0x000f280000300800 */
[----:B------:R-:W4:Y:S01]  /*38a40*/  LDL.LU R178, [R1+0x1f0] ;  /* 0x0001f00001b27983 */ /* 0x000f220000300800 */
[----:B------:R-:W-:Y:S01]  /*38a50*/  FMUL R10, R34, 0.25 ;  /* 0x3e800000220a7820 */ /* 0x000fe20000400000 */
[----:B------:R-:W-:-:S04]  /*38a60*/  FMUL R9, R33, 0.25 ;  /* 0x3e80000021097820 */ /* 0x000fc80000400000 */
[----:B0-----:R-:W-:Y:S01]  /*38a70*/  FSEL R0, R10, R34, P3 ;  /* 0x000000220a007208 */ /* 0x001fe20001800000 */
[----:B------:R-:W-:-:S04]  /*38a80*/  FMUL R8, R32, 0.25 ;  /* 0x3e80000020087820 */ /* 0x000fc80000400000 */
        /* <DEDUP_REMOVED lines=12> */
[----:B------:R0:W-:Y:S04]  /*38b50*/  STL [R1+0x670], R0 ;  /* 0x0006700001007387 */ /* 0x0001e80000100800 */
[----:B------:R-:W4:Y:S04]  /*38b60*/  LDL.LU R177, [R1+0x1e8] ;  /* 0x0001e80001b17983 */ /* 0x000f280000300800 */
[----:B------:R-:W4:Y:S01]  /*38b70*/  LDL.LU R176, [R1+0x1e4] ;  /* 0x0001e40001b07983 */ /* 0x000f220000300800 */
[----:B0-----:R-:W-:-:S03]  /*38b80*/  FSEL R0, R10, R29, P2 ;  /* 0x0000001d0a007208 */ /* 0x001fc60001000000 */
[----:B------:R-:W4:Y:S01]  /*38b90*/  LDL.LU R185, [R1+0x1e0] ;  /* 0x0001e00001b97983 */ /* 0x000f220000300800 */
[----:B------:R-:W-:-:S03]  /*38ba0*/  FMUL R8, R27, 0.25 ;  /* 0x3e8000001b087820 */ /* 0x000fc60000400000 */
[----:B------:R-:W4:Y:S04]  /*38bb0*/  LDL.LU R184, [R1+0x1dc] ;  /* 0x0001dc0001b87983 */ /* 0x000f280000300800 */
        /* <DEDUP_REMOVED lines=11> */
[----:B------:R0:W-:Y:S04]  /*38c70*/  STL [R1+0x65c], R0 ;  /* 0x00065c0001007387 */ /* 0x0001e80000100800 */
[----:B------:R-:W4:Y:S04]  /*38c80*/  LDL.LU R175, [R1+0x1d4] ;  /* 0x0001d40001af7983 */ /* 0x000f280000300800 */
[----:B------:R-:W4:Y:S01]  /*38c90*/  LDL.LU R174, [R1+0x1d0] ;  /* 0x0001d00001ae7983 */ /* 0x000f220000300800 */
[----:B0-----:R-:W-:-:S03]  /*38ca0*/  FSEL R0, R10, R24, P2 ;  /* 0x000000180a007208 */ /* 0x001fc60001000000 */
[----:B------:R-:W4:Y:S04]  /*38cb0*/  LDL.LU R173, [R1+0x1cc] ;  /* 0x0001cc0001ad7983 */ /* 0x000f280000300800 */
[----:B------:R-:W4:Y:S04]  /*38cc0*/  LDL.LU R172, [R1+0x1c8] ;  /* 0x0001c80001ac7983 */ /* 0x000f280000300800 */
[----:B------:R0:W-:Y:S01]  /*38cd0*/  STL [R1+0x658], R0 ;  /* 0x0006580001007387 */ /* 0x0001e20000100800 */
[----:B--2---:R-:W-:Y:S01]  /*38ce0*/  FMUL R9, R181, 0.25 ;  /* 0x3e800000b5097820 */ /* 0x004fe20000400000 */
[----:B---3--:R-:W-:-:S04]  /*38cf0*/  FMUL R8, R180, 0.25 ;  /* 0x3e800000b4087820 */ /* 0x008fc80000400000 */
[----:B0-----:R-:W-:Y:S01]  /*38d00*/  FSEL R0, R9, R181, P3 ;  /* 0x000000b509007208 */ /* 0x001fe20001800000 */
[----:B----4-:R-:W-:-:S04]  /*38d10*/  FMUL R7, R179, 0.25 ;  /* 0x3e800000b3077820 */ /* 0x010fc80000400000 */
[----:B------:R0:W-:Y:S01]  /*38d20*/  STL [R1+0x654], R0 ;  /* 0x0006540001007387 */ /* 0x0001e20000100800 */
[----:B------:R-:W-:Y:S01]  /*38d30*/  FMUL R6, R178, 0.25 ;  /* 0x3e800000b2067820 */ /* 0x000fe20000400000 */
[----:B0-----:R-:W-:-:S05]  /*38d40*/  FSEL R0, R8, R180, P3 ;  /* 0x000000b408007208 */ /* 0x001fca0001800000 */
[----:B------:R0:W-:Y:S02]  /*38d50*/  STL [R1+0x650], R0 ;  /* 0x0006500001007387 */ /* 0x0001e40000100800 */
[----:B0-----:R-:W-:-:S05]  /*38d60*/  FSEL R0, R7, R179, P2 ;  /* 0x000000b307007208 */ /* 0x001fca0001000000 */
[----:B------:R0:W-:Y:S02]  /*38d70*/  STL [R1+0x64c], R0 ;  /* 0x00064c0001007387 */ /* 0x0001e40000100800 */
[----:B0-----:R-:W-:Y:S01]  /*38d80*/  FSEL R0, R6, R178, P2 ;  /* 0x000000b206007208 */ /* 0x001fe20001000000 */
        /* <DEDUP_REMOVED lines=16> */
[----:B------:R-:W-:Y:S01]  /*38e90*/  IMAD.MOV.U32 R155, RZ, RZ, R154 ;  /* 0x000000ffff9b7224 */ /* 0x000fe200078e009a */
[----:B------:R0:W-:Y:S01]  /*38ea0*/  STL [R1+0x648], R0 ;  /* 0x0006480001007387 */ /* 0x0001e20000100800 */
[----:B------:R-:W-:-:S02]  /*38eb0*/  IMAD.MOV.U32 R154, RZ, RZ, R153 ;  /* 0x000000ffff9a7224 */ /* 0x000fc400078e0099 */
[----:B------:R-:W-:Y:S02]  /*38ec0*/  IMAD.MOV.U32 R153, RZ, RZ, R152 ;  /* 0x000000ffff997224 */ /* 0x000fe400078e0098 */
[----:B------:R-:W2:Y:S01]  /*38ed0*/  LDL.LU R152, [R1+0xfc] ;  /* 0x0000fc0001987983 */ /* 0x000ea20000300800 */
[----:B------:R-:W-:Y:S01]  /*38ee0*/  FMUL R10, R178, 0.25 ;  /* 0x3e800000b20a7820 */ /* 0x000fe20000400000 */
[----:B------:R-:W-:Y:S02]  /*38ef0*/  FMUL R9, R177, 0.25 ;  /* 0x3e800000b1097820 */ /* 0x000fe40000400000 */
[----:B------:R-:W3:Y:S02]  /*38f00*/  LDL.LU R183, [R1+0x1c0] ;  /* 0x0001c00001b77983 */ /* 0x000ee40000300800 */
[----:B0-----:R-:W-:Y:S02]  /*38f10*/  FSEL R0, R10, R178, P3 ;  /* 0x000000b20a007208 */ /* 0x001fe40001800000 */
[----:B------:R-:W4:Y:S04]  /*38f20*/  LDL.LU R182, [R1+0x1bc] ;  /* 0x0001bc0001b67983 */ /* 0x000f280000300800 */
        /* <DEDUP_REMOVED lines=13> */
[----:B------:R-:W4:Y:S04]  /*39000*/  LDL.LU R177, [R1+0x1a4] ;  /* 0x0001a40001b17983 */ /* 0x000f280000300800 */
[----:B------:R-:W4:Y:S04]  /*39010*/  LDL.LU R176, [R1+0x1a0] ;  /* 0x0001a00001b07983 */ /* 0x000f280000300800 */
[----:B------:R0:W-:Y:S02]  /*39020*/  STL [R1+0x638], R0 ;  /* 0x0006380001007387 */ /* 0x0001e40000100800 */
[----:B0-----:R-:W-:Y:S01]  /*39030*/  FSEL R0, R6, R184, P3 ;  /* 0x000000b806007208 */ /* 0x001fe20001800000 */
        /* <DEDUP_REMOVED lines=16> */
[----:B------:R-:W-:Y:S01]  /*39140*/  IMAD.MOV.U32 R155, RZ, RZ, R154 ;  /* 0x000000ffff9b7224 */ /* 0x000fe200078e009a */
[----:B------:R0:W-:Y:S01]  /*39150*/  STL [R1+0x634], R0 ;  /* 0x0006340001007387 */ /* 0x0001e20000100800 */
[----:B------:R-:W-:Y:S02]  /*39160*/  IMAD.MOV.U32 R154, RZ, RZ, R153 ;  /* 0x000000ffff9a7224 */ /* 0x000fe400078e0099 */
[----:B--2---:R-:W-:-:S02]  /*39170*/  IMAD.MOV.U32 R153, RZ, RZ, R152 ;  /* 0x000000ffff997224 */ /* 0x004fc400078e0098 */
[----:B------:R-:W2:Y:S01]  /*39180*/  LDL.LU R152, [R1+0xf8] ;  /* 0x0000f80001987983 */ /* 0x000ea20000300800 */
[----:B------:R-:W-:Y:S01]  /*39190*/  FMUL R10, R184, 0.25 ;  /* 0x3e800000b80a7820 */ /* 0x000fe20000400000 */
[----:B------:R-:W-:-:S04]  /*391a0*/  FMUL R9, R175, 0.25 ;  /* 0x3e800000af097820 */ /* 0x000fc80000400000 */
[----:B0-----:R-:W-:Y:S01]  /*391b0*/  FSEL R0, R10, R184, P3 ;  /* 0x000000b80a007208 */ /* 0x001fe20001800000 */
[----:B------:R-:W-:-:S04]  /*391c0*/  FMUL R8, R174, 0.25 ;  /* 0x3e800000ae087820 */ /* 0x000fc80000400000 */
[----:B------:R0:W-:Y:S01]  /*391d0*/  STL [R1+0x630], R0 ;  /* 0x0006300001007387 */ /* 0x0001e20000100800 */
[----:B------:R-:W-:Y:S02]  /*391e0*/  IMAD.MOV.U32 R184, RZ, RZ, R171 ;  /* 0x000000ffffb87224 */ /* 0x000fe400078e00ab */
[----:B------:R-:W-:Y:S01]  /*391f0*/  FMUL R7, R173, 0.25 ;  /* 0x3e800000ad077820 */ /* 0x000fe20000400000 */
[----:B------:R-:W-:Y:S01]  /*39200*/  IMAD.MOV.U32 R171, RZ, RZ, R170 ;  /* 0x000000ffffab7224 */ /* 0x000fe200078e00aa */
[----:B0-----:R-:W-:Y:S01]  /*39210*/  FSEL R0, R9, R175, P2 ;  /* 0x000000af09007208 */ /* 0x001fe20001000000 */
[----:B------:R-:W-:-:S04]  /*39220*/  IMAD.MOV.U32 R170, RZ, RZ, R169 ;  /* 0x000000ffffaa7224 */ /* 0x000fc800078e00a9 */
[----:B------:R0:W-:Y:S01]  /*39230*/  STL [R1+0x62c], R0 ;  /* 0x00062c0001007387 */ /* 0x0001e20000100800 */
[----:B------:R-:W-:Y:S02]  /*39240*/  IMAD.MOV.U32 R169, RZ, RZ, R168 ;  /* 0x000000ffffa97224 */ /* 0x000fe400078e00a8 */
[----:B------:R-:W-:Y:S02]  /*39250*/  IMAD.MOV.U32 R168, RZ, RZ, R167 ;  /* 0x000000ffffa87224 */ /* 0x000fe400078e00a7 */
[----:B------:R-:W-:Y:S01]  /*39260*/  IMAD.MOV.U32 R167, RZ, RZ, R166 ;  /* 0x000000ffffa77224 */ /* 0x000fe200078e00a6 */
[----:B0-----:R-:W-:Y:S01]  /*39270*/  FSEL R0, R8, R174, P2 ;  /* 0x000000ae08007208 */ /* 0x001fe20001000000 */
[----:B------:R-:W-:Y:S02]  /*39280*/  IMAD.MOV.U32 R166, RZ, RZ, R165 ;  /* 0x000000ffffa67224 */ /* 0x000fe400078e00a5 */
[----:B------:R-:W-:Y:S01]  /*39290*/  FMUL R6, R172, 0.25 ;  /* 0x3e800000ac067820 */ /* 0x000fe20000400000 */
[----:B------:R-:W-:Y:S01]  /*392a0*/  IMAD.MOV.U32 R165, RZ, RZ, R164 ;  /* 0x000000ffffa57224 */ /* 0x000fe200078e00a4 */
[----:B------:R0:W-:Y:S01]  /*392b0*/  STL [R1+0x628], R0 ;  /* 0x0006280001007387 */ /* 0x0001e20000100800 */
[----:B------:R-:W-:-:S02]  /*392c0*/  IMAD.MOV.U32 R164, RZ, RZ, R163 ;  /* 0x000000ffffa47224 */ /* 0x000fc400078e00a3 */
[----:B------:R-:W-:Y:S02]  /*392d0*/  IMAD.MOV.U32 R163, RZ, RZ, R162 ;  /* 0x000000ffffa37224 */ /* 0x000fe400078e00a2 */
[----:B------:R-:W-:Y:S01]  /*392e0*/  IMAD.MOV.U32 R162, RZ, RZ, R161 ;  /* 0x000000ffffa27224 */ /* 0x000fe200078e00a1 */
[----:B0-----:R-:W-:Y:S01]  /*392f0*/  FSEL R0, R7, R173, P3 ;  /* 0x000000ad07007208 */ /* 0x001fe20001800000 */
[----:B------:R-:W-:Y:S02]  /*39300*/  IMAD.MOV.U32 R161, RZ, RZ, R160 ;  /* 0x000000ffffa17224 */ /* 0x000fe400078e00a0 */
[----:B------:R-:W-:Y:S02]  /*39310*/  IMAD.MOV.U32 R160, RZ, RZ, R159 ;  /* 0x000000ffffa07224 */ /* 0x000fe400078e009f */
[----:B------:R0:W-:Y:S01]  /*39320*/  STL [R1+0x624], R0 ;  /* 0x0006240001007387 */ /* 0x0001e20000100800 */
[----:B------:R-:W-:Y:S02]  /*39330*/  IMAD.MOV.U32 R159, RZ, RZ, R158 ;  /* 0x000000ffff9f7224 */ /* 0x000fe400078e009e */
[----:B------:R-:W-:-:S02]  /*39340*/  IMAD.MOV.U32 R158, RZ, RZ, R157 ;  /* 0x000000ffff9e7224 */ /* 0x000fc400078e009d */
[----:B------:R-:W-:Y:S02]  /*39350*/  IMAD.MOV.U32 R157, RZ, RZ, R155 ;  /* 0x000000ffff9d7224 */ /* 0x000fe400078e009b */
[----:B------:R-:W-:Y:S01]  /*39360*/  IMAD.MOV.U32 R155, RZ, RZ, R154 ;  /* 0x000000ffff9b7224 */ /* 0x000fe200078e009a */
[----:B0-----:R-:W-:Y:S01]  /*39370*/  FSEL R0, R6, R172, P3 ;  /* 0x000000ac06007208 */ /* 0x001fe20001800000 */
[----:B------:R-:W-:-:S04]  /*39380*/  IMAD.MOV.U32 R154, RZ, RZ, R153 ;  /* 0x000000ffff9a7224 */ /* 0x000fc800078e0099 */
[----:B------:R0:W-:Y:S01]  /*39390*/  STL [R1+0x620], R0 ;  /* 0x0006200001007387 */ /* 0x0001e20000100800 */
[----:B--2---:R-:W-:-:S03]  /*393a0*/  IMAD.MOV.U32 R153, RZ, RZ, R152 ;  /* 0x000000ffff997224 */ /* 0x004fc600078e0098 */
[----:B------:R-:W2:Y:S01]  /*393b0*/  LDL.LU R152, [R1+0xf4] ;  /* 0x0000f40001987983 */ /* 0x000ea20000300800 */
[----:B------:R-:W-:Y:S01]  /*393c0*/  FMUL R10, R184, 0.25 ;  /* 0x3e800000b80a7820 */ /* 0x000fe20000400000 */
[----:B---3--:R-:W-:Y:S02]  /*393d0*/  FMUL R9, R183, 0.25 ;  /* 0x3e800000b7097820 */ /* 0x008fe40000400000 */
[----:B------:R-:W3:Y:S02]  /*393e0*/  LDL.LU R175, [R1+0x198] ;  /* 0x0001980001af7983 */ /* 0x000ee40000300800 */
[----:B0-----:R-:W-:Y:S02]  /*393f0*/  FSEL R0, R10, R184, P2 ;  /* 0x000000b80a007208 */ /* 0x001fe40001000000 */
[----:B------:R-:W3:Y:S04]  /*39400*/  LDL.LU R174, [R1+0x194] ;  /* 0x0001940001ae7983 */ /* 0x000ee80000300800 */
[----:B------:R-:W3:Y:S01]  /*39410*/  LDL.LU R173, [R1+0x190] ;  /* 0x0001900001ad7983 */ /* 0x000ee20000300800 */
[----:B----4-:R-:W-:-:S03]  /*39420*/  FMUL R8, R182, 0.25 ;  /* 0x3e800000b6087820 */ /* 0x010fc60000400000 */
[----:B------:R-:W4:Y:S04]  /*39430*/  LDL.LU R172, [R1+0x18c] ;  /* 0x00018c0001ac7983 */ /* 0x000f280000300800 */
        /* <DEDUP_REMOVED lines=29> */
[----:B--2---:R-:W-:Y:S02]  /*39610*/  IMAD.MOV.U32 R153, RZ, RZ, R152 ;  /* 0x000000ffff997224 */ /* 0x004fe400078e0098 */
[----:B------:R-:W2:Y:S01]  /*39620*/  LDL.LU R152, [R1+0xf0] ;  /* 0x0000f00001987983 */ /* 0x000ea20000300800 */
[----:B------:R-:W-:Y:S01]  /*39630*/  FMUL R10, R180, 0.25 ;  /* 0x3e800000b40a7820 */ /* 0x000fe20000400000 */
[----:B------:R-:W-:-:S04]  /*39640*/  FMUL R9, R179, 0.25 ;  /* 0x3e800000b3097820 */ /* 0x000fc80000400000 */
[----:B0-----:R-:W-:Y:S01]  /*39650*/  FSEL R0, R10, R180, P2 ;  /* 0x000000b40a007208 */ /* 0x001fe20001000000 */
[----:B------:R-:W-:-:S04]  /*39660*/  FMUL R8, R178, 0.25 ;  /* 0x3e800000b2087820 */ /* 0x000fc80000400000 */
[----:B------:R0:W-:Y:S04]  /*39670*/  STL [R1+0x608], R0 ;  /* 0x0006080001007387 */ /* 0x0001e80000100800 */
[----:B------:R-:W2:Y:S04]  /*39680*/  LDL.LU R187, [R1+0x184] ;  /* 0x0001840001bb7983 */ /* 0x000ea80000300800 */
[----:B------:R-:W2:Y:S01]  /*39690*/  LDL.LU R186, [R1+0x180] ;  /* 0x0001800001ba7983 */ /* 0x000ea20000300800 */
[----:B0-----:R-:W-:-:S03]  /*396a0*/  FSEL R0, R9, R179, P3 ;  /* 0x000000b309007208 */ /* 0x001fc60001800000 */
[----:B------:R-:W2:Y:S01]  /*396b0*/  LDL.LU R185, [R1+0x17c] ;  /* 0x00017c0001b97983 */ /* 0x000ea20000300800 */
[----:B------:R-:W-:-:S03]  /*396c0*/  FMUL R7, R177, 0.25 ;  /* 0x3e800000b1077820 */ /* 0x000fc60000400000 */
[----:B------:R-:W2:Y:S04]  /*396d0*/  LDL.LU R184, [R1+0x178] ;  /* 0x0001780001b87983 */ /* 0x000ea80000300800 */
        /* <DEDUP_REMOVED lines=20> */
[----:B------:R-:W-:Y:S01]  /*39820*/  FMUL R10, R176, 0.25 ;  /* 0x3e800000b00a7820 */ /* 0x000fe20000400000 */
[----:B------:R-:W-:Y:S02]  /*39830*/  IMAD.MOV.U32 R159, RZ, RZ, R158 ;  /* 0x000000ffff9f7224 */ /* 0x000fe400078e009e */
[----:B------:R-:W-:Y:S02]  /*39840*/  IMAD.MOV.U32 R158, RZ, RZ, R157 ;  /* 0x000000ffff9e7224 */ /* 0x000fe400078e009d */
[----:B------:R-:W-:Y:S02]  /*39850*/  IMAD.MOV.U32 R157, RZ, RZ, R155 ;  /* 0x000000ffff9d7224 */ /* 0x000fe400078e009b */
[----:B------:R-:W-:Y:S01]  /*39860*/  IMAD.MOV.U32 R155, RZ, RZ, R154 ;  /* 0x000000ffff9b7224 */ /* 0x000fe200078e009a */
[----:B------:R0:W-:Y:S01]  /*39870*/  STL [R1+0x1f8], R0 ;  /* 0x0001f80001007387 */ /* 0x0001e20000100800 */
[----:B------:R-:W-:-:S02]  /*39880*/  IMAD.MOV.U32 R154, RZ, RZ, R153 ;  /* 0x000000ffff9a7224 */ /* 0x000fc400078e0099 */
[----:B---3--:R-:W-:Y:S01]  /*39890*/  FMUL R9, R175, 0.25 ;  /* 0x3e800000af097820 */ /* 0x008fe20000400000 */
[----:B------:R-:W-:Y:S01]  /*398a0*/  FMUL R8, R174, 0.25 ;  /* 0x3e800000ae087820 */ /* 0x000fe20000400000 */
[----:B0-----:R-:W-:Y:S01]  /*398b0*/  FSEL R0, R10, R176, P3 ;  /* 0x000000b00a007208 */ /* 0x001fe20001800000 */
[----:B------:R-:W-:Y:S01]  /*398c0*/  FMUL R7, R173, 0.25 ;  /* 0x3e800000ad077820 */ /* 0x000fe20000400000 */
[----:B----4-:R-:W-:Y:S01]  /*398d0*/  FMUL R6, R172, 0.25 ;  /* 0x3e800000ac067820 */ /* 0x010fe20000400000 */
        /* <DEDUP_REMOVED lines=9> */
[----:B--2---:R-:W-:-:S02]  /*39970*/  IMAD.MOV.U32 R153, RZ, RZ, R152 ;  /* 0x000000ffff997224 */ /* 0x004fc400078e0098 */
[----:B------:R-:W2:Y:S04]  /*39980*/  LDL.LU R152, [R1+0xec] ;  /* 0x0000ec0001987983 */ /* 0x000ea80000300800 */
[----:B------:R-:W3:Y:S04]  /*39990*/  LDL.LU R183, [R1+0x170] ;  /* 0x0001700001b77983 */ /* 0x000ee80000300800 */
[----:B------:R-:W4:Y:S04]  /*399a0*/  LDL.LU R182, [R1+0x16c] ;  /* 0x00016c0001b67983 */ /* 0x000f280000300800 */
[----:B------:R-:W2:Y:S04]  /*399b0*/  LDL.LU R181, [R1+0x168] ;  /* 0x0001680001b57983 */ /* 0x000ea80000300800 */
[----:B------:R-:W2:Y:S04]  /*399c0*/  LDL.LU R180, [R1+0x164] ;  /* 0x0001640001b47983 */ /* 0x000ea80000300800 */
[----:B------:R0:W-:Y:S02]  /*399d0*/  STL [R1+0x1f4], R0 ;  /* 0x0001f40001007387 */ /* 0x0001e40000100800 */
[----:B0-----:R-:W-:-:S05]  /*399e0*/  FSEL R0, R9, R175, P3 ;  /* 0x000000af09007208 */ /* 0x001fca0001800000 */
[----:B------:R0:W-:Y:S02]  /*399f0*/  STL [R1+0x1f0], R0 ;  /* 0x0001f00001007387 */ /* 0x0001e40000100800 */
[----:B0-----:R-:W-:-:S05]  /*39a00*/  FSEL R0, R8, R174, P2 ;  /* 0x000000ae08007208 */ /* 0x001fca0001000000 */
[----:B------:R0:W-:Y:S04]  /*39a10*/  STL [R1+0x1ec], R0 ;  /* 0x0001ec0001007387 */ /* 0x0001e80000100800 */
[----:B------:R-:W2:Y:S04]  /*39a20*/  LDL.LU R179, [R1+0x15c] ;  /* 0x00015c0001b37983 */ /* 0x000ea80000300800 */
[----:B------:R-:W2:Y:S01]  /*39a30*/  LDL.LU R178, [R1+0x158] ;  /* 0x0001580001b27983 */ /* 0x000ea20000300800 */
[----:B0-----:R-:W-:-:S03]  /*39a40*/  FSEL R0, R7, R173, P2 ;  /* 0x000000ad07007208 */ /* 0x001fc60001000000 */
[----:B------:R-:W2:Y:S04]  /*39a50*/  LDL.LU R177, [R1+0x154] ;  /* 0x0001540001b17983 */ /* 0x000ea80000300800 */
[----:B------:R-:W2:Y:S04]  /*39a60*/  LDL.LU R176, [R1+0x150] ;  /* 0x0001500001b07983 */ /* 0x000ea80000300800 */
[----:B------:R0:W-:Y:S02]  /*39a70*/  STL [R1+0x1e8], R0 ;  /* 0x0001e80001007387 */ /* 0x0001e40000100800 */
[----:B0-----:R-:W-:-:S05]  /*39a80*/  FSEL R0, R6, R172, P3 ;  /* 0x000000ac06007208 */ /* 0x001fca0001800000 */
[----:B------:R0:W-:Y:S04]  /*39a90*/  STL [R1+0x1e4], R0 ;  /* 0x0001e40001007387 */ /* 0x0001e80000100800 */
[----:B------:R-:W3:Y:S01]  /*39aa0*/  LDL.LU R163, [R1+0x124] ;  /* 0x0001240001a37983 */ /* 0x000ee20000300800 */
[----:B------:R-:W-:Y:S01]  /*39ab0*/  FMUL R10, R188, 0.25 ;  /* 0x3e800000bc0a7820 */ /* 0x000fe20000400000 */
[----:B------:R-:W-:Y:S02]  /*39ac0*/  FMUL R9, R187, 0.25 ;  /* 0x3e800000bb097820 */ /* 0x000fe40000400000 */
[----:B------:R-:W2:Y:S02]  /*39ad0*/  LDL.LU R175, [R1+0x148] ;  /* 0x0001480001af7983 */ /* 0x000ea40000300800 */
[----:B0-----:R-:W-:-:S02]  /*39ae0*/  FSEL R0, R10, R188, P3 ;  /* 0x000000bc0a007208 */ /* 0x001fc40001800000 */
[----:B------:R-:W2:Y:S04]  /*39af0*/  LDL.LU R174, [R1+0x144] ;  /* 0x0001440001ae7983 */ /* 0x000ea80000300800 */
[----:B------:R-:W2:Y:S01]  /*39b00*/  LDL.LU R173, [R1+0x140] ;  /* 0x0001400001ad7983 */ /* 0x000ea20000300800 */
[----:B------:R-:W-:-:S03]  /*39b10*/  FMUL R8, R186, 0.25 ;  /* 0x3e800000ba087820 */ /* 0x000fc60000400000 */
[----:B------:R-:W2:Y:S04]  /*39b20*/  LDL.LU R172, [R1+0x13c] ;  /* 0x00013c0001ac7983 */ /* 0x000ea80000300800 */
        /* <DEDUP_REMOVED lines=16> */
[----:B------:R-:W-:Y:S01]  /*39c30*/  IMAD.MOV.U32 R166, RZ, RZ, R165 ;  /* 0x000000ffffa67224 */ /* 0x000fe200078e00a5 */
[----:B------:R0:W-:Y:S01]  /*39c40*/  STL [R1+0x1d0], R0 ;  /* 0x0001d00001007387 */ /* 0x0001e20000100800 */
[----:B------:R-:W-:Y:S02]  /*39c50*/  IMAD.MOV.U32 R165, RZ, RZ, R164 ;  /* 0x000000ffffa57224 */ /* 0x000fe400078e00a4 */
[----:B---3--:R-:W-:Y:S02]  /*39c60*/  IMAD.MOV.U32 R164, RZ, RZ, R163 ;  /* 0x000000ffffa47224 */ /* 0x008fe400078e00a3 */
[----:B------:R-:W3:Y:S01]  /*39c70*/  LDL.LU R163, [R1+0x120] ;  /* 0x0001200001a37983 */ /* 0x000ee20000300800 */
[----:B------:R-:W-:Y:S01]  /*39c80*/  FMUL R10, R184, 0.25 ;  /* 0x3e800000b80a7820 */ /* 0x000fe20000400000 */
[----:B------:R-:W-:-:S04]  /*39c90*/  FMUL R9, R183, 0.25 ;  /* 0x3e800000b7097820 */ /* 0x000fc80000400000 */
[----:B0-----:R-:W-:Y:S01]  /*39ca0*/  FSEL R0, R10, R184, P2 ;  /* 0x000000b80a007208 */ /* 0x001fe20001000000 */
[----:B----4-:R-:W-:-:S04]  /*39cb0*/  FMUL R8, R182, 0.25 ;  /* 0x3e800000b6087820 */ /* 0x010fc80000400000 */
[----:B------:R0:W-:Y:S01]  /*39cc0*/  STL [R1+0x1cc], R0 ;  /* 0x0001cc0001007387 */ /* 0x0001e20000100800 */
[----:B--2---:R-:W-:Y:S01]  /*39cd0*/  FMUL R7, R181, 0.25 ;  /* 0x3e800000b5077820 */ /* 0x004fe20000400000 */
        /* <DEDUP_REMOVED lines=18> */
[----:B------:R-:W2:Y:S01]  /*39e00*/  LDL.LU R163, [R1+0x11c] ;  /* 0x00011c0001a37983 */ /* 0x000ea20000300800 */
        /* <DEDUP_REMOVED lines=23> */
[----:B--2---:R-:W-:Y:S02]  /*39f80*/  IMAD.MOV.U32 R164, RZ, RZ, R163 ;  /* 0x000000ffffa47224 */ /* 0x004fe400078e00a3 */
        /* <DEDUP_REMOVED lines=27> */
[----:B------:R-:W-:Y:S01]  /*3a140*/  FMUL R9, R171, 0.25 ;  /* 0x3e800000ab097820 */ /* 0x000fe20000400000 */
[----:B------:R-:W-:Y:S01]  /*3a150*/  FMUL R8, R170, 0.25 ;  /* 0x3e800000aa087820 */ /* 0x000fe20000400000 */
[----:B------:R-:W-:-:S02]  /*3a160*/  FMUL R7, R169, 0.25 ;  /* 0x3e800000a9077820 */ /* 0x000fc40000400000 */
[----:B------:R-:W-:Y:S01]  /*3a170*/  FSEL R10, R10, R172, P3 ;  /* 0x000000ac0a0a7208 */ /* 0x000fe20001800000 */
[----:B------:R-:W-:Y:S01]  /*3a180*/  FMUL R6, R168, 0.25 ;  /* 0x3e800000a8067820 */ /* 0x000fe20000400000 */
[----:B0-----:R-:W-:Y:S02]  /*3a190*/  FSEL R0, R9, R171, P2 ;  /* 0x000000ab09007208 */ /* 0x001fe40001000000 */
[----:B------:R-:W-:Y:S01]  /*3a1a0*/  FSEL R8, R8, R170, P2 ;  /* 0x000000aa08087208 */ /* 0x000fe20001000000 */
[----:B------:R0:W-:Y:S01]  /*3a1b0*/  STL [R1+0x190], R10 ;  /* 0x0001900a01007387 */ /* 0x0001e20000100800 */
[----:B------:R-:W-:Y:S01]  /*3a1c0*/  FSEL R7, R7, R169, P3 ;  /* 0x000000a907077208 */ /* 0x000fe20001800000 */
[----:B------:R-:W-:Y:S02]  /*3a1d0*/  FMUL R9, R166, 0.25 ;  /* 0x3e800000a6097820 */ /* 0x000fe40000400000 */
[----:B------:R1:W-:Y:S01]  /*3a1e0*/  STL [R1+0x18c], R0 ;  /* 0x00018c0001007387 */ /* 0x0003e20000100800 */
[----:B0-----:R-:W-:-:S03]  /*3a1f0*/  FMUL R10, R167, 0.25 ;  /* 0x3e800000a70a7820 */ /* 0x001fc60000400000 */
[----:B------:R0:W-:Y:S01]  /*3a200*/  STL [R1+0x188], R8 ;  /* 0x0001880801007387 */ /* 0x0001e20000100800 */
[----:B-1----:R-:W-:-:S03]  /*3a210*/  FSEL R0, R6, R168, P3 ;  /* 0x000000a806007208 */ /* 0x002fc60001800000 */
[----:B------:R1:W-:Y:S01]  /*3a220*/  STL [R1+0x184], R7 ;  /* 0x0001840701007387 */ /* 0x0003e20000100800 */
[----:B------:R-:W-:-:S03]  /*3a230*/  FSEL R10, R10, R167, P2 ;  /* 0x000000a70a0a7208 */ /* 0x000fc60001000000 */
[----:B------:R3:W-:Y:S01]  /*3a240*/  STL [R1+0x180], R0 ;  /* 0x0001800001007387 */ /* 0x0007e20000100800 */
[----:B0-----:R-:W-:Y:S01]  /*3a250*/  FMUL R8, R165, 0.25 ;  /* 0x3e800000a5087820 */ /* 0x001fe20000400000 */
[----:B-1----:R-:W-:Y:S01]  /*3a260*/  FMUL R7, R164, 0.25 ;  /* 0x3e800000a4077820 */ /* 0x002fe20000400000 */
[----:B---3--:R-:W-:Y:S01]  /*3a270*/  FSEL R0, R9, R166, P2 ;  /* 0x000000a609007208 */ /* 0x008fe20001000000 */
[----:B------:R0:W-:Y:S02]  /*3a280*/  STL [R1+0x17c], R10 ;  /* 0x00017c0a01007387 */ /* 0x0001e40000100800 */
[----:B------:R-:W-:Y:S02]  /*3a290*/  FSEL R8, R8, R165, P3 ;  /* 0x000000a508087208 */ /* 0x000fe40001800000 */
[----:B------:R-:W-:Y:S01]  /*3a2a0*/  FSEL R7, R7, R164, P3 ;  /* 0x000000a407077208 */ /* 0x000fe20001800000 */
[----:B------:R-:W-:Y:S01]  /*3a2b0*/  STL [R1+0x178], R0 ;  /* 0x0001780001007387 */ /* 0x000fe20000100800 */
[----:B------:R-:W-:Y:S01]  /*3a2c0*/  FMUL R9, R161, 0.25 ;  /* 0x3e800000a1097820 */ /* 0x000fe20000400000 */
[----:B0-----:R-:W-:-:S02]  /*3a2d0*/  FMUL R10, R162, 0.25 ;  /* 0x3e800000a20a7820 */ /* 0x001fc40000400000 */
[----:B------:R0:W-:Y:S04]  /*3a2e0*/  STL [R1+0x174], R8 ;  /* 0x0001740801007387 */ /* 0x0001e80000100800 */
[----:B------:R1:W-:Y:S01]  /*3a2f0*/  STL [R1+0x170], R7 ;  /* 0x0001700701007387 */ /* 0x0003e20000100800 */
[----:B------:R-:W-:Y:S01]  /*3a300*/  FSEL R10, R10, R162, P2 ;  /* 0x000000a20a0a7208 */ /* 0x000fe20001000000 */
[----:B0-----:R-:W-:Y:S01]  /*3a310*/  FMUL R8, R160, 0.25 ;  /* 0x3e800000a0087820 */ /* 0x001fe20000400000 */
[----:B-1----:R-:W-:-:S04]  /*3a320*/  FMUL R7, R159, 0.25 ;  /* 0x3e8000009f077820 */ /* 0x002fc80000400000 */
[----:B------:R-:W-:Y:S02]  /*3a330*/  FSEL R8, R8, R160, P3 ;  /* 0x000000a008087208 */ /* 0x000fe40001800000 */
[----:B------:R-:W-:Y:S01]  /*3a340*/  FSEL R7, R7, R159, P2 ;  /* 0x0000009f07077208 */ /* 0x000fe20001000000 */
[----:B--2---:R-:W-:-:S05]  /*3a350*/  FMUL R6, R163, 0.25 ;  /* 0x3e800000a3067820 */ /* 0x004fca0000400000 */
[----:B------:R-:W-:Y:S01]  /*3a360*/  FSEL R0, R6, R163, P2 ;  /* 0x000000a306007208 */ /* 0x000fe20001000000 */
[----:B------:R-:W-:-:S04]  /*3a370*/  FMUL R6, R158, 0.25 ;  /* 0x3e8000009e067820 */ /* 0x000fc80000400000 */
[----:B------:R0:W-:Y:S04]  /*3a380*/  STL [R1+0x16c], R0 ;  /* 0x00016c0001007387 */ /* 0x0001e80000100800 */
[----:B------:R1:W-:Y:S01]  /*3a390*/  STL [R1+0x168], R10 ;  /* 0x0001680a01007387 */ /* 0x0003e20000100800 */
[----:B0-----:R-:W-:Y:S01]  /*3a3a0*/  FSEL R0, R9, R161, P3 ;  /* 0x000000a109007208 */ /* 0x001fe20001800000 */
[----:B------:R-:W-:Y:S01]  /*3a3b0*/  FMUL R9, R155, 0.25 ;  /* 0x3e8000009b097820 */ /* 0x000fe20000400000 */
[----:B-1----:R-:W-:-:S03]  /*3a3c0*/  FMUL R10, R157, 0.25 ;  /* 0x3e8000009d0a7820 */ /* 0x002fc60000400000 */
[----:B------:R0:W-:Y:S04]  /*3a3d0*/  STL [R1+0x164], R0 ;  /* 0x0001640001007387 */ /* 0x0001e80000100800 */
[----:B------:R1:W-:Y:S01]  /*3a3e0*/  STL [R1+0x160], R8 ;  /* 0x0001600801007387 */ /* 0x0003e20000100800 */
[----:B------:R-:W-:Y:S02]  /*3a3f0*/  FSEL R10, R10, R157, P3 ;  /* 0x0000009d0a0a7208 */ /* 0x000fe40001800000 */
[----:B0-----:R-:W-:Y:S01]  /*3a400*/  FSEL R0, R6, R158, P2 ;  /* 0x0000009e06007208 */ /* 0x001fe20001000000 */
[----:B------:R0:W-:Y:S01]  /*3a410*/  STL [R1+0x15c], R7 ;  /* 0x00015c0701007387 */ /* 0x0001e20000100800 */
[----:B-1----:R-:W-:-:S03]  /*3a420*/  FMUL R8, R154, 0.25 ;  /* 0x3e8000009a087820 */ /* 0x002fc60000400000 */
[----:B------:R1:W-:Y:S01]  /*3a430*/  STL [R1+0x158], R0 ;  /* 0x0001580001007387 */ /* 0x0003e20000100800 */
[----:B------:R-:W-:Y:S01]  /*3a440*/  FMUL R6, R152, 0.25 ;  /* 0x3e80000098067820 */ /* 0x000fe20000400000 */
[----:B0-----:R-:W-:Y:S01]  /*3a450*/  FMUL R7, R153, 0.25 ;  /* 0x3e80000099077820 */ /* 0x001fe20000400000 */
[----:B------:R-:W-:Y:S02]  /*3a460*/  FSEL R8, R8, R154, P2 ;  /* 0x0000009a08087208 */ /* 0x000fe40001000000 */
[----:B-1----:R-:W-:Y:S01]  /*3a470*/  FSEL R0, R9, R155, P3 ;  /* 0x0000009b09007208 */ /* 0x002fe20001800000 */
[----:B------:R0:W-:Y:S01]  /*3a480*/  STL [R1+0x154], R10 ;  /* 0x0001540a01007387 */ /* 0x0001e20000100800 */
[----:B------:R-:W-:-:S03]  /*3a490*/  FSEL R7, R7, R153, P2 ;  /* 0x0000009907077208 */ /* 0x000fc60001000000 */
[----:B------:R1:W-:Y:S01]  /*3a4a0*/  STL [R1+0x150], R0 ;  /* 0x0001500001007387 */ /* 0x0003e20000100800 */
[----:B------:R-:W-:-:S03]  /*3a4b0*/  FMUL R9, R22, 0.25 ;  /* 0x3e80000016097820 */ /* 0x000fc60000400000 */
[----:B------:R2:W-:Y:S01]  /*3a4c0*/  STL [R1+0x14c], R8 ;  /* 0x00014c0801007387 */ /* 0x0005e20000100800 */
[----:B0-----:R-:W-:-:S03]  /*3a4d0*/  FMUL R10, R156, 0.25 ;  /* 0x3e8000009c0a7820 */ /* 0x001fc60000400000 */
[----:B------:R-:W3:Y:S01]  /*3a4e0*/  LDL.LU R155, [R1+0xc0] ;  /* 0x0000c000019b7983 */ /* 0x000ee20000300800 */
[----:B-1----:R-:W-:-:S03]  /*3a4f0*/  FSEL R0, R6, R152, P3 ;  /* 0x0000009806007208 */ /* 0x002fc60001800000 */
[----:B------:R0:W-:Y:S01]  /*3a500*/  STL [R1+0x148], R7 ;  /* 0x0001480701007387 */ /* 0x0001e20000100800 */
[----:B--2---:R-:W-:-:S03]  /*3a510*/  FMUL R8, R21, 0.25 ;  /* 0x3e80000015087820 */ /* 0x004fc60000400000 */
[----:B------:R-:W2:Y:S01]  /*3a520*/  LDL.LU R154, [R1+0xbc] ;  /* 0x0000bc00019a7983 */ /* 0x000ea20000300800 */
[----:B------:R-:W-:-:S03]  /*3a530*/  FSEL R10, R10, R156, P3 ;  /* 0x0000009c0a0a7208 */ /* 0x000fc60001800000 */
[----:B------:R1:W-:Y:S01]  /*3a540*/  STL [R1+0x144], R0 ;  /* 0x0001440001007387 */ /* 0x0003e20000100800 */
[----:B0-----:R-:W-:-:S03]  /*3a550*/  FMUL R7, R20, 0.25 ;  /* 0x3e80000014077820 */ /* 0x001fc60000400000 */
[----:B------:R-:W4:Y:S01]  /*3a560*/  LDL.LU R153, [R1+0xb8] ;  /* 0x0000b80001997983 */ /* 0x000f220000300800 */
[----:B------:R-:W-:-:S03]  /*3a570*/  FMUL R6, R19, 0.25 ;  /* 0x3e80000013067820 */ /* 0x000fc60000400000 */
[----:B------:R-:W4:Y:S01]  /*3a580*/  LDL.LU R152, [R1+0xb4] ;  /* 0x0000b40001987983 */ /* 0x000f220000300800 */
[----:B-1----:R-:W-:Y:S02]  /*3a590*/  FSEL R0, R9, R22, P2 ;  /* 0x0000001609007208 */ /* 0x002fe40001000000 */
[----:B------:R-:W-:Y:S01]  /*3a5a0*/  FSEL R8, R8, R21, P2 ;  /* 0x0000001508087208 */ /* 0x000fe20001000000 */
[----:B------:R-:W-:Y:S01]  /*3a5b0*/  STL [R1+0x140], R10 ;  /* 0x0001400a01007387 */ /* 0x000fe20000100800 */
[----:B------:R-:W-:-:S03]  /*3a5c0*/  FSEL R7, R7, R20, P3 ;  /* 0x0000001407077208 */ /* 0x000fc60001800000 */
[----:B------:R0:W-:Y:S04]  /*3a5d0*/  STL [R1+0x13c], R0 ;  /* 0x00013c0001007387 */ /* 0x0001e80000100800 */
[----:B------:R1:W-:Y:S04]  /*3a5e0*/  STL [R1+0x138], R8 ;  /* 0x0001380801007387 */ /* 0x0003e80000100800 */
[----:B------:R-:W4:Y:S01]  /*3a5f0*/  LDL.LU R156, [R1+0xac] ;  /* 0x0000ac00019c7983 */ /* 0x000f220000300800 */
[----:B0-----:R-:W-:-:S03]  /*3a600*/  FSEL R0, R6, R19, P3 ;  /* 0x0000001306007208 */ /* 0x001fc60001800000 */
[----:B------:R0:W-:Y:S04]  /*3a610*/  STL [R1+0x134], R7 ;  /* 0x0001340701007387 */ /* 0x0001e80000100800 */
[----:B------:R-:W4:Y:S04]  /*3a620*/  LDL.LU R22, [R1+0xa8] ;  /* 0x0000a80001167983 */ /* 0x000f280000300800 */
[----:B------:R0:W-:Y:S01]  /*3a630*/  STL [R1+0x130], R0 ;  /* 0x0001300001007387 */ /* 0x0001e20000100800 */
[----:B------:R-:W-:-:S03]  /*3a640*/  FMUL R10, R18, 0.25 ;  /* 0x3e800000120a7820 */ /* 0x000fc60000400000 */
[----:B------:R-:W4:Y:S01]  /*3a650*/  LDL.LU R21, [R1+0xa4] ;  /* 0x0000a40001157983 */ /* 0x000f220000300800 */
[----:B------:R-:W-:-:S03]  /*3a660*/  FMUL R9, R17, 0.25 ;  /* 0x3e80000011097820 */ /* 0x000fc60000400000 */
[----:B------:R-:W4:Y:S01]  /*3a670*/  LDL.LU R20, [R1+0xa0] ;  /* 0x0000a00001147983 */ /* 0x000f220000300800 */
[----:B-1----:R-:W-:-:S03]  /*3a680*/  FMUL R8, R16, 0.25 ;  /* 0x3e80000010087820 */ /* 0x002fc60000400000 */
[----:B------:R-:W4:Y:S01]  /*3a690*/  LDL.LU R19, [R1+0x9c] ;  /* 0x00009c0001137983 */ /* 0x000f220000300800 */
[----:B0-----:R-:W-:Y:S01]  /*3a6a0*/  FMUL R7, R15, 0.25 ;  /* 0x3e8000000f077820 */ /* 0x001fe20000400000 */
[----:B------:R-:W-:Y:S01]  /*3a6b0*/  FSEL R10, R10, R18, P2 ;  /* 0x000000120a0a7208 */ /* 0x000fe20001000000 */
[----:B------:R-:W-:Y:S01]  /*3a6c0*/  FMUL R6, R14, 0.25 ;  /* 0x3e8000000e067820 */ /* 0x000fe20000400000 */
[----:B------:R-:W-:Y:S02]  /*3a6d0*/  FSEL R0, R9, R17, P2 ;  /* 0x0000001109007208 */ /* 0x000fe40001000000 */
[----:B------:R-:W-:Y:S01]  /*3a6e0*/  FSEL R8, R8, R16, P3 ;  /* 0x0000001008087208 */ /* 0x000fe20001800000 */
[----:B------:R-:W-:Y:S01]  /*3a6f0*/  STL [R1+0x12c], R10 ;  /* 0x00012c0a01007387 */ /* 0x000fe20000100800 */
[----:B------:R-:W-:-:S03]  /*3a700*/  FSEL R7, R7, R15, P3 ;  /* 0x0000000f07077208 */ /* 0x000fc60001800000 */
[----:B------:R0:W-:Y:S04]  /*3a710*/  STL [R1+0x128], R0 ;  /* 0x0001280001007387 */ /* 0x0001e80000100800 */
[----:B------:R-:W-:Y:S04]  /*3a720*/  STL [R1+0x124], R8 ;  /* 0x0001240801007387 */ /* 0x000fe80000100800 */
[----:B------:R-:W4:Y:S01]  /*3a730*/  LDL.LU R18, [R1+0x98] ;  /* 0x0000980001127983 */ /* 0x000f220000300800 */
[----:B0-----:R-:W-:-:S03]  /*3a740*/  FSEL R0, R6, R14, P2 ;  /* 0x0000000e06007208 */ /* 0x001fc60001000000 */
[----:B------:R-:W-:Y:S04]  /*3a750*/  STL [R1+0x120], R7 ;  /* 0x0001200701007387 */ /* 0x000fe80000100800 */
[----:B------:R-:W4:Y:S04]  /*3a760*/  LDL.LU R17, [R1+0x94] ;  /* 0x0000940001117983 */ /* 0x000f280000300800 */
[----:B------:R0:W-:Y:S04]  /*3a770*/  STL [R1+0x11c], R0 ;  /* 0x00011c0001007387 */ /* 0x0001e80000100800 */
[----:B------:R-:W4:Y:S04]  /*3a780*/  LDL.LU R16, [R1+0x90] ;  /* 0x0000900001107983 */ /* 0x000f280000300800 */
[----:B------:R-:W4:Y:S04]  /*3a790*/  LDL.LU R15, [R1+0x8c] ;  /* 0x00008c00010f7983 */ /* 0x000f280000300800 */
[----:B------:R-:W4:Y:S01]  /*3a7a0*/  LDL.LU R14, [R1+0x88] ;  /* 0x00008800010e7983 */ /* 0x000f220000300800 */
[----:B------:R-:W-:Y:S01]  /*3a7b0*/  FMUL R6, R23, 0.25 ;  /* 0x3e80000017067820 */ /* 0x000fe20000400000 */
[----:B---3--:R-:W-:Y:S01]  /*3a7c0*/  FMUL R10, R155, 0.25 ;  /* 0x3e8000009b0a7820 */ /* 0x008fe20000400000 */
[----:B--2---:R-:W-:-:S04]  /*3a7d0*/  FMUL R9, R154, 0.25 ;  /* 0x3e8000009a097820 */ /* 0x004fc80000400000 */
[----:B------:R-:W-:Y:S02]  /*3a7e0*/  FSEL R10, R10, R155, P2 ;  /* 0x0000009b0a0a7208 */ /* 0x000fe40001000000 */
[----:B0-----:R-:W-:Y:S01]  /*3a7f0*/  FSEL R0, R9, R154, P3 ;  /* 0x0000009a09007208 */ /* 0x001fe20001800000 */
[----:B----4-:R-:W-:Y:S01]  /*3a800*/  FMUL R8, R153, 0.25 ;  /* 0x3e80000099087820 */ /* 0x010fe20000400000 */
[----:B------:R-:W-:-:S04]  /*3a810*/  FMUL R7, R152, 0.25 ;  /* 0x3e80000098077820 */ /* 0x000fc80000400000 */
[----:B------:R-:W-:Y:S01]  /*3a820*/  FSEL R8, R8, R153, P3 ;  /* 0x0000009908087208 */ /* 0x000fe20001800000 */
[----:B------:R-:W-:Y:S01]  /*3a830*/  STL [R1+0x118], R10 ;  /* 0x0001180a01007387 */ /* 0x000fe20000100800 */
[----:B------:R-:W-:-:S03]  /*3a840*/  FSEL R7, R7, R152, P2 ;  /* 0x0000009807077208 */ /* 0x000fc60001000000 */
[----:B------:R0:W-:Y:S04]  /*3a850*/  STL [R1+0x114], R0 ;  /* 0x0001140001007387 */ /* 0x0001e80000100800 */
[----:B------:R1:W-:Y:S04]  /*3a860*/  STL [R1+0x110], R8 ;  /* 0x0001100801007387 */ /* 0x0003e80000100800 */
[----:B------:R-:W2:Y:S01]  /*3a870*/  LDL.LU R155, [R1+0x84] ;  /* 0x00008400019b7983 */ /* 0x000ea20000300800 */
[----:B0-----:R-:W-:Y:S01]  /*3a880*/  FSEL R0, R6, R23, P2 ;  /* 0x0000001706007208 */ /* 0x001fe20001000000 */
[----:B------:R-:W-:-:S02]  /*3a890*/  FMUL R10, R156, 0.25 ;  /* 0x3e8000009c0a7820 */ /* 0x000fc40000400000 */
[----:B------:R-:W-:Y:S04]  /*3a8a0*/  STL [R1+0x10c], R7 ;  /* 0x00010c0701007387 */ /* 0x000fe80000100800 */
[----:B------:R-:W3:Y:S01]  /*3a8b0*/  LDL.LU R154, [R1+0x80] ;  /* 0x00008000019a7983 */ /* 0x000ee20000300800 */
[----:B------:R-:W-:-:S03]  /*3a8c0*/  FMUL R9, R22, 0.25 ;  /* 0x3e80000016097820 */ /* 0x000fc60000400000 */
[----:B------:R0:W-:Y:S01]  /*3a8d0*/  STL [R1+0x108], R0 ;  /* 0x0001080001007387 */ /* 0x0001e20000100800 */
[----:B------:R-:W-:-:S03]  /*3a8e0*/  FSEL R10, R10, R156, P3 ;  /* 0x0000009c0a0a7208 */ /* 0x000fc60001800000 */
[----:B------:R-:W4:Y:S01]  /*3a8f0*/  LDL.LU R153, [R1+0x7c] ;  /* 0x00007c0001997983 */ /* 0x000f220000300800 */
[----:B-1----:R-:W-:-:S03]  /*3a900*/  FMUL R8, R21, 0.25 ;  /* 0x3e80000015087820 */ /* 0x002fc60000400000 */
[----:B------:R-:W4:Y:S01]  /*3a910*/  LDL.LU R152, [R1+0x78] ;  /* 0x0000780001987983 */ /* 0x000f220000300800 */
[----:B0-----:R-:W-:Y:S01]  /*3a920*/  FSEL R0, R9, R22, P3 ;  /* 0x0000001609007208 */ /* 0x001fe20001800000 */
[----:B------:R-:W-:Y:S02]  /*3a930*/  FMUL R7, R20, 0.25 ;  /* 0x3e80000014077820 */ /* 0x000fe40000400000 */
[----:B------:R-:W4:Y:S01]  /*3a940*/  LDL.LU R23, [R1+0x74] ;  /* 0x0000740001177983 */ /* 0x000f220000300800 */
[----:B------:R-:W-:Y:S01]  /*3a950*/  FSEL R8, R8, R21, P2 ;  /* 0x0000001508087208 */ /* 0x000fe20001000000 */
[----:B------:R-:W-:Y:S02]  /*3a960*/  FMUL R6, R19, 0.25 ;  /* 0x3e80000013067820 */ /* 0x000fe40000400000 */
[----:B------:R-:W-:Y:S01]  /*3a970*/  STL [R1+0x104], R10 ;  /* 0x0001040a01007387 */ /* 0x000fe20000100800 */
[----:B------:R-:W-:-:S03]  /*3a980*/  FSEL R7, R7, R20, P2 ;  /* 0x0000001407077208 */ /* 0x000fc60001000000 */
[----:B------:R0:W-:Y:S04]  /*3a990*/  STL [R1+0x100], R0 ;  /* 0x0001000001007387 */ /* 0x0001e80000100800 */
[----:B------:R1:W-:Y:S04]  /*3a9a0*/  STL [R1+0xfc], R8 ;  /* 0x0000fc0801007387 */ /* 0x0003e80000100800 */
[----:B------:R-:W4:Y:S01]  /*3a9b0*/  LDL.LU R22, [R1+0x70] ;  /* 0x0000700001167983 */ /* 0x000f220000300800 */
[----:B0-----:R-:W-:-:S03]  /*3a9c0*/  FSEL R0, R6, R19, P3 ;  /* 0x0000001306007208 */ /* 0x001fc60001800000 */
[----:B------:R-:W-:Y:S04]  /*3a9d0*/  STL [R1+0xf8], R7 ;  /* 0x0000f80701007387 */ /* 0x000fe80000100800 */
[----:B------:R-:W4:Y:S04]  /*3a9e0*/  LDL.LU R21, [R1+0x6c] ;  /* 0x00006c0001157983 */ /* 0x000f280000300800 */
[----:B------:R0:W-:Y:S01]  /*3a9f0*/  STL [R1+0xf4], R0 ;  /* 0x0000f40001007387 */ /* 0x0001e20000100800 */
[----:B------:R-:W-:-:S03]  /*3aa00*/  FMUL R10, R18, 0.25 ;  /* 0x3e800000120a7820 */ /* 0x000fc60000400000 */
[----:B------:R-:W4:Y:S01]  /*3aa10*/  LDL.LU R20, [R1+0x68] ;  /* 0x0000680001147983 */ /* 0x000f220000300800 */
[----:B------:R-:W-:-:S03]  /*3aa20*/  FMUL R9, R17, 0.25 ;  /* 0x3e80000011097820 */ /* 0x000fc60000400000 */
[----:B------:R-:W4:Y:S01]  /*3aa30*/  LDL.LU R19, [R1+0x64] ;  /* 0x0000640001137983 */ /* 0x000f220000300800 */
[----:B-1----:R-:W-:Y:S01]  /*3aa40*/  FMUL R8, R16, 0.25 ;  /* 0x3e80000010087820 */ /* 0x002fe20000400000 */
[----:B------:R-:W-:Y:S02]  /*3aa50*/  FSEL R10, R10, R18, P3 ;  /* 0x000000120a0a7208 */ /* 0x000fe40001800000 */
[----:B------:R-:W4:Y:S01]  /*3aa60*/  LDL.LU R157, [R1+0x60] ;  /* 0x00006000019d7983 */ /* 0x000f220000300800 */
[----:B0-----:R-:W-:Y:S01]  /*3aa70*/  FSEL R0, R9, R17, P2 ;  /* 0x0000001109007208 */ /* 0x001fe20001000000 */
[----:B------:R-:W-:Y:S01]  /*3aa80*/  FMUL R7, R15, 0.25 ;  /* 0x3e8000000f077820 */ /* 0x000fe20000400000 */
[----:B------:R-:W-:Y:S01]  /*3aa90*/  FSEL R8, R8, R16, P2 ;  /* 0x0000001008087208 */ /* 0x000fe20001000000 */
[----:B------:R-:W-:Y:S01]  /*3aaa0*/  FMUL R6, R14, 0.25 ;  /* 0x3e8000000e067820 */ /* 0x000fe20000400000 */
[----:B------:R-:W-:Y:S02]  /*3aab0*/  STL [R1+0xf0], R10 ;  /* 0x0000f00a01007387 */ /* 0x000fe40000100800 */
[----:B------:R-:W-:-:S02]  /*3aac0*/  FSEL R7, R7, R15, P3 ;  /* 0x0000000f07077208 */ /* 0x000fc40001800000 */
[----:B------:R0:W-:Y:S04]  /*3aad0*/  STL [R1+0xec], R0 ;  /* 0x0000ec0001007387 */ /* 0x0001e80000100800 */
[----:B------:R4:W-:Y:S04]  /*3aae0*/  STL [R1+0xe8], R8 ;  /* 0x0000e80801007387 */ /* 0x0009e80000100800 */
        /* <DEDUP_REMOVED lines=8> */
[----:B--2---:R-:W-:Y:S01]  /*3ab70*/  FMUL R10, R155, 0.25 ;  /* 0x3e8000009b0a7820 */ /* 0x004fe20000400000 */
[----:B---3--:R-:W-:-:S04]  /*3ab80*/  FMUL R9, R154, 0.25 ;  /* 0x3e8000009a097820 */ /* 0x008fc80000400000 */
[----:B------:R-:W-:Y:S01]  /*3ab90*/  FSEL R10, R10, R155, P2 ;  /* 0x0000009b0a0a7208 */ /* 0x000fe20001000000 */
[----:B----4-:R-:W-:Y:S01]  /*3aba0*/  FMUL R8, R153, 0.25 ;  /* 0x3e80000099087820 */ /* 0x010fe20000400000 */
[----:B0-----:R-:W-:Y:S01]  /*3abb0*/  FSEL R0, R9, R154, P2 ;  /* 0x0000009a09007208 */ /* 0x001fe20001000000 */
[----:B------:R-:W-:-:S03]  /*3abc0*/  FMUL R7, R152, 0.25 ;  /* 0x3e80000098077820 */ /* 0x000fc60000400000 */
[----:B------:R-:W-:Y:S01]  /*3abd0*/  FSEL R8, R8, R153, P3 ;  /* 0x0000009908087208 */ /* 0x000fe20001800000 */
[----:B------:R-:W-:Y:S01]  /*3abe0*/  FMUL R6, R23, 0.25 ;  /* 0x3e80000017067820 */ /* 0x000fe20000400000 */
[----:B------:R-:W-:Y:S01]  /*3abf0*/  FSEL R7, R7, R152, P3 ;  /* 0x0000009807077208 */ /* 0x000fe20001800000 */
[----:B------:R-:W-:Y:S04]  /*3ac00*/  STL [R1+0xdc], R10 ;  /* 0x0000dc0a01007387 */ /* 0x000fe80000100800 */
        /* <DEDUP_REMOVED lines=8> */
[----:B------:R0:W-:Y:S02]  /*3ac90*/  STL [R1+0xcc], R0 ;  /* 0x0000cc0001007387 */ /* 0x0001e40000100800 */
[----:B------:R-:W-:Y:S02]  /*3aca0*/  FSEL R9, R9, R21, P3 ;  /* 0x0000001509097208 */ /* 0x000fe40001800000 */
[----:B------:R-:W4:Y:S01]  /*3acb0*/  LDL.LU R154, [R1+0x40] ;  /* 0x00004000019a7983 */ /* 0x000f220000300800 */
[----:B-1----:R-:W-:-:S03]  /*3acc0*/  FMUL R8, R20, 0.25 ;  /* 0x3e80000014087820 */ /* 0x002fc60000400000 */
[----:B------:R-:W4:Y:S01]  /*3acd0*/  LDL.LU R153, [R1+0x3c] ;  /* 0x00003c0001997983 */ /* 0x000f220000300800 */
[----:B0-----:R-:W-:Y:S01]  /*3ace0*/  FSEL R0, R10, R22, P2 ;  /* 0x000000160a007208 */ /* 0x001fe20001000000 */
[----:B------:R-:W-:Y:S02]  /*3acf0*/  FMUL R7, R19, 0.25 ;  /* 0x3e80000013077820 */ /* 0x000fe40000400000 */
[----:B------:R-:W4:Y:S01]  /*3ad00*/  LDL.LU R152, [R1+0x38] ;  /* 0x0000380001987983 */ /* 0x000f220000300800 */
[----:B------:R-:W-:-:S03]  /*3ad10*/  FSEL R8, R8, R20, P3 ;  /* 0x0000001408087208 */ /* 0x000fc60001800000 */
[----:B------:R0:W-:Y:S04]  /*3ad20*/  STL [R1+0xc8], R0 ;  /* 0x0000c80001007387 */ /* 0x0001e80000100800 */
[----:B------:R1:W-:Y:S04]  /*3ad30*/  STL [R1+0xc4], R9 ;  /* 0x0000c40901007387 */ /* 0x0003e80000100800 */
[----:B------:R-:W4:Y:S01]  /*3ad40*/  LDL.LU R23, [R1+0x34] ;  /* 0x0000340001177983 */ /* 0x000f220000300800 */
[----:B0-----:R-:W-:-:S03]  /*3ad50*/  FSEL R0, R7, R19, P2 ;  /* 0x0000001307007208 */ /* 0x001fc60001000000 */
[----:B------:R-:W-:Y:S01]  /*3ad60*/  STL [R1+0xc0], R8 ;  /* 0x0000c00801007387 */ /* 0x000fe20000100800 */
[----:B------:R-:W-:-:S03]  /*3ad70*/  FMUL R6, R157, 0.25 ;  /* 0x3e8000009d067820 */ /* 0x000fc60000400000 */
[----:B------:R-:W4:Y:S04]  /*3ad80*/  LDL.LU R22, [R1+0x30] ;  /* 0x0000300001167983 */ /* 0x000f280000300800 */
[----:B------:R0:W-:Y:S04]  /*3ad90*/  STL [R1+0xbc], R0 ;  /* 0x0000bc0001007387 */ /* 0x0001e80000100800 */
[----:B------:R-:W4:Y:S01]  /*3ada0*/  LDL.LU R21, [R1+0x2c] ;  /* 0x00002c0001157983 */ /* 0x000f220000300800 */
[----:B------:R-:W-:-:S03]  /*3adb0*/  FMUL R10, R18, 0.25 ;  /* 0x3e800000120a7820 */ /* 0x000fc60000400000 */
[----:B------:R-:W4:Y:S01]  /*3adc0*/  LDL.LU R20, [R1+0x28] ;  /* 0x0000280001147983 */ /* 0x000f220000300800 */
[----:B-1----:R-:W-:Y:S01]  /*3add0*/  FMUL R9, R17, 0.25 ;  /* 0x3e80000011097820 */ /* 0x002fe20000400000 */
[----:B0-----:R-:W-:Y:S02]  /*3ade0*/  FSEL R0, R6, R157, P2 ;  /* 0x0000009d06007208 */ /* 0x001fe40001000000 */
[----:B------:R-:W4:Y:S01]  /*3adf0*/  LDL.LU R19, [R1+0x24] ;  /* 0x0000240001137983 */ /* 0x000f220000300800 */
[----:B------:R-:W-:Y:S01]  /*3ae00*/  FMUL R8, R16, 0.25 ;  /* 0x3e80000010087820 */ /* 0x000fe20000400000 */
[----:B------:R-:W-:Y:S02]  /*3ae10*/  FSEL R10, R10, R18, P3 ;  /* 0x000000120a0a7208 */ /* 0x000fe40001800000 */
[----:B------:R0:W-:Y:S01]  /*3ae20*/  STL [R1+0xb8], R0 ;  /* 0x0000b80001007387 */ /* 0x0001e20000100800 */
[----:B------:R-:W-:Y:S01]  /*3ae30*/  FMUL R7, R15, 0.25 ;  /* 0x3e8000000f077820 */ /* 0x000fe20000400000 */
[----:B------:R-:W-:Y:S01]  /*3ae40*/  FSEL R8, R8, R16, P2 ;  /* 0x0000001008087208 */ /* 0x000fe20001000000 */
[----:B------:R-:W-:Y:S01]  /*3ae50*/  FMUL R6, R14, 0.25 ;  /* 0x3e8000000e067820 */ /* 0x000fe20000400000 */
[----:B------:R-:W-:Y:S01]  /*3ae60*/  STL [R1+0xb4], R10 ;  /* 0x0000b40a01007387 */ /* 0x000fe20000100800 */
[----:B0-----:R-:W-:-:S02]  /*3ae70*/  FSEL R0, R9, R17, P3 ;  /* 0x0000001109007208 */ /* 0x001fc40001800000 */
        /* <DEDUP_REMOVED lines=13> */
[----:B------:R-:W-:Y:S02]  /*3af50*/  FSEL R10, R10, R156, P3 ;  /* 0x0000009c0a0a7208 */ /* 0x000fe40001800000 */
[----:B0-----:R-:W-:Y:S01]  /*3af60*/  FSEL R0, R9, R155, P2 ;  /* 0x0000009b09007208 */ /* 0x001fe20001000000 */
[----:B----4-:R-:W-:Y:S01]  /*3af70*/  FMUL R8, R154, 0.25 ;  /* 0x3e8000009a087820 */ /* 0x010fe20000400000 */
[----:B------:R-:W-:-:S04]  /*3af80*/  FMUL R7, R153, 0.25 ;  /* 0x3e80000099077820 */ /* 0x000fc80000400000 */
[----:B------:R-:W-:Y:S01]  /*3af90*/  FSEL R8, R8, R154, P2 ;  /* 0x0000009a08087208 */ /* 0x000fe20001000000 */
[----:B------:R-:W-:Y:S01]  /*3afa0*/  FMUL R6, R152, 0.25 ;  /* 0x3e80000098067820 */ /* 0x000fe20000400000 */
[----:B------:R0:W-:Y:S01]  /*3afb0*/  STL [R1+0xa0], R10 ;  /* 0x0000a00a01007387 */ /* 0x0001e20000100800 */
[----:B------:R-:W-:-:S03]  /*3afc0*/  FSEL R7, R7, R153, P3 ;  /* 0x0000009907077208 */ /* 0x000fc60001800000 */
[----:B------:R1:W-:Y:S04]  /*3afd0*/  STL [R1+0x9c], R0 ;  /* 0x00009c0001007387 */ /* 0x0003e80000100800 */
[----:B------:R2:W-:Y:S01]  /*3afe0*/  STL [R1+0x98], R8 ;  /* 0x0000980801007387 */ /* 0x0005e20000100800 */
[----:B0-----:R-:W-:Y:S01]  /*3aff0*/  FMUL R10, R23, 0.25 ;  /* 0x3e800000170a7820 */ /* 0x001fe20000400000 */
[----:B-1----:R-:W-:Y:S02]  /*3b000*/  FSEL R0, R6, R152, P3 ;  /* 0x0000009806007208 */ /* 0x002fe40001800000 */
[----:B------:R-:W-:Y:S01]  /*3b010*/  STL [R1+0x94], R7 ;  /* 0x0000940701007387 */ /* 0x000fe20000100800 */
[----:B------:R-:W-:-:S03]  /*3b020*/  FMUL R9, R22, 0.25 ;  /* 0x3e80000016097820 */ /* 0x000fc60000400000 */
[----:B------:R0:W-:Y:S02]  /*3b030*/  STL [R1+0x90], R0 ;  /* 0x0000900001007387 */ /* 0x0001e40000100800 */
[----:B------:R-:W-:Y:S01]  /*3b040*/  FSEL R9, R9, R22, P2 ;  /* 0x0000001609097208 */ /* 0x000fe20001000000 */
[----:B--2---:R-:W-:Y:S01]  /*3b050*/  FMUL R8, R21, 0.25 ;  /* 0x3e80000015087820 */ /* 0x004fe20000400000 */
[----:B0-----:R-:W-:Y:S01]  /*3b060*/  FSEL R0, R10, R23, P2 ;  /* 0x000000170a007208 */ /* 0x001fe20001000000 */
[----:B------:R-:W-:-:S03]  /*3b070*/  FMUL R7, R20, 0.25 ;  /* 0x3e80000014077820 */ /* 0x000fc60000400000 */
[----:B------:R-:W-:Y:S01]  /*3b080*/  FSEL R8, R8, R21, P3 ;  /* 0x0000001508087208 */ /* 0x000fe20001800000 */
[----:B------:R0:W-:Y:S04]  /*3b090*/  STL [R1+0x8c], R0 ;  /* 0x00008c0001007387 */ /* 0x0001e80000100800 */
[----:B------:R-:W-:Y:S04]  /*3b0a0*/  STL [R1+0x88], R9 ;  /* 0x0000880901007387 */ /* 0x000fe80000100800 */
[----:B------:R-:W2:Y:S01]  /*3b0b0*/  LDL.LU R159, [R1+0xc] ;  /* 0x00000c00019f7983 */ /* 0x000ea20000300800 */
[----:B0-----:R-:W-:-:S03]  /*3b0c0*/  FSEL R0, R7, R20, P3 ;  /* 0x0000001407007208 */ /* 0x001fc60001800000 */
[----:B------:R-:W-:Y:S01]  /*3b0d0*/  STL [R1+0x84], R8 ;  /* 0x0000840801007387 */ /* 0x000fe20000100800 */
[----:B------:R-:W-:-:S03]  /*3b0e0*/  FMUL R6, R19, 0.25 ;  /* 0x3e80000013067820 */ /* 0x000fc60000400000 */
[----:B------:R-:W3:Y:S04]  /*3b0f0*/  LDL.LU R158, [R1+0x4] ;  /* 0x00000400019e7983 */ /* 0x000ee80000300800 */
[----:B------:R0:W-:Y:S04]  /*3b100*/  STL [R1+0x80], R0 ;  /* 0x0000800001007387 */ /* 0x0001e80000100800 */
[----:B------:R-:W4:Y:S04]  /*3b110*/  LDL.LU R157, [R1+0x3fc] ;  /* 0x0003fc00019d7983 */ /* 0x000f280000300800 */
[----:B------:R-:W4:Y:S01]  /*3b120*/  LDL.LU R156, [R1+0x3f8] ;  /* 0x0003f800019c7983 */ /* 0x000f220000300800 */
[----:B------:R-:W-:Y:S01]  /*3b130*/  FMUL R10, R18, 0.25 ;  /* 0x3e800000120a7820 */ /* 0x000fe20000400000 */
[----:B0-----:R-:W-:-:S02]  /*3b140*/  FSEL R0, R6, R19, P2 ;  /* 0x0000001306007208 */ /* 0x001fc40001000000 */
[----:B------:R-:W4:Y:S01]  /*3b150*/  LDL.LU R155, [R1+0x3f4] ;  /* 0x0003f400019b7983 */ /* 0x000f220000300800 */
[----:B------:R-:W-:-:S03]  /*3b160*/  FMUL R9, R17, 0.25 ;  /* 0x3e80000011097820 */ /* 0x000fc60000400000 */
[----:B------:R-:W4:Y:S04]  /*3b170*/  LDL.LU R154, [R1+0x3f0] ;  /* 0x0003f000019a7983 */ /* 0x000f280000300800 */
[----:B------:R-:W4:Y:S01]  /*3b180*/  LDL.LU R153, [R1+0x3ec] ;  /* 0x0003ec0001997983 */ /* 0x000f220000300800 */
[----:B------:R-:W-:-:S03]  /*3b190*/  FMUL R8, R16, 0.25 ;  /* 0x3e80000010087820 */ /* 0x000fc60000400000 */
[----:B------:R0:W-:Y:S01]  /*3b1a0*/  STL [R1+0x78], R0 ;  /* 0x0000780001007387 */ /* 0x0001e20000100800 */
[----:B------:R-:W-:Y:S01]  /*3b1b0*/  FSEL R9, R9, R17, P3 ;  /* 0x0000001109097208 */ /* 0x000fe20001800000 */
[----:B------:R-:W-:Y:S02]  /*3b1c0*/  FMUL R7, R15, 0.25 ;  /* 0x3e8000000f077820 */ /* 0x000fe40000400000 */
[----:B------:R-:W4:Y:S01]  /*3b1d0*/  LDL.LU R152, [R1+0x3e8] ;  /* 0x0003e80001987983 */ /* 0x000f220000300800 */
[----:B------:R-:W-:-:S03]  /*3b1e0*/  FSEL R8, R8, R16, P3 ;  /* 0x0000001008087208 */ /* 0x000fc60001800000 */
[----:B------:R-:W4:Y:S01]  /*3b1f0*/  LDL.LU R23, [R1+0x3e4] ;  /* 0x0003e40001177983 */ /* 0x000f220000300800 */
[----:B0-----:R-:W-:-:S03]  /*3b200*/  FSEL R0, R10, R18, P2 ;  /* 0x000000120a007208 */ /* 0x001fc60001000000 */
[----:B------:R-:W4:Y:S04]  /*3b210*/  LDL.LU R22, [R1+0x3e0] ;  /* 0x0003e00001167983 */ /* 0x000f280000300800 */
[----:B------:R0:W-:Y:S04]  /*3b220*/  STL [R1+0x70], R0 ;  /* 0x0000700001007387 */ /* 0x0001e80000100800 */
[----:B------:R-:W-:Y:S04]  /*3b230*/  STL [R1+0x6c], R9 ;  /* 0x00006c0901007387 */ /* 0x000fe80000100800 */
[----:B------:R-:W4:Y:S01]  /*3b240*/  LDL.LU R21, [R1+0x3dc] ;  /* 0x0003dc0001157983 */ /* 0x000f220000300800 */
[----:B0-----:R-:W-:-:S03]  /*3b250*/  FSEL R0, R7, R15, P2 ;  /* 0x0000000f07007208 */ /* 0x001fc60001000000 */
[----:B------:R-:W-:Y:S04]  /*3b260*/  STL [R1+0x68], R8 ;  /* 0x0000680801007387 */ /* 0x000fe80000100800 */
[----:B------:R-:W4:Y:S04]  /*3b270*/  LDL.LU R20, [R1+0x3d8] ;  /* 0x0003d80001147983 */ /* 0x000f280000300800 */
[----:B------:R0:W-:Y:S01]  /*3b280*/  STL [R1+0x64], R0 ;  /* 0x0000640001007387 */ /* 0x0001e20000100800 */
[----:B------:R-:W-:-:S03]  /*3b290*/  FMUL R6, R14, 0.25 ;  /* 0x3e8000000e067820 */ /* 0x000fc60000400000 */
[----:B------:R-:W4:Y:S04]  /*3b2a0*/  LDL.LU R19, [R1+0x3d4] ;  /* 0x0003d40001137983 */ /* 0x000f280000300800 */
[----:B------:R-:W4:Y:S01]  /*3b2b0*/  LDL.LU R18, [R1+0x3d0] ;  /* 0x0003d00001127983 */ /* 0x000f220000300800 */
[----:B0-----:R-:W-:-:S03]  /*3b2c0*/  FSEL R0, R6, R14, P2 ;  /* 0x0000000e06007208 */ /* 0x001fc60001000000 */
[----:B------:R-:W4:Y:S04]  /*3b2d0*/  LDL.LU R17, [R1+0x3cc] ;  /* 0x0003cc0001117983 */ /* 0x000f280000300800 */
[----:B------:R-:W4:Y:S04]  /*3b2e0*/  LDL.LU R16, [R1+0x3c8] ;  /* 0x0003c80001107983 */ /* 0x000f280000300800 */
        /* <DEDUP_REMOVED lines=15> */
[----:B------:R1:W-:Y:S01]  /*3b3e0*/  STL [R1+0x54], R0 ;  /* 0x0000540001007387 */ /* 0x0003e20000100800 */
[----:B------:R-:W-:-:S03]  /*3b3f0*/  FMUL R9, R153, 0.25 ;  /* 0x3e80000099097820 */ /* 0x000fc60000400000 */
[----:B------:R2:W-:Y:S01]  /*3b400*/  STL [R1+0x4c], R8 ;  /* 0x00004c0801007387 */ /* 0x0005e20000100800 */
[----:B0-----:R-:W-:Y:S01]  /*3b410*/  FMUL R10, R154, 0.25 ;  /* 0x3e8000009a0a7820 */ /* 0x001fe20000400000 */
[----:B-1----:R-:W-:Y:S02]  /*3b420*/  FSEL R0, R6, R155, P1 ;  /* 0x0000009b06007208 */ /* 0x002fe40000800000 */
[----:B------:R0:W-:Y:S02]  /*3b430*/  STL [R1+0x48], R7 ;  /* 0x0000480701007387 */ /* 0x0001e40000100800 */
[----:B------:R-:W-:Y:S01]  /*3b440*/  FSEL R10, R10, R154, P1 ;  /* 0x0000009a0a0a7208 */ /* 0x000fe20000800000 */
[----:B--2---:R-:W-:Y:S01]  /*3b450*/  FMUL R8, R152, 0.25 ;  /* 0x3e80000098087820 */ /* 0x004fe20000400000 */
[----:B------:R1:W-:Y:S01]  /*3b460*/  STL [R1+0x7c], R0 ;  /* 0x00007c0001007387 */ /* 0x0003e20000100800 */
[----:B0-----:R-:W-:Y:S01]  /*3b470*/  FMUL R7, R23, 0.25 ;  /* 0x3e80000017077820 */ /* 0x001fe20000400000 */
[----:B------:R-:W-:-:S02]  /*3b480*/  FMUL R6, R22, 0.25 ;  /* 0x3e80000016067820 */ /* 0x000fc40000400000 */
[----:B------:R-:W-:Y:S02]  /*3b490*/  FSEL R8, R8, R152, P0 ;  /* 0x0000009808087208 */ /* 0x000fe40000000000 */
[----:B-1----:R-:W-:Y:S01]  /*3b4a0*/  FSEL R0, R9, R153, P0 ;  /* 0x0000009909007208 */ /* 0x002fe20000000000 */
[----:B------:R0:W-:Y:S01]  /*3b4b0*/  STL [R1+0x74], R10 ;  /* 0x0000740a01007387 */ /* 0x0001e20000100800 */
[----:B------:R-:W-:-:S03]  /*3b4c0*/  FSEL R7, R7, R23, P1 ;  /* 0x0000001707077208 */ /* 0x000fc60000800000 */
[----:B------:R1:W-:Y:S04]  /*3b4d0*/  STL [R1+0x44], R0 ;  /* 0x0000440001007387 */ /* 0x0003e80000100800 */
[----:B------:R2:W-:Y:S01]  /*3b4e0*/  STL [R1+0x3c], R8 ;  /* 0x00003c0801007387 */ /* 0x0005e20000100800 */
[----:B0-----:R-:W-:-:S03]  /*3b4f0*/  FMUL R10, R21, 0.25 ;  /* 0x3e800000150a7820 */ /* 0x001fc60000400000 */
[----:B------:R0:W-:Y:S01]  /*3b500*/  STL [R1+0x5c], R7 ;  /* 0x00005c0701007387 */ /* 0x0001e20000100800 */
[----:B------:R-:W-:Y:S01]  /*3b510*/  FMUL R9, R20, 0.25 ;  /* 0x3e80000014097820 */ /* 0x000fe20000400000 */
[----:B-1----:R-:W-:Y:S02]  /*3b520*/  FSEL R0, R6, R22, P1 ;  /* 0x0000001606007208 */ /* 0x002fe40000800000 */
[----:B------:R-:W-:Y:S01]  /*3b530*/  FSEL R10, R10, R21, P0 ;  /* 0x000000150a0a7208 */ /* 0x000fe20000000000 */
[----:B--2---:R-:W-:Y:S02]  /*3b540*/  FMUL R8, R19, 0.25 ;  /* 0x3e80000013087820 */ /* 0x004fe40000400000 */
[----:B------:R1:W-:Y:S01]  /*3b550*/  STL [R1+0x58], R0 ;  /* 0x0000580001007387 */ /* 0x0003e20000100800 */
[----:B0-----:R-:W-:-:S03]  /*3b560*/  FMUL R7, R18, 0.25 ;  /* 0x3e80000012077820 */ /* 0x001fc60000400000 */
[----:B------:R-:W-:Y:S01]  /*3b570*/  STL [R1+0x34], R10 ;  /* 0x0000340a01007387 */ /* 0x000fe20000100800 */
[----:B-1----:R-:W-:Y:S02]  /*3b580*/  FSEL R0, R9, R20, P0 ;  /* 0x0000001409007208 */ /* 0x002fe40000000000 */
[----:B------:R-:W-:Y:S02]  /*3b590*/  FSEL R9, R8, R19, P1 ;  /* 0x0000001308097208 */ /* 0x000fe40000800000 */
[----:B------:R-:W-:Y:S01]  /*3b5a0*/  FSEL R8, R7, R18, P1 ;  /* 0x0000001207087208 */ /* 0x000fe20000800000 */
[----:B------:R-:W-:Y:S01]  /*3b5b0*/  FMUL R6, R17, 0.25 ;  /* 0x3e80000011067820 */ /* 0x000fe20000400000 */
[----:B------:R0:W-:Y:S01]  /*3b5c0*/  STL [R1+0x30], R0 ;  /* 0x0000300001007387 */ /* 0x0001e20000100800 */
[----:B------:R-:W-:-:S03]  /*3b5d0*/  FMUL R7, R16, 0.25 ;  /* 0x3e80000010077820 */ /* 0x000fc60000400000 */
[----:B------:R1:W-:Y:S04]  /*3b5e0*/  STL [R1+0x40], R9 ;  /* 0x0000400901007387 */ /* 0x0003e80000100800 */
[----:B------:R2:W-:Y:S01]  /*3b5f0*/  STL [R1+0x38], R8 ;  /* 0x0000380801007387 */ /* 0x0005e20000100800 */
[----:B0-----:R-:W-:Y:S01]  /*3b600*/  FSEL R0, R6, R17, P0 ;  /* 0x0000001106007208 */ /* 0x001fe20000000000 */
[----:B------:R-:W-:Y:S01]  /*3b610*/  FMUL R6, R14, 0.25 ;  /* 0x3e8000000e067820 */ /* 0x000fe20000400000 */
[----:B-1----:R-:W-:Y:S01]  /*3b620*/  FSEL R9, R7, R16, P0 ;  /* 0x0000001007097208 */ /* 0x002fe20000000000 */
[----:B--2---:R-:W-:Y:S02]  /*3b630*/  FMUL R8, R15, 0.25 ;  /* 0x3e8000000f087820 */ /* 0x004fe40000400000 */
[----:B------:R0:W-:Y:S03]  /*3b640*/  STL [R1+0x24], R0 ;  /* 0x0000240001007387 */ /* 0x0001e60000100800 */
[----:B------:R-:W-:Y:S01]  /*3b650*/  FSEL R7, R8, R15, P1 ;  /* 0x0000000f08077208 */ /* 0x000fe20000800000 */
[----:B------:R-:W-:Y:S04]  /*3b660*/  STL [R1], R9 ;  /* 0x0000000901007387 */ /* 0x000fe80000100800 */
[----:B------:R-:W2:Y:S01]  /*3b670*/  LDL.LU R13, [R1+0x3b4] ;  /* 0x0003b400010d7983 */ /* 0x000ea20000300800 */
[----:B0-----:R-:W-:-:S03]  /*3b680*/  FSEL R0, R6, R14, P1 ;  /* 0x0000000e06007208 */ /* 0x001fc60000800000 */
[----:B------:R0:W-:Y:S04]  /*3b690*/  STL [R1+0x2c], R7 ;  /* 0x00002c0701007387 */ /* 0x0001e80000100800 */
[----:B------:R-:W0:Y:S04]  /*3b6a0*/  LDL.LU R12, [R1+0x3b0] ;  /* 0x0003b000010c7983 */ /* 0x000e280000300800 */
[----:B------:R1:W-:Y:S04]  /*3b6b0*/  STL [R1+0x28], R0 ;  /* 0x0000280001007387 */ /* 0x0003e80000100800 */
[----:B------:R-:W3:Y:S04]  /*3b6c0*/  LDL.LU R249, [R1+0x3ac] ;  /* 0x0003ac0001f97983 */ /* 0x000ee80000300800 */
[----:B------:R-:W4:Y:S04]  /*3b6d0*/  LDL.LU R15, [R1+0x3a8] ;  /* 0x0003a800010f7983 */ /* 0x000f280000300800 */
[----:B------:R-:W3:Y:S04]  /*3b6e0*/  LDL.LU R14, [R1+0x3a4] ;  /* 0x0003a400010e7983 */ /* 0x000ee80000300800 */
        /* <DEDUP_REMOVED lines=104> */
[----:B------:R-:W3:Y:S01]  /*3bd70*/  LDL.LU R152, [R1+0x200] ;  /* 0x0002000001987983 */ /* 0x000ee20000300800 */
[----:B------:R-:W-:Y:S01]  /*3bd80*/  FMUL R250, R11, 0.25 ;  /* 0x3e8000000bfa7820 */ /* 0x000fe20000400000 */
[----:B------:R-:W-:Y:S01]  /*3bd90*/  FMUL R251, R252, 0.25 ;  /* 0x3e800000fcfb7820 */ /* 0x000fe20000400000 */
[----:B0-----:R-:W-:Y:S01]  /*3bda0*/  FMUL R7, R12, 0.25 ;  /* 0x3e8000000c077820 */ /* 0x001fe20000400000 */
[----:B----4-:R-:W-:Y:S01]  /*3bdb0*/  FMUL R9, R15, 0.25 ;  /* 0x3e8000000f097820 */ /* 0x010fe20000400000 */
[----:B--2---:R-:W-:Y:S01]  /*3bdc0*/  FMUL R6, R13, 0.25 ;  /* 0x3e8000000d067820 */ /* 0x004fe20000400000 */
[----:B---3--:R-:W-:Y:S01]  /*3bdd0*/  FMUL R10, R14, 0.25 ;  /* 0x3e8000000e0a7820 */ /* 0x008fe20000400000 */
[----:B------:R-:W-:Y:S01]  /*3bde0*/  FSEL R250, R250, R11, P0 ;  /* 0x0000000bfafa7208 */ /* 0x000fe20000000000 */
[----:B------:R-:W-:Y:S01]  /*3bdf0*/  FMUL R8, R249, 0.25 ;  /* 0x3e800000f9087820 */ /* 0x000fe20000400000 */
        /* <DEDUP_REMOVED lines=11> */
[----:B------:R-:W-:Y:S01]  /*3beb0*/  STL [R1+0x1c14], R251 ;  /* 0x001c14fb01007387 */ /* 0x000fe20000100800 */
        /* <DEDUP_REMOVED lines=10> */
[----:B------:R-:W-:Y:S01]  /*3bf60*/  FMUL R17, R247, 0.25 ;  /* 0x3e800000f7117820 */ /* 0x000fe20000400000 */
[----:B------:R-:W-:Y:S01]  /*3bf70*/  STL [R1+0x1c00], R7 ;  /* 0x001c000701007387 */ /* 0x000fe20000100800 */
[----:B------:R-:W-:Y:S01]  /*3bf80*/  FMUL R18, R23, 0.25 ;  /* 0x3e80000017127820 */ /* 0x000fe20000400000 */
[----:B------:R-:W-:-:S02]  /*3bf90*/  FSEL R20, R20, R21, P0 ;  /* 0x0000001514147208 */ /* 0x000fc40000000000 */
[----:B------:R-:W-:Y:S01]  /*3bfa0*/  STL [R1+0x1c1c], R8 ;  /* 0x001c1c0801007387 */ /* 0x000fe20000100800 */
[----:B------:R-:W-:Y:S01]  /*3bfb0*/  FSEL R16, R16, R248, P0 ;  /* 0x000000f810107208 */ /* 0x000fe20000000000 */
[----:B------:R-:W-:Y:S02]  /*3bfc0*/  FMUL R21, R246, 0.25 ;  /* 0x3e800000f6157820 */ /* 0x000fe40000400000 */
[----:B------:R-:W-:Y:S01]  /*3bfd0*/  STL [R1+0x1c20], R9 ;  /* 0x001c200901007387 */ /* 0x000fe20000100800 */
[----:B------:R-:W-:Y:S01]  /*3bfe0*/  FSEL R19, R19, R22, P1 ;  /* 0x0000001613137208 */ /* 0x000fe20000800000 */
[----:B------:R-:W-:Y:S02]  /*3bff0*/  FMUL R22, R245, 0.25 ;  /* 0x3e800000f5167820 */ /* 0x000fe40000400000 */
[----:B------:R-:W-:Y:S01]  /*3c000*/  STL [R1+0x1c04], R10 ;  /* 0x001c040a01007387 */ /* 0x000fe20000100800 */
[----:B------:R-:W-:Y:S02]  /*3c010*/  FSEL R17, R17, R247, P0 ;  /* 0x000000f711117208 */ /* 0x000fe40000000000 */
[----:B------:R-:W-:Y:S01]  /*3c020*/  FSEL R18, R18, R23, P1 ;  /* 0x0000001712127208 */ /* 0x000fe20000800000 */
[----:B------:R-:W-:Y:S01]  /*3c030*/  STL [R1+0x1c08], R11 ;  /* 0x001c080b01007387 */ /* 0x000fe20000100800 */
[----:B------:R-:W-:Y:S01]  /*3c040*/  FMUL R23, R244, 0.25 ;  /* 0x3e800000f4177820 */ /* 0x000fe20000400000 */
[----:B------:R-:W-:-:S02]  /*3c050*/  FMUL R24, R243, 0.25 ;  /* 0x3e800000f3187820 */ /* 0x000fc40000400000 */
[----:B------:R0:W-:Y:S01]  /*3c060*/  STL [R1+0x1c24], R12 ;  /* 0x001c240c01007387 */ /* 0x0001e20000100800 */
[----:B------:R-:W-:-:S03]  /*3c070*/  FMUL R25, R242, 0.25 ;  /* 0x3e800000f2197820 */ /* 0x000fc60000400000 */
[----:B------:R-:W-:Y:S01]  /*3c080*/  STL [R1+0x1c28], R13 ;  /* 0x001c280d01007387 */ /* 0x000fe20000100800 */
[----:B------:R-:W-:Y:S01]  /*3c090*/  FSEL R21, R21, R246, P0 ;  /* 0x000000f615157208 */ /* 0x000fe20000000000 */
[----:B------:R-:W-:Y:S02]  /*3c0a0*/  FMUL R26, R241, 0.25 ;  /* 0x3e800000f11a7820 */ /* 0x000fe40000400000 */
[----:B------:R-:W-:Y:S01]  /*3c0b0*/  STL [R1+0x1c0c], R14 ;  /* 0x001c0c0e01007387 */ /* 0x000fe20000100800 */
[----:B------:R-:W-:Y:S01]  /*3c0c0*/  FSEL R22, R22, R245, P1 ;  /* 0x000000f516167208 */ /* 0x000fe20000800000 */
[----:B------:R-:W-:Y:S02]  /*3c0d0*/  FMUL R27, R240, 0.25 ;  /* 0x3e800000f01b7820 */ /* 0x000fe40000400000 */
[----:B------:R-:W-:Y:S01]  /*3c0e0*/  STL [R1+0x1c10], R15 ;  /* 0x001c100f01007387 */ /* 0x000fe20000100800 */
[----:B------:R-:W-:Y:S01]  /*3c0f0*/  FSEL R23, R23, R244, P1 ;  /* 0x000000f417177208 */ /* 0x000fe20000800000 */
[----:B------:R-:W-:-:S02]  /*3c100*/  FMUL R28, R239, 0.25 ;  /* 0x3e800000ef1c7820 */ /* 0x000fc40000400000 */
        /* <DEDUP_REMOVED lines=259> */
[----:B------:R-:W-:-:S03]  /*3d140*/  FSEL R110, R110, R157, P1 ;  /* 0x0000009d6e6e7208 */ /* 0x000fc60000800000 */
        /* <DEDUP_REMOVED lines=16> */
[----:B------:R-:W2:Y:S04]  /*3d250*/  LDL.LU R126, [R1+0x5fc] ;  /* 0x0005fc00017e7983 */ /* 0x000ea80000300800 */
[----:B------:R-:W3:Y:S04]  /*3d260*/  LDL.LU R127, [R1+0x5f8] ;  /* 0x0005f800017f7983 */ /* 0x000ee80000300800 */
[----:B------:R-:W4:Y:S04]  /*3d270*/  LDL.LU R128, [R1+0x5f4] ;  /* 0x0005f40001807983 */ /* 0x000f280000300800 */
[----:B------:R-:W2:Y:S04]  /*3d280*/  LDL.LU R129, [R1+0x5f0] ;  /* 0x0005f00001817983 */ /* 0x000ea80000300800 */
[----:B------:R-:W4:Y:S04]  /*3d290*/  LDL.LU R130, [R1+0x5ec] ;  /* 0x0005ec0001827983 */ /* 0x000f280000300800 */
[----:B------:R-:W2:Y:S04]  /*3d2a0*/  LDL.LU R131, [R1+0x5e8] ;  /* 0x0005e80001837983 */ /* 0x000ea80000300800 */
[----:B------:R-:W2:Y:S04]  /*3d2b0*/  LDL.LU R132, [R1+0x5e4] ;  /* 0x0005e40001847983 */ /* 0x000ea80000300800 */
[----:B------:R-:W2:Y:S04]  /*3d2c0*/  LDL.LU R133, [R1+0x5e0] ;  /* 0x0005e00001857983 */ /* 0x000ea80000300800 */
[----:B------:R-:W2:Y:S04]  /*3d2d0*/  LDL.LU R134, [R1+0x5dc] ;  /* 0x0005dc0001867983 */ /* 0x000ea80000300800 */
[----:B------:R-:W2:Y:S04]  /*3d2e0*/  LDL.LU R135, [R1+0x5d8] ;  /* 0x0005d80001877983 */ /* 0x000ea80000300800 */
        /* <DEDUP_REMOVED lines=15> */
[----:B------:R-:W-:-:S03]  /*3d3e0*/  FMUL R115, R152, 0.25 ;  /* 0x3e80000098737820 */ /* 0x000fc60000400000 */
[----:B------:R-:W2:Y:S04]  /*3d3f0*/  LDL.LU R151, [R1+0x598] ;  /* 0x0005980001977983 */ /* 0x000ea80000300800 */
[----:B-1----:R-:W2:Y:S04]  /*3d400*/  LDL.LU R0, [R1+0x594] ;  /* 0x0005940001007983 */ /* 0x002ea80000300800 */
[----:B------:R-:W2:Y:S04]  /*3d410*/  LDL.LU R249, [R1+0x590] ;  /* 0x0005900001f97983 */ /* 0x000ea80000300800 */
[----:B------:R-:W2:Y:S04]  /*3d420*/  LDL.LU R248, [R1+0x58c] ;  /* 0x00058c0001f87983 */ /* 0x000ea80000300800 */
[----:B------:R-:W2:Y:S01]  /*3d430*/  LDL.LU R247, [R1+0x588] ;  /* 0x0005880001f77983 */ /* 0x000ea20000300800 */
[----:B------:R-:W-:-:S03]  /*3d440*/  FSEL R115, R115, R152, P1 ;  /* 0x0000009873737208 */ /* 0x000fc60000800000 */
        /* <DEDUP_REMOVED lines=96> */
[----:B---3--:R-:W-:-:S05]  /*3da50*/  FMUL R117, R127, 0.25 ;  /* 0x3e8000007f757820 */ /* 0x008fca0000400000 */
[----:B------:R-:W-:Y:S01]  /*3da60*/  FSEL R117, R117, R127, P0 ;  /* 0x0000007f75757208 */ /* 0x000fe20000000000 */
[----:B----4-:R-:W-:Y:S01]  /*3da70*/  FMUL R127, R137, 0.25 ;  /* 0x3e800000897f7820 */ /* 0x010fe20000400000 */
[----:B------:R-:W-:Y:S01]  /*3da80*/  FMUL R120, R130, 0.25 ;  /* 0x3e80000082787820 */ /* 0x000fe20000400000 */
[----:B------:R-:W-:Y:S01]  /*3da90*/  FMUL R118, R128, 0.25 ;  /* 0x3e80000080767820 */ /* 0x000fe20000400000 */
[----:B--2---:R-:W-:Y:S02]  /*3daa0*/  FMUL R119, R129, 0.25 ;  /* 0x3e80000081777820 */ /* 0x004fe40000400000 */
        /* <DEDUP_REMOVED lines=95> */
[----:B------:R-:W-:-:S02]  /*3e0a0*/  FSEL R186, R186, R195, P1 ;  /* 0x000000c3baba7208 */ /* 0x000fc40000800000 */
        /* <DEDUP_REMOVED lines=28> */
[----:B------:R-:W-:Y:S02]  /*3e270*/  FSEL R199, R199, R202, P1 ;  /* 0x000000cac7c77208 */ /* 0x000fe40000800000 */
[----:B------:R-:W-:Y:S01]  /*3e280*/  FSEL R197, R197, R204, P0 ;  /* 0x000000ccc5c57208 */ /* 0x000fe20000000000 */
[----:B------:R-:W-:Y:S01]  /*3e290*/  FMUL R202, R209, 0.25 ;  /* 0x3e800000d1ca7820 */ /* 0x000fe20000400000 */
[----:B------:R-:W-:-:S05]  /*3e2a0*/  FMUL R205, R206, 0.25 ;  /* 0x3e800000cecd7820 */ /* 0x000fca0000400000 */
        /* <DEDUP_REMOVED lines=11> */
[----:B------:R-:W-:Y:S01]  /*3e360*/  FSEL R191, R191, R200, P1 ;  /* 0x000000c8bfbf7208 */ /* 0x000fe20000800000 */
[----:B------:R-:W-:Y:S01]  /*3e370*/  FMUL R207, R214, 0.25 ;  /* 0x3e800000d6cf7820 */ /* 0x000fe20000400000 */
[----:B------:R-:W-:Y:S01]  /*3e380*/  FSEL R203, R203, R208, P1 ;  /* 0x000000d0cbcb7208 */ /* 0x000fe20000800000 */
[----:B------:R-:W-:Y:S01]  /*3e390*/  FMUL R200, R201, 0.25 ;  /* 0x3e800000c9c87820 */ /* 0x000fe20000400000 */
[----:B------:R-:W-:Y:S01]  /*3e3a0*/  FMUL R208, R213, 0.25 ;  /* 0x3e800000d5d07820 */ /* 0x000fe20000400000 */
[----:B------:R-:W-:-:S02]  /*3e3b0*/  FSEL R209, R209, R212, P0 ;  /* 0x000000d4d1d17208 */ /* 0x000fc40000000000 */
[----:B------:R-:W-:Y:S02]  /*3e3c0*/  FSEL R207, R207, R214, P1 ;  /* 0x000000d6cfcf7208 */ /* 0x000fe40000800000 */
[----:B------:R-:W-:Y:S01]  /*3e3d0*/  FSEL R200, R200, R201, P0 ;  /* 0x000000c9c8c87208 */ /* 0x000fe20000000000 */
[----:B------:R-:W-:Y:S01]  /*3e3e0*/  FMUL R212, R219, 0.25 ;  /* 0x3e800000dbd47820 */ /* 0x000fe20000400000 */
[----:B------:R-:W-:Y:S01]  /*3e3f0*/  FSEL R208, R208, R213, P0 ;  /* 0x000000d5d0d07208 */ /* 0x000fe20000000000 */
[----:B------:R-:W-:-:S05]  /*3e400*/  FMUL R215, R216, 0.25 ;  /* 0x3e800000d8d77820 */ /* 0x000fca0000400000 */
[----:B------:R-:W-:Y:S01]  /*3e410*/  FSEL R215, R215, R216, P1 ;  /* 0x000000d8d7d77208 */ /* 0x000fe20000800000 */
[----:B------:R-:W-:Y:S01]  /*3e420*/  FMUL R216, R225, 0.25 ;  /* 0x3e800000e1d87820 */ /* 0x000fe20000400000 */
[----:B------:R-:W-:Y:S01]  /*3e430*/  FMUL R214, R217, 0.25 ;  /* 0x3e800000d9d67820 */ /* 0x000fe20000400000 */
[----:B------:R-:W-:Y:S01]  /*3e440*/  FMUL R201, R210, 0.25 ;  /* 0x3e800000d2c97820 */ /* 0x000fe20000400000 */
[----:B------:R-:W-:Y:S02]  /*3e450*/  FMUL R213, R218, 0.25 ;  /* 0x3e800000dad57820 */ /* 0x000fe40000400000 */
        /* <DEDUP_REMOVED lines=12> */
[----:B------:R-:W-:Y:S01]  /*3e520*/  FMUL R124, R134, 0.25 ;  /* 0x3e800000867c7820 */ /* 0x000fe20000400000 */
[----:B------:R-:W-:Y:S01]  /*3e530*/  FMUL R125, R135, 0.25 ;  /* 0x3e800000877d7820 */ /* 0x000fe20000400000 */
[----:B------:R-:W-:-:S02]  /*3e540*/  FSEL R219, R219, R222, P1 ;  /* 0x000000dedbdb7208 */ /* 0x000fc40000800000 */
        /* <DEDUP_REMOVED lines=32> */
[----:B------:R-:W-:-:S04]  /*3e750*/  FSEL R229, R229, R232, P0 ;  /* 0x000000e8e5e57208 */ /* 0x000fc80000000000 */
        /* <DEDUP_REMOVED lines=11> */
[----:B------:R-:W-:Y:S01]  /*3e810*/  FMUL R244, R3, 8388608 ;  /* 0x4b00000003f47820 */ /* 0x000fe20000400000 */
[----:B------:R-:W-:Y:S01]  /*3e820*/  FMUL R123, R133, 0.25 ;  /* 0x3e800000857b7820 */ /* 0x000fe20000400000 */
[----:B------:R-:W-:Y:S01]  /*3e830*/  FSEL R144, R144, R248, P0 ;  /* 0x000000f890907208 */ /* 0x000fe20000000000 */
[----:B------:R-:W-:Y:S01]  /*3e840*/  FMUL R246, R2, 8388608 ;  /* 0x4b00000002f67820 */ /* 0x000fe20000400000 */
[----:B------:R-:W-:Y:S01]  /*3e850*/  FSEL R145, R145, R247, P0 ;  /* 0x000000f791917208 */ /* 0x000fe20000000000 */
[----:B------:R-:W-:Y:S01]  /*3e860*/  FMUL R248, R239, 0.25 ;  /* 0x3e800000eff87820 */ /* 0x000fe20000400000 */
[----:B------:R-:W-:Y:S01]  /*3e870*/  FSETP.GEU.AND P4, PT, R3, 1.175494350822287508e-38, PT ;  /* 0x008000000300780b */ /* 0x000fe20003f8e000 */
[----:B------:R-:W-:Y:S01]  /*3e880*/  FMUL R247, R4, 8388608 ;  /* 0x4b00000004f77820 */ /* 0x000fe20000400000 */
[----:B------:R-:W-:-:S02]  /*3e890*/  FSETP.GEU.AND P5, PT, R2, 1.175494350822287508e-38, PT ;  /* 0x008000000200780b */ /* 0x000fc40003fae000 */
[----:B------:R-:W-:Y:S01]  /*3e8a0*/  FSEL R232, R232, R240, P0 ;  /* 0x000000f0e8e87208 */ /* 0x000fe20000000000 */
[----:B------:R-:W-:Y:S01]  /*3e8b0*/  FMUL R240, R241, 0.25 ;  /* 0x3e800000f1f07820 */ /* 0x000fe20000400000 */
[----:B------:R-:W-:Y:S02]  /*3e8c0*/  FSETP.GEU.AND P6, PT, R4, 1.175494350822287508e-38, PT ;  /* 0x008000000400780b */ /* 0x000fe40003fce000 */
[----:B------:R-:W-:Y:S01]  /*3e8d0*/  FSEL R234, R234, R237, P1 ;  /* 0x000000edeaea7208 */ /* 0x000fe20000800000 */
[----:B------:R-:W-:Y:S01]  /*3e8e0*/  FMUL R237, R243, 0.25 ;  /* 0x3e800000f3ed7820 */ /* 0x000fe20000400000 */
[----:B------:R-:W-:Y:S01]  /*3e8f0*/  FSEL R221, R221, R230, P0 ;  /* 0x000000e6dddd7208 */ /* 0x000fe20000000000 */
[----:B------:R-:W-:Y:S01]  /*3e900*/  FMUL R230, R231, 0.25 ;  /* 0x3e800000e7e67820 */ /* 0x000fe20000400000 */
[----:B------:R-:W-:Y:S01]  /*3e910*/  FSEL R233, R233, R238, P0 ;  /* 0x000000eee9e97208 */ /* 0x000fe20000000000 */
[----:B------:R-:W-:Y:S01]  /*3e920*/  FMUL R238, R242, 0.25 ;  /* 0x3e800000f2ee7820 */ /* 0x000fe20000400000 */
[----:B------:R-:W-:-:S02]  /*3e930*/  FSEL R244, R244, R3, !P4 ;  /* 0x00000003f4f47208 */ /* 0x000fc40006000000 */
[----:B------:R-:W-:Y:S01]  /*3e940*/  FSEL R123, R123, R133, P1 ;  /* 0x000000857b7b7208 */ /* 0x000fe20000800000 */
[----:B------:R-:W-:Y:S01]  /*3e950*/  FMUL R133, R143, 0.25 ;  /* 0x3e8000008f857820 */ /* 0x000fe20000400000 */
[----:B------:R-:W-:Y:S02]  /*3e960*/  FSEL R246, R246, R2, !P5 ;  /* 0x00000002f6f67208 */ /* 0x000fe40006800000 */
[----:B------:R-:W-:Y:S01]  /*3e970*/  FSEL R248, R248, R239, P0 ;  /* 0x000000eff8f87208 */ /* 0x000fe20000000000 */
[----:B------:R-:W-:Y:S01]  /*3e980*/  FMUL R239, R5, 8388608 ;  /* 0x4b00000005ef7820 */ /* 0x000fe20000400000 */
[----:B------:R-:W-:Y:S02]  /*3e990*/  FSEL R247, R247, R4, !P6 ;  /* 0x00000004f7f77208 */ /* 0x000fe40007000000 */
[----:B0-----:R-:W-:Y:S02]  /*3e9a0*/  FSEL R12, RZ, -23, P4 ;  /* 0xc1b80000ff0c7808 */ /* 0x001fe40002000000 */
[----:B------:R-:W-:Y:S01]  /*3e9b0*/  FSEL R240, R240, R241, P1 ;  /* 0x000000f1f0f07208 */ /* 0x000fe20000800000 */
[----:B------:R-:W-:Y:S01]  /*3e9c0*/  VIADD R241, R244, 0xc0cafb0d ;  /* 0xc0cafb0df4f17836 */ /* 0x000fe20000000000 */
[----:B------:R-:W-:-:S02]  /*3e9d0*/  FSETP.GEU.AND P4, PT, R5, 1.175494350822287508e-38, PT ;  /* 0x008000000500780b */ /* 0x000fc40003f8e000 */
[----:B------:R-:W-:Y:S01]  /*3e9e0*/  FSEL R237, R237, R243, P0 ;  /* 0x000000f3eded7208 */ /* 0x000fe20000000000 */
[----:B------:R-:W-:Y:S01]  /*3e9f0*/  VIADD R243, R246, 0xc0cafb0d ;  /* 0xc0cafb0df6f37836 */ /* 0x000fe20000000000 */
[----:B------:R-:W-:Y:S01]  /*3ea00*/  FSEL R230, R230, R231, P1 ;  /* 0x000000e7e6e67208 */ /* 0x000fe20000800000 */
[----:B------:R-:W-:Y:S01]  /*3ea10*/  FMUL R231, R245, 0.25 ;  /* 0x3e800000f5e77820 */ /* 0x000fe20000400000 */
[----:B------:R-:W-:Y:S01]  /*3ea20*/  FSEL R238, R238, R242, P1 ;  /* 0x000000f2eeee7208 */ /* 0x000fe20000800000 */
[----:B------:R-:W-:Y:S01]  /*3ea30*/  VIADD R242, R247, 0xc0cafb0d ;  /* 0xc0cafb0df7f27836 */ /* 0x000fe20000000000 */
[----:B------:R-:W-:Y:S01]  /*3ea40*/  FSEL R133, R133, R143, P0 ;  /* 0x0000008f85857208 */ /* 0x000fe20000000000 */
[----:B------:R-:W-:Y:S01]  /*3ea50*/  FMUL R143, R249, 0.25 ;  /* 0x3e800000f98f7820 */ /* 0x000fe20000400000 */
[----:B------:R-:W-:Y:S01]  /*3ea60*/  FSEL R239, R239, R5, !P4 ;  /* 0x00000005efef7208 */ /* 0x000fe20006000000 */
[----:B------:R-:W-:Y:S01]  /*3ea70*/  STL [R1+0x1db8], R115 ;  /* 0x001db87301007387 */ /* 0x000fe20000100800 */
[----:B------:R-:W-:Y:S01]  /*3ea80*/  FMUL R122, R132, 0.25 ;  /* 0x3e800000847a7820 */ /* 0x000fe20000400000 */
[----:B------:R-:W-:-:S02]  /*3ea90*/  LOP3.LUT R241, R241, 0xff800000, RZ, 0xc0, !PT ;  /* 0xff800000f1f17812 */ /* 0x000fc400078ec0ff */
[----:B------:R-:W-:Y:S01]  /*3eaa0*/  STL [R1+0x1dbc], R116 ;  /* 0x001dbc7401007387 */ /* 0x000fe20000100800 */
[----:B------:R-:W-:Y:S02]  /*3eab0*/  LOP3.LUT R243, R243, 0xff800000, RZ, 0xc0, !PT ;  /* 0xff800000f3f37812 */ /* 0x000fe400078ec0ff */
[----:B------:R-:W-:Y:S01]  /*3eac0*/  FSEL R231, R231, R245, P1 ;  /* 0x000000f5e7e77208 */ /* 0x000fe20000800000 */
[----:B------:R-:W-:Y:S01]  /*3ead0*/  STL [R1+0x1dc0], R117 ;  /* 0x001dc07501007387 */ /* 0x000fe20000100800 */
[----:B------:R-:W-:Y:S01]  /*3eae0*/  LOP3.LUT R242, R242, 0xff800000, RZ, 0xc0, !PT ;  /* 0xff800000f2f27812 */ /* 0x000fe200078ec0ff */
[----:B------:R-:W-:Y:S01]  /*3eaf0*/  VIADD R245, R239, 0xc0cafb0d ;  /* 0xc0cafb0deff57836 */ /* 0x000fe20000000000 */
[----:B------:R-:W-:Y:S01]  /*3eb00*/  FSEL R143, R143, R249, P1 ;  /* 0x000000f98f8f7208 */ /* 0x000fe20000800000 */
[----:B------:R-:W-:Y:S01]  /*3eb10*/  STL [R1+0x1dc4], R118 ;  /* 0x001dc47601007387 */ /* 0x000fe20000100800 */
[----:B------:R-:W-:Y:S01]  /*3eb20*/  FMUL R249, R252, 0.25 ;  /* 0x3e800000fcf97820 */ /* 0x000fe20000400000 */
[----:B------:R-:W-:-:S02]  /*3eb30*/  I2FP.F32.S32 R11, R241 ;  /* 0x000000f1000b7245 */ /* 0x000fc40000201400 */
[----:B------:R-:W-:Y:S01]  /*3eb40*/  STL [R1+0x1dc8], R119 ;  /* 0x001dc87701007387 */ /* 0x000fe20000100800 */
[----:B------:R-:W-:Y:S01]  /*3eb50*/  FSEL R122, R122, R132, P1 ;  /* 0x000000847a7a7208 */ /* 0x000fe20000800000 */
[----:B------:R-:W-:Y:S01]  /*3eb60*/  FMUL R132, R142, 0.25 ;  /* 0x3e8000008e847820 */ /* 0x000fe20000400000 */
[----:B------:R-:W-:Y:S01]  /*3eb70*/  FSEL R8, RZ, -23, P5 ;  /* 0xc1b80000ff087808 */ /* 0x000fe20002800000 */
[----:B------:R-:W-:Y:S01]  /*3eb80*/  STL [R1+0x1dcc], R120 ;  /* 0x001dcc7801007387 */ /* 0x000fe20000100800 */
[----:B------:R-:W-:Y:S02]  /*3eb90*/  I2FP.F32.S32 R7, R243 ;  /* 0x000000f300077245 */ /* 0x000fe40000201400 */
[----:B------:R-:W-:Y:S01]  /*3eba0*/  FSEL R10, RZ, -23, P6 ;  /* 0xc1b80000ff0a7808 */ /* 0x000fe20003000000 */
[----:B------:R0:W-:Y:S01]  /*3ebb0*/  STL [R1+0x1dd0], R121 ;  /* 0x001dd07901007387 */ /* 0x0001e20000100800 */
[----:B------:R-:W-:-:S03]  /*3ebc0*/  I2FP.F32.S32 R9, R242 ;  /* 0x000000f200097245 */ /* 0x000fc60000201400 */
[----:B------:R-:W-:Y:S01]  /*3ebd0*/  STL [R1+0x1b08], R244 ;  /* 0x001b08f401007387 */ /* 0x000fe20000100800 */
[----:B------:R-:W-:Y:S01]  /*3ebe0*/  LOP3.LUT R245, R245, 0xff800000, RZ, 0xc0, !PT ;  /* 0xff800000f5f57812 */ /* 0x000fe200078ec0ff */
[----:B------:R-:W-:Y:S02]  /*3ebf0*/  FFMA.FTZ R11, R11, 1.1920928955078125e-07, R12 ;  /* 0x340000000b0b7823 */ /* 0x000fe4000001000c */
[----:B------:R-:W-:Y:S01]  /*3ec00*/  STL [R1+0x1ac8], R247 ;  /* 0x001ac8f701007387 */ /* 0x000fe20000100800 */
[----:B------:R-:W-:Y:S01]  /*3ec10*/  FSEL R249, R249, R252, P1 ;  /* 0x000000fcf9f97208 */ /* 0x000fe20000800000 */
[----:B------:R-:W-:Y:S02]  /*3ec20*/  FFMA.FTZ R252, R7, 1.1920928955078125e-07, R8 ;  /* 0x3400000007fc7823 */ /* 0x000fe40000010008 */
[----:B------:R-:W-:Y:S01]  /*3ec30*/  STL [R1+0x1ac4], R246 ;  /* 0x001ac4f601007387 */ /* 0x000fe20000100800 */
[----:B------:R-:W-:Y:S01]  /*3ec40*/  FSEL R132, R132, R142, P0 ;  /* 0x0000008e84847208 */ /* 0x000fe20000000000 */
[----:B------:R-:W-:-:S02]  /*3ec50*/  FFMA.FTZ R9, R9, 1.1920928955078125e-07, R10 ;  /* 0x3400000009097823 */ /* 0x000fc4000001000a */
[----:B------:R-:W-:Y:S01]  /*3ec60*/  STL [R1+0x1ac0], R239 ;  /* 0x001ac0ef01007387 */ /* 0x000fe20000100800 */
[----:B------:R-:W-:-:S03]  /*3ec70*/  FMUL R142, R0, 0.25 ;  /* 0x3e800000008e7820 */ /* 0x000fc60000400000 */
[----:B------:R-:W-:Y:S04]  /*3ec80*/  STL [R1+0x1b0c], R241 ;  /* 0x001b0cf101007387 */ /* 0x000fe80000100800 */
[----:B------:R-:W-:Y:S04]  /*3ec90*/  STL [R1+0x1acc], R242 ;  /* 0x001accf201007387 */ /* 0x000fe80000100800 */
[----:B------:R-:W-:Y:S04]  /*3eca0*/  STL [R1+0x1ad0], R243 ;  /* 0x001ad0f301007387 */ /* 0x000fe80000100800 */
[----:B------:R-:W-:Y:S01]  /*3ecb0*/  STL [R1+0x1ad4], R245 ;  /* 0x001ad4f501007387 */ /* 0x000fe20000100800 */
[----:B------:R-:W-:-:S03]  /*3ecc0*/  FSEL R142, R142, R0, P1 ;  /* 0x000000008e8e7208 */ /* 0x000fc60000800000 */
[----:B------:R-:W-:Y:S01]  /*3ecd0*/  STL [R1+0x404], R11 ;  /* 0x0004040b01007387 */ /* 0x000fe20000100800 */
[----:B------:R-:W-:-:S03]  /*3ece0*/  I2FP.F32.S32 R0, R245 ;  /* 0x000000f500007245 */ /* 0x000fc60000201400 */
[----:B------:R1:W-:Y:S04]  /*3ecf0*/  STL [R1+0x1ab4], R252 ;  /* 0x001ab4fc01007387 */ /* 0x0003e80000100800 */
[----:B------:R2:W-:Y:S04]  /*3ed00*/  STL [R1+0x3fc], R9 ;  /* 0x0003fc0901007387 */ /* 0x0005e80000100800 */
[----:B0-----:R-:W3:Y:S04]  /*3ed10*/  LDL.LU R121, [R1+0x858] ;  /* 0x0008580001797983 */ /* 0x001ee80000300800 */
[----:B-1----:R-:W4:Y:S04]  /*3ed20*/  LDL.LU R252, [R1+0x84c] ;  /* 0x00084c0001fc7983 */ /* 0x002f280000300800 */
        /* <DEDUP_REMOVED lines=112> */
[----:B------:R-:W-:-:S03]  /*3f430*/  FSEL R6, RZ, -23, P4 ;  /* 0xc1b80000ff067808 */ /* 0x000fc60002000000 */
[----:B------:R-:W4:Y:S04]  /*3f440*/  LDL.LU R16, [R1+0xc4] ;  /* 0x0000c40001107983 */ /* 0x000f280000300800 */
[----:B------:R-:W4:Y:S04]  /*3f450*/  LDL.LU R15, [R1+0xc0] ;  /* 0x0000c000010f7983 */ /* 0x000f280000300800 */
[----:B------:R-:W4:Y:S04]  /*3f460*/  LDL.LU R14, [R1+0xb4] ;  /* 0x0000b400010e7983 */ /* 0x000f280000300800 */
[----:B------:R-:W4:Y:S04]  /*3f470*/  LDL.LU R13, [R1+0xb0] ;  /* 0x0000b000010d7983 */ /* 0x000f280000300800 */
[----:B------:R-:W4:Y:S01]  /*3f480*/  LDL.LU R12, [R1+0xa4] ;  /* 0x0000a400010c7983 */ /* 0x000f220000300800 */
[----:B------:R-:W-:-:S03]  /*3f490*/  FFMA.FTZ R0, R0, 1.1920928955078125e-07, R6 ;  /* 0x3400000000007823 */ /* 0x000fc60000010006 */
[----:B------:R-:W4:Y:S04]  /*3f4a0*/  LDL.LU R11, [R1+0xa0] ;  /* 0x0000a000010b7983 */ /* 0x000f280000300800 */
[----:B------:R-:W4:Y:S04]  /*3f4b0*/  LDL.LU R10, [R1+0x94] ;  /* 0x00009400010a7983 */ /* 0x000f280000300800 */
[----:B--2---:R-:W2:Y:S04]  /*3f4c0*/  LDL.LU R9, [R1+0x90] ;  /* 0x0000900001097983 */ /* 0x004ea80000300800 */
[----:B------:R-:W2:Y:S04]  /*3f4d0*/  LDL.LU R8, [R1+0x84] ;  /* 0x0000840001087983 */ /* 0x000ea80000300800 */
[----:B------:R-:W2:Y:S04]  /*3f4e0*/  LDL.LU R7, [R1+0x80] ;  /* 0x0000800001077983 */ /* 0x000ea80000300800 */
[----:B------:R-:W2:Y:S04]  /*3f4f0*/  LDL.LU R6, [R1+0x6c] ;  /* 0x00006c0001067983 */ /* 0x000ea80000300800 */
[----:B------:R-:W2:Y:S04]  /*3f500*/  LDL.LU R250, [R1+0x68] ;  /* 0x0000680001fa7983 */ /* 0x000ea80000300800 */
[----:B------:R-:W2:Y:S04]  /*3f510*/  LDL.LU R251, [R1+0x50] ;  /* 0x0000500001fb7983 */ /* 0x000ea80000300800 */
[----:B------:R0:W-:Y:S04]  /*3f520*/  STL [R1+0x1ab8], R0 ;  /* 0x001ab80001007387 */ /* 0x0001e80000100800 */
[----:B0-----:R-:W2:Y:S01]  /*3f530*/  LDL.LU R0, [R1+0x848] ;  /* 0x0008480001007983 */ /* 0x001ea20000300800 */
[C---:B------:R-:W-:Y:S01]  /*3f540*/  FSETP.GEU.AND P6, PT, |R5|.reuse, 1.175494350822287508e-38, PT ;  /* 0x008000000500780b */ /* 0x040fe20003fce200 */
[----:B------:R-:W-:-:S12]  /*3f550*/  @P3 FMUL R5, R5, 0.25 ;  /* 0x3e80000005053820 */ /* 0x000fd80000400000 */
[----:B------:R-:W-:-:S06]  /*3f560*/  @!P6 FMUL R5, R5, 16777216 ;  /* 0x4b8000000505e820 */ /* 0x000fcc0000400000 */
[----:B------:R-:W0:Y:S01]  /*3f570*/  MUFU.RCP R5, R5 ;  /* 0x0000000500057308 */ /* 0x000e220000001000 */
[----:B---3--:R-:W-:Y:S01]  /*3f580*/  @!P6 FMUL R121, R121, 16777216 ;  /* 0x4b8000007979e820 */ /* 0x008fe20000400000 */
[----:B----4-:R-:W-:Y:S01]  /*3f590*/  @!P6 FMUL R252, R252, 16777216 ;  /* 0x4b800000fcfce820 */ /* 0x010fe20000400000 */
[----:B------:R-:W-:Y:S01]  /*3f5a0*/  @!P6 FMUL R245, R245, 16777216 ;  /* 0x4b800000f5f5e820 */ /* 0x000fe20000400000 */
[----:B------:R-:W-:Y:S01]  /*3f5b0*/  @!P6 FMUL R243, R243, 16777216 ;  /* 0x4b800000f3f3e820 */ /* 0x000fe20000400000 */
[----:B------:R-:W-:Y:S01]  /*3f5c0*/  @!P6 FMUL R242, R242, 16777216 ;  /* 0x4b800000f2f2e820 */ /* 0x000fe20000400000 */
[----:B------:R-:W-:Y:S01]  /*3f5d0*/  @!P6 FMUL R241, R241, 16777216 ;  /* 0x4b800000f1f1e820 */ /* 0x000fe20000400000 */
[C---:B0-----:R-:W-:Y:S01]  /*3f5e0*/  FMUL R121, R5.reuse, R121 ;  /* 0x0000007905797220 */ /* 0x041fe20000400000 */
[----:B------:R-:W-:-:S04]  /*3f5f0*/  FMUL R252, R5, R252 ;  /* 0x000000fc05fc7220 */ /* 0x000fc80000400000 */
[----:B------:R0:W-:Y:S01]  /*3f600*/  STL [R1+0x40c], R121 ;  /* 0x00040c7901007387 */ /* 0x0001e20000100800 */
[----:B------:R-:W-:Y:S01]  /*3f610*/  FMUL R243, R5, R243 ;  /* 0x000000f305f37220 */ /* 0x000fe20000400000 */
[----:B------:R-:W-:Y:S02]  /*3f620*/  @!P6 FMUL R239, R239, 16777216 ;  /* 0x4b800000efefe820 */ /* 0x000fe40000400000 */
[----:B0-----:R-:W3:Y:S04]  /*3f630*/  LDL.LU R121, [R1+0x1dd0] ;  /* 0x001dd00001797983 */ /* 0x001ee80000300800 */
[----:B------:R-:W-:Y:S01]  /*3f640*/  STL [R1+0x1abc], R252 ;  /* 0x001abcfc01007387 */ /* 0x000fe20000100800 */
[----:B------:R-:W-:Y:S01]  /*3f650*/  FMUL R242, R5, R242 ;  /* 0x000000f205f27220 */ /* 0x000fe20000400000 */
[----:B------:R-:W-:Y:S01]  /*3f660*/  @!P6 FMUL R246, R246, 16777216 ;  /* 0x4b800000f6f6e820 */ /* 0x000fe20000400000 */
[----:B------:R-:W-:Y:S01]  /*3f670*/  @!P6 FMUL R247, R247, 16777216 ;  /* 0x4b800000f7f7e820 */ /* 0x000fe20000400000 */
[----:B------:R-:W-:Y:S01]  /*3f680*/  FMUL R239, R5, R239 ;  /* 0x000000ef05ef7220 */ /* 0x000fe20000400000 */
[----:B------:R-:W-:Y:S01]  /*3f690*/  @!P6 FMUL R244, R244, 16777216 ;  /* 0x4b800000f4f4e820 */ /* 0x000fe20000400000 */
[----:B------:R-:W-:Y:S01]  /*3f6a0*/  @!P6 FMUL R120, R120, 16777216 ;  /* 0x4b8000007878e820 */ /* 0x000fe20000400000 */
[----:B------:R-:W-:Y:S01]  /*3f6b0*/  @!P6 FMUL R118, R118, 16777216 ;  /* 0x4b8000007676e820 */ /* 0x000fe20000400000 */
[----:B------:R-:W-:Y:S01]  /*3f6c0*/  @!P6 FMUL R119, R119, 16777216 ;  /* 0x4b8000007777e820 */ /* 0x000fe20000400000 */
[----:B------:R-:W-:Y:S01]  /*3f6d0*/  @!P6 FMUL R117, R117, 16777216 ;  /* 0x4b8000007575e820 */ /* 0x000fe20000400000 */
[----:B------:R-:W-:Y:S01]  /*3f6e0*/  FMUL R120, R5, R120 ;  /* 0x0000007805787220 */ /* 0x000fe20000400000 */
[----:B------:R-:W-:Y:S01]  /*3f6f0*/  @!P6 FMUL R116, R116, 16777216 ;  /* 0x4b8000007474e820 */ /* 0x000fe20000400000 */
[----:B------:R-:W-:Y:S01]  /*3f700*/  @!P6 FMUL R114, R114, 16777216 ;  /* 0x4b8000007272e820 */ /* 0x000fe20000400000 */
[----:B------:R-:W-:-:S02]  /*3f710*/  @!P6 FMUL R115, R115, 16777216 ;  /* 0x4b8000007373e820 */ /* 0x000fc40000400000 */
        /* <DEDUP_REMOVED lines=9> */
[----:B------:R-:W-:Y:S02]  /*3f7b0*/  @!P6 FMUL R107, R107, 16777216 ;  /* 0x4b8000006b6be820 */ /* 0x000fe40000400000 */
[----:B------:R-:W-:Y:S01]  /*3f7c0*/  FMUL R108, R5, R108 ;  /* 0x0000006c056c7220 */ /* 0x000fe20000400000 */
[----:B------:R-:W-:Y:S01]  /*3f7d0*/  @!P6 FMUL R105, R105, 16777216 ;  /* 0x4b8000006969e820 */ /* 0x000fe20000400000 */
        /* <DEDUP_REMOVED lines=8> */
[----:B------:R-:W-:Y:S02]  /*3f860*/  @!P6 FMUL R97, R97, 16777216 ;  /* 0x4b8000006161e820 */ /* 0x000fe40000400000 */
[C---:B------:R-:W-:Y:S01]  /*3f870*/  FMUL R99, R5.reuse, R99 ;  /* 0x0000006305637220 */ /* 0x040fe20000400000 */
[----:B------:R-:W-:Y:S01]  /*3f880*/  FMUL R98, R5, R98 ;  /* 0x0000006205627220 */ /* 0x000fe20000400000 */
[----:B------:R-:W-:Y:S01]  /*3f890*/  @!P6 FMUL R96, R96, 16777216 ;  /* 0x4b8000006060e820 */ /* 0x000fe20000400000 */
[----:B------:R-:W-:Y:S01]  /*3f8a0*/  @!P6 FMUL R95, R95, 16777216 ;  /* 0x4b8000005f5fe820 */ /* 0x000fe20000400000 */
[----:B------:R-:W-:Y:S01]  /*3f8b0*/  @!P6 FMUL R94, R94, 16777216 ;  /* 0x4b8000005e5ee820 */ /* 0x000fe20000400000 */
[----:B------:R-:W-:Y:S01]  /*3f8c0*/  @!P6 FMUL R93, R93, 16777216 ;  /* 0x4b8000005d5de820 */ /* 0x000fe20000400000 */
[C---:B------:R-:W-:Y:S01]  /*3f8d0*/  FMUL R96, R5.reuse, R96 ;  /* 0x0000006005607220 */ /* 0x040fe20000400000 */
[----:B------:R-:W-:Y:S01]  /*3f8e0*/  FMUL R95, R5, R95 ;  /* 0x0000005f055f7220 */ /* 0x000fe20000400000 */
        /* <DEDUP_REMOVED lines=8> */
[----:B------:R-:W-:Y:S01]  /*3f970*/  @!P6 FMUL R86, R86, 16777216 ;  /* 0x4b8000005656e820 */ /* 0x000fe20000400000 */
[----:B------:R-:W-:-:S02]  /*3f980*/  @!P6 FMUL R85, R85, 16777216 ;  /* 0x4b8000005555e820 */ /* 0x000fc40000400000 */
        /* <DEDUP_REMOVED lines=40> */
[----:B--2---:R-:W-:-:S04]  /*3fc10*/  @!P6 FMUL R0, R0, 16777216 ;  /* 0x4b8000000000e820 */ /* 0x004fc80000400000 */
[----:B------:R-:W-:-:S05]  /*3fc20*/  FMUL R0, R5, R0 ;  /* 0x0000000005007220 */ /* 0x000fca0000400000 */
[----:B------:R0:W-:Y:S02]  /*3fc30*/  STL [R1+0x1ad8], R0 ;  /* 0x001ad80001007387 */ /* 0x0001e40000100800 */
[----:B0-----:R-:W-:-:S05]  /*3fc40*/  FMUL R0, R5, R245 ;  /* 0x000000f505007220 */ /* 0x001fca0000400000 */
[----:B------:R0:W-:Y:S04]  /*3fc50*/  STL [R1+0x4fc], R0 ;  /* 0x0004fc0001007387 */ /* 0x0001e80000100800 */
[----:B------:R-:W-:Y:S01]  /*3fc60*/  STL [R1+0x4f8], R243 ;  /* 0x0004f8f301007387 */ /* 0x000fe20000100800 */
[----:B0-----:R-:W-:-:S03]  /*3fc70*/  FMUL R0, R5, R241 ;  /* 0x000000f105007220 */ /* 0x001fc60000400000 */
[----:B------:R-:W-:Y:S01]  /*3fc80*/  STL [R1+0x360], R242 ;  /* 0x000360f201007387 */ /* 0x000fe20000100800 */
[----:B------:R-:W-:-:S03]  /*3fc90*/  FMUL R241, R5, R246 ;  /* 0x000000f605f17220 */ /* 0x000fc60000400000 */
[----:B------:R0:W-:Y:S01]  /*3fca0*/  STL [R1+0x35c], R0 ;  /* 0x00035c0001007387 */ /* 0x0001e20000100800 */
[----:B------:R-:W-:-:S03]  /*3fcb0*/  FMUL R246, R5, R118 ;  /* 0x0000007605f67220 */ /* 0x000fc60000400000 */
[----:B------:R1:W-:Y:S01]  /*3fcc0*/  STL [R1+0x4f4], R239 ;  /* 0x0004f4ef01007387 */ /* 0x0003e20000100800 */
[----:B0-----:R-:W-:-:S03]  /*3fcd0*/  FMUL R0, R5, R247 ;  /* 0x000000f705007220 */ /* 0x001fc60000400000 */
[----:B------:R-:W-:Y:S01]  /*3fce0*/  STL [R1+0x4f0], R241 ;  /* 0x0004f0f101007387 */ /* 0x000fe20000100800 */
[----:B-1----:R-:W-:-:S03]  /*3fcf0*/  FMUL R239, R5, R244 ;  /* 0x000000f405ef7220 */ /* 0x002fc60000400000 */
[----:B------:R0:W-:Y:S01]  /*3fd00*/  STL [R1+0x348], R0 ;  /* 0x0003480001007387 */ /* 0x0001e20000100800 */
[----:B------:R-:W-:-:S03]  /*3fd10*/  FMUL R247, R5, R117 ;  /* 0x0000007505f77220 */ /* 0x000fc60000400000 */
[----:B------:R-:W-:Y:S01]  /*3fd20*/  STL [R1+0x344], R239 ;  /* 0x000344ef01007387 */ /* 0x000fe20000100800 */
[C---:B------:R-:W-:Y:S01]  /*3fd30*/  FMUL R245, R5.reuse, R114 ;  /* 0x0000007205f57220 */ /* 0x040fe20000400000 */
[C---:B0-----:R-:W-:Y:S02]  /*3fd40*/  FMUL R0, R5.reuse, R119 ;  /* 0x0000007705007220 */ /* 0x041fe40000400000 */
[----:B------:R-:W-:Y:S04]  /*3fd50*/  STL [R1+0x4ec], R120 ;  /* 0x0004ec7801007387 */ /* 0x000fe80000100800 */
[----:B------:R-:W-:Y:S04]  /*3fd60*/  STL [R1+0x1ae4], R246 ;  /* 0x001ae4f601007387 */ /* 0x000fe80000100800 */
[----:B------:R0:W-:Y:S04]  /*3fd70*/  STL [R1+0x4e8], R0 ;  /* 0x0004e80001007387 */ /* 0x0001e80000100800 */
[----:B------:R-:W-:Y:S01]  /*3fd80*/  STL [R1+0x1ae8], R247 ;  /* 0x001ae8f701007387 */ /* 0x000fe20000100800 */
[----:B0-----:R-:W-:-:S03]  /*3fd90*/  FMUL R0, R5, R115 ;  /* 0x0000007305007220 */ /* 0x001fc60000400000 */
[----:B------:R-:W-:Y:S04]  /*3fda0*/  STL [R1+0x4e4], R116 ;  /* 0x0004e47401007387 */ /* 0x000fe80000100800 */
[----:B------:R-:W-:Y:S04]  /*3fdb0*/  STL [R1+0x1af4], R245 ;  /* 0x001af4f501007387 */ /* 0x000fe80000100800 */
[----:B------:R0:W-:Y:S01]  /*3fdc0*/  STL [R1+0x4e0], R0 ;  /* 0x0004e00001007387 */ /* 0x0001e20000100800 */
[C---:B------:R-:W-:Y:S01]  /*3fdd0*/  FMUL R246, R5.reuse, R110 ;  /* 0x0000006e05f67220 */ /* 0x040fe20000400000 */
[C---:B0-----:R-:W-:Y:S01]  /*3fde0*/  FMUL R0, R5.reuse, R113 ;  /* 0x0000007105007220 */ /* 0x041fe20000400000 */
[----:B------:R-:W-:-:S04]  /*3fdf0*/  FMUL R247, R5, R109 ;  /* 0x0000006d05f77220 */ /* 0x000fc80000400000 */
[----:B------:R0:W-:Y:S01]  /*3fe00*/  STL [R1+0x1af8], R0 ;  /* 0x001af80001007387 */ /* 0x0001e20000100800 */
[----:B------:R-:W-:-:S03]  /*3fe10*/  FMUL R245, R5, R106 ;  /* 0x0000006a05f57220 */ /* 0x000fc60000400000 */
[----:B------:R-:W-:Y:S01]  /*3fe20*/  STL [R1+0x4dc], R112 ;  /* 0x0004dc7001007387 */ /* 0x000fe20000100800 */
[----:B0-----:R-:W-:-:S03]  /*3fe30*/  FMUL R0, R5, R111 ;  /* 0x0000006f05007220 */ /* 0x001fc60000400000 */
        /* <DEDUP_REMOVED lines=8> */
[----:B0-----:R-:W-:-:S05]  /*3fec0*/  FMUL R0, R5, R105 ;  /* 0x0000006905007220 */ /* 0x001fca0000400000 */
[----:B------:R0:W-:Y:S01]  /*3fed0*/  STL [R1+0x1b18], R0 ;  /* 0x001b180001007387 */ /* 0x0001e20000100800 */
[----:B------:R-:W-:-:S03]  /*3fee0*/  FMUL R244, R5, R101 ;  /* 0x0000006505f47220 */ /* 0x000fc60000400000 */
[----:B------:R-:W-:Y:S01]  /*3fef0*/  STL [R1+0x4cc], R104 ;  /* 0x0004cc6801007387 */ /* 0x000fe20000100800 */
[----:B0-----:R-:W-:-:S03]  /*3ff00*/  FMUL R0, R5, R103 ;  /* 0x0000006705007220 */ /* 0x001fc60000400000 */
[----:B------:R-:W-:Y:S04]  /*3ff10*/  STL [R1+0x1b24], R246 ;  /* 0x001b24f601007387 */ /* 0x000fe80000100800 */
[----:B------:R0:W-:Y:S04]  /*3ff20*/  STL [R1+0x4c8], R0 ;  /* 0x0004c80001007387 */ /* 0x0001e80000100800 */
[----:B------:R-:W-:Y:S01]  /*3ff30*/  STL [R1+0x1b28], R244 ;  /* 0x001b28f401007387 */ /* 0x000fe20000100800 */
[----:B0-----:R-:W-:-:S05]  /*3ff40*/  FMUL R0, R5, R100 ;  /* 0x0000006405007220 */ /* 0x001fca0000400000 */
[----:B------:R0:W-:Y:S04]  /*3ff50*/  STL [R1+0x4c4], R0 ;  /* 0x0004c40001007387 */ /* 0x0001e80000100800 */
[----:B------:R-:W-:Y:S01]  /*3ff60*/  STL [R1+0x4c0], R99 ;  /* 0x0004c06301007387 */ /* 0x000fe20000100800 */
[----:B0-----:R-:W-:-:S03]  /*3ff70*/  FMUL R0, R5, R97 ;  /* 0x0000006105007220 */ /* 0x001fc60000400000 */
[----:B------:R-:W-:Y:S04]  /*3ff80*/  STL [R1+0x2e0], R98 ;  /* 0x0002e06201007387 */ /* 0x000fe80000100800 */
[----:B------:R0:W-:Y:S01]  /*3ff90*/  STL [R1+0x2dc], R0 ;  /* 0x0002dc0001007387 */ /* 0x0001e20000100800 */
[----:B------:R-:W-:-:S03]  /*3ffa0*/  FMUL R246, R5, R90 ;  /* 0x0000005a05f67220 */ /* 0x000fc60000400000 */
        /* <DEDUP_REMOVED lines=26> */
[----:B------:R0:W-:Y:S04]  /*40150*/  STL [R1+0x1b54], R246 ;  /* 0x001b54f601007387 */ /* 0x0001e80000100800 */
[----:B------:R1:W-:Y:S01]  /*40160*/  STL [R1+0x488], R0 ;  /* 0x0004880001007387 */ /* 0x0003e20000100800 */
[----:B0-----:R-:W-:-:S03]  /*40170*/  FMUL R246, R5, R74 ;  /* 0x0000004a05f67220 */ /* 0x001fc60000400000 */
[----:B------:R0:W-:Y:S01]  /*40180*/  STL [R1+0x1b58], R244 ;  /* 0x001b58f401007387 */ /* 0x0001e20000100800 */
[----:B-1----:R-:W-:-:S03]  /*40190*/  FMUL R0, R5, R75 ;  /* 0x0000004b05007220 */ /* 0x002fc60000400000 */
[----:B------:R-:W-:Y:S04]  /*401a0*/  STL [R1+0x484], R76 ;  /* 0x0004844c01007387 */ /* 0x000fe80000100800 */
[----:B------:R-:W-:Y:S01]  /*401b0*/  STL [R1+0x1b74], R246 ;  /* 0x001b74f601007387 */ /* 0x000fe20000100800 */
[----:B0-----:R-:W-:-:S03]  /*401c0*/  FMUL R244, R5, R73 ;  /* 0x0000004905f47220 */ /* 0x001fc60000400000 */
        /* <DEDUP_REMOVED lines=13> */
[C---:B------:R-:W-:Y:S01]  /*402a0*/  FMUL R244, R5.reuse, R61 ;  /* 0x0000003d05f47220 */ /* 0x040fe20000400000 */
[C---:B------:R-:W-:Y:S02]  /*402b0*/  FMUL R60, R5.reuse, R60 ;  /* 0x0000003c053c7220 */ /* 0x040fe40000400000 */
[----:B------:R-:W-:Y:S01]  /*402c0*/  STL [R1+0x294], R65 ;  /* 0x0002944101007387 */ /* 0x000fe20000100800 */
[C---:B------:R-:W-:Y:S01]  /*402d0*/  FMUL R59, R5.reuse, R59 ;  /* 0x0000003b053b7220 */ /* 0x040fe20000400000 */
[----:B0-----:R-:W-:-:S02]  /*402e0*/  FMUL R0, R5, R63 ;  /* 0x0000003f05007220 */ /* 0x001fc40000400000 */
[----:B------:R-:W-:Y:S01]  /*402f0*/  STL [R1+0x44c], R64 ;  /* 0x00044c4001007387 */ /* 0x000fe20000100800 */
[----:B------:R-:W-:-:S03]  /*40300*/  @!P6 FMUL R57, R57, 16777216 ;  /* 0x4b8000003939e820 */ /* 0x000fc60000400000 */
[----:B------:R-:W-:Y:S01]  /*40310*/  STL [R1+0x1b8c], R246 ;  /* 0x001b8cf601007387 */ /* 0x000fe20000100800 */
[----:B------:R-:W-:-:S03]  /*40320*/  @!P6 FMUL R56, R56, 16777216 ;  /* 0x4b8000003838e820 */ /* 0x000fc60000400000 */
[----:B------:R0:W-:Y:S01]  /*40330*/  STL [R1+0x448], R0 ;  /* 0x0004480001007387 */ /* 0x0001e20000100800 */
[----:B------:R-:W-:Y:S01]  /*40340*/  @!P6 FMUL R55, R55, 16777216 ;  /* 0x4b8000003737e820 */ /* 0x000fe20000400000 */
[C---:B------:R-:W-:Y:S02]  /*40350*/  FMUL R57, R5.reuse, R57 ;  /* 0x0000003905397220 */ /* 0x040fe40000400000 */
[----:B------:R-:W-:Y:S01]  /*40360*/  STL [R1+0x1b90], R244 ;  /* 0x001b90f401007387 */ /* 0x000fe20000100800 */
[C---:B------:R-:W-:Y:S01]  /*40370*/  FMUL R56, R5.reuse, R56 ;  /* 0x0000003805387220 */ /* 0x040fe20000400000 */
[----:B0-----:R-:W-:Y:S02]  /*40380*/  FMUL R0, R5, R58 ;  /* 0x0000003a05007220 */ /* 0x001fe40000400000 */
        /* <DEDUP_REMOVED lines=11> */
[----:B------:R-:W-:Y:S01]  /*40440*/  @!P6 FMUL R51, R51, 16777216 ;  /* 0x4b8000003333e820 */ /* 0x000fe20000400000 */
[----:B------:R-:W-:-:S02]  /*40450*/  @!P6 FMUL R50, R50, 16777216 ;  /* 0x4b8000003232e820 */ /* 0x000fc40000400000 */
        /* <DEDUP_REMOVED lines=128> */
[----:B------:R-:W-:Y:S01]  /*40c60*/  @!P6 FMUL R6, R6, 16777216 ;  /* 0x4b8000000606e820 */ /* 0x000fe20000400000 */
[C---:B------:R-:W-:Y:S01]  /*40c70*/  FMUL R9, R5.reuse, R9 ;  /* 0x0000000905097220 */ /* 0x040fe20000400000 */
[----:B------:R-:W-:Y:S01]  /*40c80*/  STL [R1+0x300], R12 ;  /* 0x0003000c01007387 */ /* 0x000fe20000100800 */
[C---:B------:R-:W-:Y:S01]  /*40c90*/  FMUL R8, R5.reuse, R8 ;  /* 0x0000000805087220 */ /* 0x040fe20000400000 */
[----:B0-----:R-:W-:Y:S02]  /*40ca0*/  FMUL R0, R5, R10 ;  /* 0x0000000a05007220 */ /* 0x001fe40000400000 */
[----:B------:R-:W-:Y:S01]  /*40cb0*/  STL [R1+0x2fc], R11 ;  /* 0x0002fc0b01007387 */ /* 0x000fe20000100800 */
[----:B------:R-:W-:-:S03]  /*40cc0*/  @!P6 FMUL R250, R250, 16777216 ;  /* 0x4b800000fafae820 */ /* 0x000fc60000400000 */
[----:B------:R0:W-:Y:S01]  /*40cd0*/  STL [R1+0x190], R0 ;  /* 0x0001900001007387 */ /* 0x0001e20000100800 */
[----:B------:R-:W-:-:S03]  /*40ce0*/  @!P6 FMUL R251, R251, 16777216 ;  /* 0x4b800000fbfbe820 */ /* 0x000fc60000400000 */
[----:B------:R-:W-:Y:S01]  /*40cf0*/  STL [R1+0x174], R9 ;  /* 0x0001740901007387 */ /* 0x000fe20000100800 */
[C---:B0-----:R-:W-:Y:S01]  /*40d00*/  FMUL R0, R5.reuse, R7 ;  /* 0x0000000705007220 */ /* 0x041fe20000400000 */
[C---:B------:R-:W-:Y:S02]  /*40d10*/  FMUL R7, R5.reuse, R6 ;  /* 0x0000000605077220 */ /* 0x040fe40000400000 */
[----:B------:R-:W-:Y:S01]  /*40d20*/  STL [R1+0x2e8], R8 ;  /* 0x0002e80801007387 */ /* 0x000fe20000100800 */
[----:B------:R-:W-:-:S03]  /*40d30*/  FMUL R6, R5, R250 ;  /* 0x000000fa05067220 */ /* 0x000fc60000400000 */
[----:B------:R0:W-:Y:S04]  /*40d40*/  STL [R1+0x2e4], R0 ;  /* 0x0002e40001007387 */ /* 0x0001e80000100800 */
[----:B------:R-:W-:Y:S04]  /*40d50*/  STL [R1+0x150], R7 ;  /* 0x0001500701007387 */ /* 0x000fe80000100800 */
[----:B------:R-:W2:Y:S01]  /*40d60*/  LDL.LU R120, [R1+0x85c] ;  /* 0x00085c0001787983 */ /* 0x000ea20000300800 */
[----:B0-----:R-:W-:-:S03]  /*40d70*/  FMUL R0, R5, R251 ;  /* 0x000000fb05007220 */ /* 0x001fc60000400000 */
[----:B------:R-:W-:Y:S04]  /*40d80*/  STL [R1+0x144], R6 ;  /* 0x0001440601007387 */ /* 0x000fe80000100800 */
[----:B------:R-:W4:Y:S04]  /*40d90*/  LDL.LU R119, [R1+0x854] ;  /* 0x0008540001777983 */ /* 0x000f280000300800 */
[----:B------:R0:W-:Y:S04]  /*40da0*/  STL [R1+0x2d8], R0 ;  /* 0x0002d80001007387 */ /* 0x0001e80000100800 */
        /* <DEDUP_REMOVED lines=32> */
[----:B0-----:R-:W3:Y:S04]  /*40fb0*/  LDL.LU R0, [R1+0x748] ;  /* 0x0007480001007983 */ /* 0x001ee80000300800 */
        /* <DEDUP_REMOVED lines=76> */
[----:B------:R-:W-:-:S03]  /*41480*/  FSETP.GEU.AND P4, PT, |R2|, 1.175494350822287508e-38, PT ;  /* 0x008000000200780b */ /* 0x000fc60003f8e200 */
[----:B------:R-:W3:Y:S04]  /*41490*/  LDL.LU R25, [R1+0xdc] ;  /* 0x0000dc0001197983 */ /* 0x000ee80000300800 */
[----:B------:R-:W3:Y:S04]  /*414a0*/  LDL.LU R24, [R1+0xd8] ;  /* 0x0000d80001187983 */ /* 0x000ee80000300800 */
[----:B------:R-:W3:Y:S04]  /*414b0*/  LDL.LU R23, [R1+0xcc] ;  /* 0x0000cc0001177983 */ /* 0x000ee80000300800 */
[----:B------:R-:W3:Y:S01]  /*414c0*/  LDL.LU R22, [R1+0xc8] ;  /* 0x0000c80001167983 */ /* 0x000ee20000300800 */
[----:B------:R-:W-:-:S03]  /*414d0*/  @P2 FMUL R2, R2, 0.25 ;  /* 0x3e80000002022820 */ /* 0x000fc60000400000 */
[----:B------:R-:W3:Y:S04]  /*414e0*/  LDL.LU R21, [R1+0xbc] ;  /* 0x0000bc0001157983 */ /* 0x000ee80000300800 */
[----:B------:R-:W3:Y:S01]  /*414f0*/  LDL.LU R20, [R1+0xb8] ;  /* 0x0000b80001147983 */ /* 0x000ee20000300800 */
[----:B------:R-:W-:-:S03]  /*41500*/  @!P4 FMUL R2, R2, 16777216 ;  /* 0x4b8000000202c820 */ /* 0x000fc60000400000 */
[----:B------:R-:W3:Y:S04]  /*41510*/  LDL.LU R19, [R1+0xac] ;  /* 0x0000ac0001137983 */ /* 0x000ee80000300800 */
[----:B------:R-:W3:Y:S04]  /*41520*/  LDL.LU R18, [R1+0xa8] ;  /* 0x0000a80001127983 */ /* 0x000ee80000300800 */
[----:B------:R-:W3:Y:S04]  /*41530*/  LDL.LU R17, [R1+0x9c] ;  /* 0x00009c0001117983 */ /* 0x000ee80000300800 */
[----:B------:R-:W3:Y:S01]  /*41540*/  LDL.LU R16, [R1+0x98] ;  /* 0x0000980001107983 */ /* 0x000ee20000300800 */
[----:B------:R-:W0:Y:S03]  /*41550*/  MUFU.RCP R2, R2 ;  /* 0x0000000200027308 */ /* 0x000e260000001000 */
[----:B------:R-:W3:Y:S04]  /*41560*/  LDL.LU R13, [R1+0x8c] ;  /* 0x00008c00010d7983 */ /* 0x000ee80000300800 */
[----:B------:R-:W3:Y:S04]  /*41570*/  LDL.LU R12, [R1+0x88] ;  /* 0x00008800010c7983 */ /* 0x000ee80000300800 */
[----:B------:R-:W3:Y:S04]  /*41580*/  LDL.LU R9, [R1+0x78] ;  /* 0x0000780001097983 */ /* 0x000ee80000300800 */
[----:B------:R-:W3:Y:S01]  /*41590*/  LDL.LU R8, [R1+0x70] ;  /* 0x0000700001087983 */ /* 0x000ee20000300800 */
[----:B--2---:R-:W-:Y:S01]  /*415a0*/  @!P4 FMUL R120, R120, 16777216 ;  /* 0x4b8000007878c820 */ /* 0x004fe20000400000 */
[----:B----4-:R-:W-:Y:S01]  /*415b0*/  @!P4 FMUL R119, R119, 16777216 ;  /* 0x4b8000007777c820 */ /* 0x010fe20000400000 */
[----:B---3--:R-:W-:Y:S01]  /*415c0*/  @!P4 FMUL R118, R118, 16777216 ;  /* 0x4b8000007676c820 */ /* 0x008fe20000400000 */
[----:B------:R-:W2:Y:S01]  /*415d0*/  LDL.LU R250, [R1+0x64] ;  /* 0x0000640001fa7983 */ /* 0x000ea20000300800 */
[C---:B0-----:R-:W-:Y:S01]  /*415e0*/  FMUL R120, R2.reuse, R120 ;  /* 0x0000007802787220 */ /* 0x041fe20000400000 */
[----:B------:R-:W-:Y:S01]  /*415f0*/  @!P4 FMUL R117, R117, 16777216 ;  /* 0x4b8000007575c820 */ /* 0x000fe20000400000 */
[----:B------:R-:W-:Y:S01]  /*41600*/  FMUL R119, R2, R119 ;  /* 0x0000007702777220 */ /* 0x000fe20000400000 */
[----:B------:R-:W3:Y:S01]  /*41610*/  LDL.LU R251, [R1+0x60] ;  /* 0x0000600001fb7983 */ /* 0x000ee20000300800 */
[----:B------:R-:W-:Y:S01]  /*41620*/  @!P4 FMUL R116, R116, 16777216 ;  /* 0x4b8000007474c820 */ /* 0x000fe20000400000 */
[----:B------:R-:W-:-:S02]  /*41630*/  FMUL R118, R2, R118 ;  /* 0x0000007602767220 */ /* 0x000fc40000400000 */
[----:B------:R-:W4:Y:S01]  /*41640*/  LDL.LU R5, [R1+0x54] ;  /* 0x0000540001057983 */ /* 0x000f220000300800 */
[----:B------:R-:W-:Y:S01]  /*41650*/  @!P4 FMUL R115, R115, 16777216 ;  /* 0x4b8000007373c820 */ /* 0x000fe20000400000 */
[----:B------:R-:W-:Y:S02]  /*41660*/  FMUL R117, R2, R117 ;  /* 0x0000007502757220 */ /* 0x000fe40000400000 */
[----:B------:R0:W-:Y:S01]  /*41670*/  STL [R1+0x2cc], R120 ;  /* 0x0002cc7801007387 */ /* 0x0001e20000100800 */
[----:B------:R-:W-:Y:S01]  /*41680*/  @!P4 FMUL R114, R114, 16777216 ;  /* 0x4b8000007272c820 */ /* 0x000fe20000400000 */
[C---:B------:R-:W-:Y:S01]  /*41690*/  FMUL R116, R2.reuse, R116 ;  /* 0x0000007402747220 */ /* 0x040fe20000400000 */
[----:B------:R-:W-:Y:S01]  /*416a0*/  @!P4 FMUL R113, R113, 16777216 ;  /* 0x4b8000007171c820 */ /* 0x000fe20000400000 */
[----:B------:R-:W-:Y:S01]  /*416b0*/  FMUL R115, R2, R115 ;  /* 0x0000007302737220 */ /* 0x000fe20000400000 */
[----:B0-----:R-:W3:Y:S04]  /*416c0*/  LDL.LU R120, [R1+0x1dcc] ;  /* 0x001dcc0001787983 */ /* 0x001ee80000300800 */
[----:B------:R0:W-:Y:S01]  /*416d0*/  STL [R1+0x268], R119 ;  /* 0x0002687701007387 */ /* 0x0001e20000100800 */
[----:B------:R-:W-:Y:S01]  /*416e0*/  @!P4 FMUL R112, R112, 16777216 ;  /* 0x4b8000007070c820 */ /* 0x000fe20000400000 */
[----:B------:R-:W-:Y:S01]  /*416f0*/  FMUL R114, R2, R114 ;  /* 0x0000007202727220 */ /* 0x000fe20000400000 */
[----:B------:R-:W-:Y:S01]  /*41700*/  @!P4 FMUL R252, R252, 16777216 ;  /* 0x4b800000fcfcc820 */ /* 0x000fe20000400000 */
[C---:B------:R-:W-:Y:S01]  /*41710*/  FMUL R113, R2.reuse, R113 ;  /* 0x0000007102717220 */ /* 0x040fe20000400000 */
[----:B0-----:R-:W3:Y:S04]  /*41720*/  LDL.LU R119, [R1+0x1dc8] ;  /* 0x001dc80001777983 */ /* 0x001ee80000300800 */
[----:B------:R0:W-:Y:S01]  /*41730*/  STL [R1+0x264], R118 ;  /* 0x0002647601007387 */ /* 0x0001e20000100800 */
[----:B------:R-:W-:Y:S01]  /*41740*/  FMUL R112, R2, R112 ;  /* 0x0000007002707220 */ /* 0x000fe20000400000 */
[----:B------:R-:W-:-:S02]  /*41750*/  @!P4 FMUL R239, R239, 16777216 ;  /* 0x4b800000efefc820 */ /* 0x000fc40000400000 */
[----:B0-----:R-:W3:Y:S04]  /*41760*/  LDL.LU R118, [R1+0x1dc4] ;  /* 0x001dc40001767983 */ /* 0x001ee80000300800 */
[----:B------:R0:W-:Y:S01]  /*41770*/  STL [R1+0x49c], R117 ;  /* 0x00049c7501007387 */ /* 0x0001e20000100800 */
[----:B------:R-:W-:Y:S01]  /*41780*/  FMUL R252, R2, R252 ;  /* 0x000000fc02fc7220 */ /* 0x000fe20000400000 */
[----:B------:R-:W-:Y:S02]  /*41790*/  @!P4 FMUL R111, R111, 16777216 ;  /* 0x4b8000006f6fc820 */ /* 0x000fe40000400000 */
[----:B0-----:R-:W3:Y:S04]  /*417a0*/  LDL.LU R117, [R1+0x1dc0] ;  /* 0x001dc00001757983 */ /* 0x001ee80000300800 */
[----:B------:R0:W-:Y:S01]  /*417b0*/  STL [R1+0x498], R116 ;  /* 0x0004987401007387 */ /* 0x0001e20000100800 */
[----:B------:R-:W-:Y:S01]  /*417c0*/  @!P4 FMUL R242, R242, 16777216 ;  /* 0x4b800000f2f2c820 */ /* 0x000fe20000400000 */
[----:B------:R-:W-:-:S02]  /*417d0*/  FMUL R239, R2, R239 ;  /* 0x000000ef02ef7220 */ /* 0x000fc40000400000 */
[----:B0-----:R-:W3:Y:S04]  /*417e0*/  LDL.LU R116, [R1+0x1dbc] ;  /* 0x001dbc0001747983 */ /* 0x001ee80000300800 */
[----:B------:R0:W-:Y:S01]  /*417f0*/  STL [R1+0x258], R115 ;  /* 0x0002587301007387 */ /* 0x0001e20000100800 */
[----:B------:R-:W-:Y:S01]  /*41800*/  @!P4 FMUL R110, R110, 16777216 ;  /* 0x4b8000006e6ec820 */ /* 0x000fe20000400000 */
[----:B------:R-:W-:Y:S02]  /*41810*/  @!P4 FMUL R243, R243, 16777216 ;  /* 0x4b800000f3f3c820 */ /* 0x000fe40000400000 */
[----:B0-----:R-:W3:Y:S04]  /*41820*/  LDL.LU R115, [R1+0x1db8] ;  /* 0x001db80001737983 */ /* 0x001ee80000300800 */
[----:B------:R0:W-:Y:S01]  /*41830*/  STL [R1+0x254], R114 ;  /* 0x0002547201007387 */ /* 0x0001e20000100800 */
[----:B------:R-:W-:-:S03]  /*41840*/  FMUL R242, R2, R242 ;  /* 0x000000f202f27220 */ /* 0x000fc60000400000 */
[----:B0-----:R-:W3:Y:S04]  /*41850*/  LDL.LU R114, [R1+0x1db4] ;  /* 0x001db40001727983 */ /* 0x001ee80000300800 */
[----:B------:R0:W-:Y:S01]  /*41860*/  STL [R1+0x494], R113 ;  /* 0x0004947101007387 */ /* 0x0001e20000100800 */
[----:B------:R-:W-:Y:S01]  /*41870*/  @!P4 FMUL R109, R109, 16777216 ;  /* 0x4b8000006d6dc820 */ /* 0x000fe20000400000 */
[----:B------:R-:W-:Y:S02]  /*41880*/  FMUL R243, R2, R243 ;  /* 0x000000f302f37220 */ /* 0x000fe40000400000 */
[----:B0-----:R-:W3:Y:S04]  /*41890*/  LDL.LU R113, [R1+0x1db0] ;  /* 0x001db00001717983 */ /* 0x001ee80000300800 */
[----:B------:R0:W-:Y:S01]  /*418a0*/  STL [R1+0x490], R112 ;  /* 0x0004907001007387 */ /* 0x0001e20000100800 */
[----:B------:R-:W-:-:S03]  /*418b0*/  @!P4 FMUL R108, R108, 16777216 ;  /* 0x4b8000006c6cc820 */ /* 0x000fc60000400000 */
[----:B0-----:R-:W3:Y:S04]  /*418c0*/  LDL.LU R112, [R1+0x1dac] ;  /* 0x001dac0001707983 */ /* 0x001ee80000300800 */
[----:B------:R0:W-:Y:S04]  /*418d0*/  STL [R1+0x1adc], R252 ;  /* 0x001adcfc01007387 */ /* 0x0001e80000100800 */
[----:B------:R1:W-:Y:S01]  /*418e0*/  STL [R1+0x1ae0], R239 ;  /* 0x001ae0ef01007387 */ /* 0x0003e20000100800 */
[----:B0-----:R-:W-:-:S03]  /*418f0*/  FMUL R252, R2, R111 ;  /* 0x0000006f02fc7220 */ /* 0x001fc60000400000 */
[----:B------:R-:W3:Y:S01]  /*41900*/  LDL.LU R111, [R1+0x1da8] ;  /* 0x001da800016f7983 */ /* 0x000ee20000300800 */
[----:B-1----:R-:W-:-:S03]  /*41910*/  FMUL R239, R2, R110 ;  /* 0x0000006e02ef7220 */ /* 0x002fc60000400000 */
[----:B------:R-:W3:Y:S01]  /*41920*/  LDL.LU R110, [R1+0x1da4] ;  /* 0x001da400016e7983 */ /* 0x000ee20000300800 */
[----:B------:R-:W-:-:S03]  /*41930*/  @!P4 FMUL R107, R107, 16777216 ;  /* 0x4b8000006b6bc820 */ /* 0x000fc60000400000 */
[----:B------:R-:W-:Y:S04]  /*41940*/  STL [R1+0x47c], R252 ;  /* 0x00047cfc01007387 */ /* 0x000fe80000100800 */
[----:B------:R0:W-:Y:S01]  /*41950*/  STL [R1+0x1aec], R242 ;  /* 0x001aecf201007387 */ /* 0x0001e20000100800 */
[----:B------:R-:W-:-:S03]  /*41960*/  @!P4 FMUL R106, R106, 16777216 ;  /* 0x4b8000006a6ac820 */ /* 0x000fc60000400000 */
[----:B------:R1:W-:Y:S04]  /*41970*/  STL [R1+0x478], R239 ;  /* 0x000478ef01007387 */ /* 0x0003e80000100800 */
[----:B------:R-:W-:Y:S01]  /*41980*/  STL [R1+0x1af0], R243 ;  /* 0x001af0f301007387 */ /* 0x000fe20000100800 */
[----:B0-----:R-:W-:-:S03]  /*41990*/  FMUL R242, R2, R109 ;  /* 0x0000006d02f27220 */ /* 0x001fc60000400000 */
[----:B------:R-:W3:Y:S01]  /*419a0*/  LDL.LU R109, [R1+0x1da0] ;  /* 0x001da000016d7983 */ /* 0x000ee20000300800 */
[C---:B-1----:R-:W-:Y:S01]  /*419b0*/  FMUL R239, R2.reuse, R108 ;  /* 0x0000006c02ef7220 */ /* 0x042fe20000400000 */
[----:B------:R-:W-:Y:S02]  /*419c0*/  FMUL R252, R2, R107 ;  /* 0x0000006b02fc7220 */ /* 0x000fe40000400000 */
[----:B------:R-:W3:Y:S01]  /*419d0*/  LDL.LU R108, [R1+0x1d9c] ;  /* 0x001d9c00016c7983 */ /* 0x000ee20000300800 */
[----:B------:R-:W-:-:S03]  /*419e0*/  @!P4 FMUL R105, R105, 16777216 ;  /* 0x4b8000006969c820 */ /* 0x000fc60000400000 */
[----:B------:R0:W-:Y:S01]  /*419f0*/  STL [R1+0x474], R242 ;  /* 0x000474f201007387 */ /* 0x0001e20000100800 */
[----:B------:R-:W-:-:S03]  /*41a00*/  @!P4 FMUL R104, R104, 16777216 ;  /* 0x4b8000006868c820 */ /* 0x000fc60000400000 */
[----:B------:R-:W3:Y:S04]  /*41a10*/  LDL.LU R107, [R1+0x1d98] ;  /* 0x001d9800016b7983 */ /* 0x000ee80000300800 */
[----:B------:R1:W-:Y:S01]  /*41a20*/  STL [R1+0x470], R239 ;  /* 0x000470ef01007387 */ /* 0x0003e20000100800 */
[----:B0-----:R-:W-:-:S03]  /*41a30*/  FMUL R242, R2, R105 ;  /* 0x0000006902f27220 */ /* 0x001fc60000400000 */
[----:B------:R-:W-:Y:S01]  /*41a40*/  STL [R1+0x1afc], R252 ;  /* 0x001afcfc01007387 */ /* 0x000fe20000100800 */
[----:B------:R-:W-:Y:S01]  /*41a50*/  @!P4 FMUL R103, R103, 16777216 ;  /* 0x4b8000006767c820 */ /* 0x000fe20000400000 */
[----:B-1----:R-:W-:Y:S02]  /*41a60*/  FMUL R239, R2, R106 ;  /* 0x0000006a02ef7220 */ /* 0x002fe40000400000 */
[----:B------:R-:W3:Y:S01]  /*41a70*/  LDL.LU R106, [R1+0x1d94] ;  /* 0x001d9400016a7983 */ /* 0x000ee20000300800 */
[----:B------:R-:W-:-:S03]  /*41a80*/  @!P4 FMUL R102, R102, 16777216 ;  /* 0x4b8000006666c820 */ /* 0x000fc60000400000 */
[----:B------:R0:W-:Y:S04]  /*41a90*/  STL [R1+0x1b00], R239 ;  /* 0x001b00ef01007387 */ /* 0x0001e80000100800 */
[----:B------:R-:W3:Y:S01]  /*41aa0*/  LDL.LU R105, [R1+0x1d90] ;  /* 0x001d900001697983 */ /* 0x000ee20000300800 */
[----:B------:R-:W-:Y:S01]  /*41ab0*/  @!P4 FMUL R101, R101, 16777216 ;  /* 0x4b8000006565c820 */ /* 0x000fe20000400000 */
[C---:B0-----:R-:W-:Y:S02]  /*41ac0*/  FMUL R239, R2.reuse, R104 ;  /* 0x0000006802ef7220 */ /* 0x041fe40000400000 */
[----:B------:R-:W3:Y:S04]  /*41ad0*/  LDL.LU R104, [R1+0x1d8c] ;  /* 0x001d8c0001687983 */ /* 0x000ee80000300800 */
[----:B------:R0:W-:Y:S01]  /*41ae0*/  STL [R1+0x45c], R242 ;  /* 0x00045cf201007387 */ /* 0x0001e20000100800 */
[----:B------:R-:W-:Y:S01]  /*41af0*/  FMUL R243, R2, R102 ;  /* 0x0000006602f37220 */ /* 0x000fe20000400000 */
[----:B------:R-:W-:Y:S01]  /*41b00*/  @!P4 FMUL R100, R100, 16777216 ;  /* 0x4b8000006464c820 */ /* 0x000fe20000400000 */
[----:B------:R-:W-:Y:S01]  /*41b10*/  @!P4 FMUL R99, R99, 16777216 ;  /* 0x4b8000006363c820 */ /* 0x000fe20000400000 */
[----:B0-----:R-:W-:-:S02]  /*41b20*/  FMUL R242, R2, R103 ;  /* 0x0000006702f27220 */ /* 0x001fc40000400000 */
[----:B------:R-:W3:Y:S04]  /*41b30*/  LDL.LU R103, [R1+0x1d88] ;  /* 0x001d880001677983 */ /* 0x000ee80000300800 */
[----:B------:R0:W-:Y:S04]  /*41b40*/  STL [R1+0x458], R239 ;  /* 0x000458ef01007387 */ /* 0x0001e80000100800 */
[----:B------:R1:W-:Y:S01]  /*41b50*/  STL [R1+0x1b1c], R242 ;  /* 0x001b1cf201007387 */ /* 0x0003e20000100800 */
[----:B------:R-:W-:-:S03]  /*41b60*/  @!P4 FMUL R98, R98, 16777216 ;  /* 0x4b8000006262c820 */ /* 0x000fc60000400000 */
[----:B------:R-:W3:Y:S01]  /*41b70*/  LDL.LU R102, [R1+0x1d84] ;  /* 0x001d840001667983 */ /* 0x000ee20000300800 */
[----:B0-----:R-:W-:-:S03]  /*41b80*/  FMUL R239, R2, R100 ;  /* 0x0000006402ef7220 */ /* 0x001fc60000400000 */
[----:B------:R-:W-:Y:S01]  /*41b90*/  STL [R1+0x1b20], R243 ;  /* 0x001b20f301007387 */ /* 0x000fe20000100800 */
[----:B-1----:R-:W-:-:S03]  /*41ba0*/  FMUL R242, R2, R101 ;  /* 0x0000006502f27220 */ /* 0x002fc60000400000 */
[----:B------:R-:W3:Y:S01]  /*41bb0*/  LDL.LU R101, [R1+0x1d80] ;  /* 0x001d800001657983 */ /* 0x000ee20000300800 */
[----:B------:R-:W-:-:S03]  /*41bc0*/  FMUL R252, R2, R99 ;  /* 0x0000006302fc7220 */ /* 0x000fc60000400000 */
[----:B------:R-:W3:Y:S01]  /*41bd0*/  LDL.LU R100, [R1+0x1d7c] ;  /* 0x001d7c0001647983 */ /* 0x000ee20000300800 */
[----:B------:R-:W-:-:S03]  /*41be0*/  @!P4 FMUL R97, R97, 16777216 ;  /* 0x4b8000006161c820 */ /* 0x000fc60000400000 */
[----:B------:R0:W-:Y:S01]  /*41bf0*/  STL [R1+0x454], R242 ;  /* 0x000454f201007387 */ /* 0x0001e20000100800 */
[----:B------:R-:W-:-:S03]  /*41c00*/  @!P4 FMUL R241, R241, 16777216 ;  /* 0x4b800000f1f1c820 */ /* 0x000fc60000400000 */
[----:B------:R-:W3:Y:S01]  /*41c10*/  LDL.LU R99, [R1+0x1d78] ;  /* 0x001d780001637983 */ /* 0x000ee20000300800 */
[----:B------:R-:W-:-:S03]  /*41c20*/  @!P4 FMUL R96, R96, 16777216 ;  /* 0x4b8000006060c820 */ /* 0x000fc60000400000 */
[----:B------:R1:W-:Y:S01]  /*41c30*/  STL [R1+0x450], R239 ;  /* 0x000450ef01007387 */ /* 0x0003e20000100800 */
[----:B------:R-:W-:Y:S01]  /*41c40*/  @!P4 FMUL R247, R247, 16777216 ;  /* 0x4b800000f7f7c820 */ /* 0x000fe20000400000 */
[C---:B0-----:R-:W-:Y:S01]  /*41c50*/  FMUL R242, R2.reuse, R97 ;  /* 0x0000006102f27220 */ /* 0x041fe20000400000 */
[C---:B------:R-:W-:Y:S01]  /*41c60*/  FMUL R241, R2.reuse, R241 ;  /* 0x000000f102f17220 */ /* 0x040fe20000400000 */
[----:B------:R-:W-:Y:S01]  /*41c70*/  STL [R1+0x1b2c], R252 ;  /* 0x001b2cfc01007387 */ /* 0x000fe20000100800 */
[----:B-1----:R-:W-:-:S03]  /*41c80*/  FMUL R239, R2, R98 ;  /* 0x0000006202ef7220 */ /* 0x002fc60000400000 */
[----:B------:R-:W3:Y:S01]  /*41c90*/  LDL.LU R98, [R1+0x1d74] ;  /* 0x001d740001627983 */ /* 0x000ee20000300800 */
[----:B------:R-:W-:Y:S01]  /*41ca0*/  @!P4 FMUL R95, R95, 16777216 ;  /* 0x4b8000005f5fc820 */ /* 0x000fe20000400000 */
[----:B------:R-:W-:Y:S02]  /*41cb0*/  @!P4 FMUL R245, R245, 16777216 ;  /* 0x4b800000f5f5c820 */ /* 0x000fe40000400000 */
[----:B------:R0:W-:Y:S01]  /*41cc0*/  STL [R1+0x1b30], R239 ;  /* 0x001b30ef01007387 */ /* 0x0001e20000100800 */
[----:B------:R-:W-:Y:S01]  /*41cd0*/  FMUL R247, R2, R247 ;  /* 0x000000f702f77220 */ /* 0x000fe20000400000 */
[----:B------:R-:W-:Y:S02]  /*41ce0*/  @!P4 FMUL R94, R94, 16777216 ;  /* 0x4b8000005e5ec820 */ /* 0x000fe40000400000 */
[----:B------:R-:W3:Y:S01]  /*41cf0*/  LDL.LU R97, [R1+0x1d70] ;  /* 0x001d700001617983 */ /* 0x000ee20000300800 */
[----:B------:R-:W-:Y:S01]  /*41d00*/  @!P4 FMUL R0, R0, 16777216 ;  /* 0x4b8000000000c820 */ /* 0x000fe20000400000 */
[----:B0-----:R-:W-:-:S02]  /*41d10*/  FMUL R239, R2, R96 ;  /* 0x0000006002ef7220 */ /* 0x001fc40000400000 */
[----:B------:R-:W3:Y:S01]  /*41d20*/  LDL.LU R96, [R1+0x1d6c] ;  /* 0x001d6c0001607983 */ /* 0x000ee20000300800 */
[----:B------:R-:W-:-:S03]  /*41d30*/  FMUL R245, R2, R245 ;  /* 0x000000f502f57220 */ /* 0x000fc60000400000 */
[----:B------:R-:W-:Y:S04]  /*41d40*/  STL [R1+0x43c], R242 ;  /* 0x00043cf201007387 */ /* 0x000fe80000100800 */
[----:B------:R0:W-:Y:S01]  /*41d50*/  STL [R1+0x1b34], R241 ;  /* 0x001b34f101007387 */ /* 0x0001e20000100800 */
[----:B------:R-:W-:-:S03]  /*41d60*/  @!P4 FMUL R93, R93, 16777216 ;  /* 0x4b8000005d5dc820 */ /* 0x000fc60000400000 */
[----:B------:R1:W-:Y:S01]  /*41d70*/  STL [R1+0x438], R239 ;  /* 0x000438ef01007387 */ /* 0x0003e20000100800 */
[----:B------:R-:W-:-:S03]  /*41d80*/  FMUL R0, R2, R0 ;  /* 0x0000000002007220 */ /* 0x000fc60000400000 */
[----:B------:R-:W-:Y:S01]  /*41d90*/  STL [R1+0x1b38], R247 ;  /* 0x001b38f701007387 */ /* 0x000fe20000100800 */
[----:B0-----:R-:W-:-:S03]  /*41da0*/  FMUL R241, R2, R95 ;  /* 0x0000005f02f17220 */ /* 0x001fc60000400000 */
[----:B------:R-:W3:Y:S01]  /*41db0*/  LDL.LU R95, [R1+0x1d68] ;  /* 0x001d6800015f7983 */ /* 0x000ee20000300800 */
[----:B-1----:R-:W-:-:S03]  /*41dc0*/  FMUL R239, R2, R94 ;  /* 0x0000005e02ef7220 */ /* 0x002fc60000400000 */
[----:B------:R-:W3:Y:S01]  /*41dd0*/  LDL.LU R94, [R1+0x1d64] ;  /* 0x001d6400015e7983 */ /* 0x000ee20000300800 */
[----:B------:R-:W-:Y:S01]  /*41de0*/  @!P4 FMUL R92, R92, 16777216 ;  /* 0x4b8000005c5cc820 */ /* 0x000fe20000400000 */
[----:B------:R-:W-:Y:S02]  /*41df0*/  @!P4 FMUL R91, R91, 16777216 ;  /* 0x4b8000005b5bc820 */ /* 0x000fe40000400000 */
[----:B------:R-:W-:Y:S01]  /*41e00*/  STL [R1+0x434], R241 ;  /* 0x000434f101007387 */ /* 0x000fe20000100800 */
[----:B------:R-:W-:-:S03]  /*41e10*/  @!P4 FMUL R90, R90, 16777216 ;  /* 0x4b8000005a5ac820 */ /* 0x000fc60000400000 */
[----:B------:R-:W-:Y:S04]  /*41e20*/  STL [R1+0x1b3c], R245 ;  /* 0x001b3cf501007387 */ /* 0x000fe80000100800 */
[----:B------:R0:W-:Y:S01]  /*41e30*/  STL [R1+0x430], R239 ;  /* 0x000430ef01007387 */ /* 0x0001e20000100800 */
[----:B------:R-:W-:-:S03]  /*41e40*/  FMUL R242, R2, R91 ;  /* 0x0000005b02f27220 */ /* 0x000fc60000400000 */
[----:B------:R1:W-:Y:S01]  /*41e50*/  STL [R1+0x1b40], R0 ;  /* 0x001b400001007387 */ /* 0x0003e20000100800 */
[----:B------:R-:W-:Y:S01]  /*41e60*/  @!P4 FMUL R89, R89, 16777216 ;  /* 0x4b8000005959c820 */ /* 0x000fe20000400000 */
[C---:B0-----:R-:W-:Y:S02]  /*41e70*/  FMUL R239, R2.reuse, R93 ;  /* 0x0000005d02ef7220 */ /* 0x041fe40000400000 */
[----:B------:R-:W3:Y:S01]  /*41e80*/  LDL.LU R93, [R1+0x1d60] ;  /* 0x001d6000015d7983 */ /* 0x000ee20000300800 */
[C---:B-1----:R-:W-:Y:S01]  /*41e90*/  FMUL R0, R2.reuse, R92 ;  /* 0x0000005c02007220 */ /* 0x042fe20000400000 */
[----:B------:R-:W-:Y:S02]  /*41ea0*/  FMUL R243, R2, R90 ;  /* 0x0000005a02f37220 */ /* 0x000fe40000400000 */
[----:B------:R-:W3:Y:S01]  /*41eb0*/  LDL.LU R92, [R1+0x1d5c] ;  /* 0x001d5c00015c7983 */ /* 0x000ee20000300800 */
[----:B------:R-:W-:-:S03]  /*41ec0*/  @!P4 FMUL R88, R88, 16777216 ;  /* 0x4b8000005858c820 */ /* 0x000fc60000400000 */
[----:B------:R0:W-:Y:S01]  /*41ed0*/  STL [R1+0x41c], R239 ;  /* 0x00041cef01007387 */ /* 0x0001e20000100800 */
[----:B------:R-:W-:-:S03]  /*41ee0*/  @!P4 FMUL R87, R87, 16777216 ;  /* 0x4b8000005757c820 */ /* 0x000fc60000400000 */
[----:B------:R-:W3:Y:S01]  /*41ef0*/  LDL.LU R91, [R1+0x1d58] ;  /* 0x001d5800015b7983 */ /* 0x000ee20000300800 */
[----:B------:R-:W-:-:S03]  /*41f00*/  @!P4 FMUL R86, R86, 16777216 ;  /* 0x4b8000005656c820 */ /* 0x000fc60000400000 */
[----:B------:R1:W-:Y:S01]  /*41f10*/  STL [R1+0x418], R0 ;  /* 0x0004180001007387 */ /* 0x0003e20000100800 */
[----:B0-----:R-:W-:-:S03]  /*41f20*/  FMUL R239, R2, R89 ;  /* 0x0000005902ef7220 */ /* 0x001fc60000400000 */
[----:B------:R-:W-:Y:S01]  /*41f30*/  STL [R1+0x1b4c], R242 ;  /* 0x001b4cf201007387 */ /* 0x000fe20000100800 */
[----:B------:R-:W-:-:S03]  /*41f40*/  FMUL R252, R2, R87 ;  /* 0x0000005702fc7220 */ /* 0x000fc60000400000 */
[----:B------:R-:W3:Y:S01]  /*41f50*/  LDL.LU R90, [R1+0x1d54] ;  /* 0x001d5400015a7983 */ /* 0x000ee20000300800 */
[----:B-1----:R-:W-:-:S03]  /*41f60*/  FMUL R0, R2, R88 ;  /* 0x0000005802007220 */ /* 0x002fc60000400000 */
[----:B------:R-:W-:Y:S04]  /*41f70*/  STL [R1+0x1b50], R243 ;  /* 0x001b50f301007387 */ /* 0x000fe80000100800 */
[----:B------:R-:W3:Y:S04]  /*41f80*/  LDL.LU R89, [R1+0x1d50] ;  /* 0x001d500001597983 */ /* 0x000ee80000300800 */
        /* <DEDUP_REMOVED lines=9> */
[----:B------:R-:W-:-:S03]  /*42020*/  @!P4 FMUL R82, R82, 16777216 ;  /* 0x4b8000005252c820 */ /* 0x000fc60000400000 */
[----:B------:R-:W3:Y:S04]  /*42030*/  LDL.LU R86, [R1+0x1d44] ;  /* 0x001d440001567983 */ /* 0x000ee80000300800 */
[----:B------:R0:W-:Y:S01]  /*42040*/  STL [R1+0x1b60], R239 ;  /* 0x001b60ef01007387 */ /* 0x0001e20000100800 */
[C---:B-1----:R-:W-:Y:S01]  /*42050*/  FMUL R0, R2.reuse, R84 ;  /* 0x0000005402007220 */ /* 0x042fe20000400000 */
[C---:B------:R-:W-:Y:S01]  /*42060*/  FMUL R241, R2.reuse, R83 ;  /* 0x0000005302f17220 */ /* 0x040fe20000400000 */
[----:B------:R-:W-:Y:S01]  /*42070*/  @!P4 FMUL R81, R81, 16777216 ;  /* 0x4b8000005151c820 */ /* 0x000fe20000400000 */
[C---:B------:R-:W-:Y:S01]  /*42080*/  FMUL R247, R2.reuse, R82 ;  /* 0x0000005202f77220 */ /* 0x040fe20000400000 */
[----:B0-----:R-:W-:Y:S02]  /*42090*/  FMUL R239, R2, R85 ;  /* 0x0000005502ef7220 */ /* 0x001fe40000400000 */
[----:B------:R-:W3:Y:S01]  /*420a0*/  LDL.LU R85, [R1+0x1d40] ;  /* 0x001d400001557983 */ /* 0x000ee20000300800 */
[----:B------:R-:W-:-:S03]  /*420b0*/  @!P4 FMUL R80, R80, 16777216 ;  /* 0x4b8000005050c820 */ /* 0x000fc60000400000 */
[----:B------:R-:W3:Y:S01]  /*420c0*/  LDL.LU R84, [R1+0x1d3c] ;  /* 0x001d3c0001547983 */ /* 0x000ee20000300800 */
[----:B------:R-:W-:-:S03]  /*420d0*/  @!P4 FMUL R79, R79, 16777216 ;  /* 0x4b8000004f4fc820 */ /* 0x000fc60000400000 */
[----:B------:R0:W-:Y:S04]  /*420e0*/  STL [R1+0x3e8], R239 ;  /* 0x0003e8ef01007387 */ /* 0x0001e80000100800 */
[----:B------:R-:W3:Y:S04]  /*420f0*/  LDL.LU R83, [R1+0x1d38] ;  /* 0x001d380001537983 */ /* 0x000ee80000300800 */
[----:B------:R1:W-:Y:S01]  /*42100*/  STL [R1+0x3e4], R0 ;  /* 0x0003e40001007387 */ /* 0x0003e20000100800 */
[----:B0-----:R-:W-:-:S03]  /*42110*/  FMUL R239, R2, R81 ;  /* 0x0000005102ef7220 */ /* 0x001fc60000400000 */
[----:B------:R-:W-:Y:S01]  /*42120*/  STL [R1+0x1b64], R241 ;  /* 0x001b64f101007387 */ /* 0x000fe20000100800 */
[----:B------:R-:W-:-:S03]  /*42130*/  @!P4 FMUL R78, R78, 16777216 ;  /* 0x4b8000004e4ec820 */ /* 0x000fc60000400000 */
[----:B------:R-:W3:Y:S01]  /*42140*/  LDL.LU R82, [R1+0x1d34] ;  /* 0x001d340001527983 */ /* 0x000ee20000300800 */
[----:B-1----:R-:W-:-:S03]  /*42150*/  FMUL R0, R2, R80 ;  /* 0x0000005002007220 */ /* 0x002fc60000400000 */
[----:B------:R-:W-:Y:S01]  /*42160*/  STL [R1+0x1b68], R247 ;  /* 0x001b68f701007387 */ /* 0x000fe20000100800 */
[----:B------:R-:W-:-:S03]  /*42170*/  FMUL R245, R2, R79 ;  /* 0x0000004f02f57220 */ /* 0x000fc60000400000 */
[----:B------:R-:W3:Y:S04]  /*42180*/  LDL.LU R81, [R1+0x1d30] ;  /* 0x001d300001517983 */ /* 0x000ee80000300800 */
[----:B------:R-:W3:Y:S01]  /*42190*/  LDL.LU R80, [R1+0x1d2c] ;  /* 0x001d2c0001507983 */ /* 0x000ee20000300800 */
[----:B------:R-:W-:-:S03]  /*421a0*/  @!P4 FMUL R77, R77, 16777216 ;  /* 0x4b8000004d4dc820 */ /* 0x000fc60000400000 */
[----:B------:R0:W-:Y:S04]  /*421b0*/  STL [R1+0x3e0], R239 ;  /* 0x0003e0ef01007387 */ /* 0x0001e80000100800 */
[----:B------:R-:W3:Y:S01]  /*421c0*/  LDL.LU R79, [R1+0x1d28] ;  /* 0x001d2800014f7983 */ /* 0x000ee20000300800 */
[----:B------:R-:W-:-:S03]  /*421d0*/  @!P4 FMUL R76, R76, 16777216 ;  /* 0x4b8000004c4cc820 */ /* 0x000fc60000400000 */
[----:B------:R1:W-:Y:S01]  /*421e0*/  STL [R1+0x3dc], R0 ;  /* 0x0003dc0001007387 */ /* 0x0003e20000100800 */
[----:B------:R-:W-:Y:S01]  /*421f0*/  @!P4 FMUL R75, R75, 16777216 ;  /* 0x4b8000004b4bc820 */ /* 0x000fe20000400000 */
[----:B0-----:R-:W-:Y:S02]  /*42200*/  FMUL R239, R2, R77 ;  /* 0x0000004d02ef7220 */ /* 0x001fe40000400000 */
[----:B------:R-:W-:Y:S01]  /*42210*/  STL [R1+0x1b6c], R245 ;  /* 0x001b6cf501007387 */ /* 0x000fe20000100800 */
[----:B------:R-:W-:Y:S01]  /*42220*/  @!P4 FMUL R74, R74, 16777216 ;  /* 0x4b8000004a4ac820 */ /* 0x000fe20000400000 */
[C---:B-1----:R-:W-:Y:S02]  /*42230*/  FMUL R0, R2.reuse, R78 ;  /* 0x0000004e02007220 */ /* 0x042fe40000400000 */
[----:B------:R-:W3:Y:S01]  /*42240*/  LDL.LU R78, [R1+0x1d24] ;  /* 0x001d2400014e7983 */ /* 0x000ee20000300800 */
[----:B------:R-:W-:-:S03]  /*42250*/  FMUL R242, R2, R75 ;  /* 0x0000004b02f27220 */ /* 0x000fc60000400000 */
[----:B------:R0:W-:Y:S01]  /*42260*/  STL [R1+0x1b70], R0 ;  /* 0x001b700001007387 */ /* 0x0001e20000100800 */
[----:B------:R-:W-:Y:S01]  /*42270*/  @!P4 FMUL R73, R73, 16777216 ;  /* 0x4b8000004949c820 */ /* 0x000fe20000400000 */
[----:B------:R-:W-:Y:S02]  /*42280*/  FMUL R243, R2, R74 ;  /* 0x0000004a02f37220 */ /* 0x000fe40000400000 */
[----:B------:R-:W3:Y:S01]  /*42290*/  LDL.LU R77, [R1+0x1d20] ;  /* 0x001d2000014d7983 */ /* 0x000ee20000300800 */
[----:B------:R-:W-:Y:S01]  /*422a0*/  @!P4 FMUL R72, R72, 16777216 ;  /* 0x4b8000004848c820 */ /* 0x000fe20000400000 */
[----:B0-----:R-:W-:Y:S02]  /*422b0*/  FMUL R0, R2, R76 ;  /* 0x0000004c02007220 */ /* 0x001fe40000400000 */
[----:B------:R-:W3:Y:S01]  /*422c0*/  LDL.LU R76, [R1+0x1d1c] ;  /* 0x001d1c00014c7983 */ /* 0x000ee20000300800 */
[----:B------:R-:W-:-:S03]  /*422d0*/  @!P4 FMUL R71, R71, 16777216 ;  /* 0x4b8000004747c820 */ /* 0x000fc60000400000 */
[----:B------:R0:W-:Y:S04]  /*422e0*/  STL [R1+0x3c0], R239 ;  /* 0x0003c0ef01007387 */ /* 0x0001e80000100800 */
        /* <DEDUP_REMOVED lines=84> */
[----:B------:R-:W3:Y:S01]  /*42830*/  LDL.LU R54, [R1+0x1cc4] ;  /* 0x001cc40001367983 */ /* 0x000ee20000300800 */
[----:B------:R-:W-:-:S03]  /*42840*/  FMUL R246, R2, R246 ;  /* 0x000000f602f67220 */ /* 0x000fc60000400000 */
[----:B------:R0:W-:Y:S01]  /*42850*/  STL [R1+0x1bb0], R239 ;  /* 0x001bb0ef01007387 */ /* 0x0001e20000100800 */
[----:B------:R-:W-:Y:S01]  /*42860*/  @!P4 FMUL R51, R51, 16777216 ;  /* 0x4b8000003333c820 */ /* 0x000fe20000400000 */
[C---:B-1----:R-:W-:Y:S01]  /*42870*/  FMUL R0, R2.reuse, R52 ;  /* 0x0000003402007220 */ /* 0x042fe20000400000 */
[----:B------:R-:W-:Y:S01]  /*42880*/  FMUL R244, R2, R244 ;  /* 0x000000f402f47220 */ /* 0x000fe20000400000 */
[----:B------:R-:W-:Y:S01]  /*42890*/  @!P4 FMUL R50, R50, 16777216 ;  /* 0x4b8000003232c820 */ /* 0x000fe20000400000 */
[----:B------:R-:W-:Y:S01]  /*428a0*/  @!P4 FMUL R49, R49, 16777216 ;  /* 0x4b8000003131c820 */ /* 0x000fe20000400000 */
[----:B0-----:R-:W-:Y:S02]  /*428b0*/  FMUL R239, R2, R53 ;  /* 0x0000003502ef7220 */ /* 0x001fe40000400000 */
[----:B------:R-:W3:Y:S01]  /*428c0*/  LDL.LU R53, [R1+0x1cc0] ;  /* 0x001cc00001357983 */ /* 0x000ee20000300800 */
[----:B------:R-:W-:-:S03]  /*428d0*/  @!P4 FMUL R48, R48, 16777216 ;  /* 0x4b8000003030c820 */ /* 0x000fc60000400000 */
[----:B------:R-:W3:Y:S04]  /*428e0*/  LDL.LU R52, [R1+0x1cbc] ;  /* 0x001cbc0001347983 */ /* 0x000ee80000300800 */
[----:B------:R0:W-:Y:S01]  /*428f0*/  STL [R1+0x1fc], R239 ;  /* 0x0001fcef01007387 */ /* 0x0001e20000100800 */
[----:B------:R-:W-:-:S03]  /*42900*/  FMUL R241, R2, R49 ;  /* 0x0000003102f17220 */ /* 0x000fc60000400000 */
[----:B------:R-:W-:Y:S01]  /*42910*/  STL [R1+0x1bb4], R246 ;  /* 0x001bb4f601007387 */ /* 0x000fe20000100800 */
[----:B------:R-:W-:-:S03]  /*42920*/  @!P4 FMUL R47, R47, 16777216 ;  /* 0x4b8000002f2fc820 */ /* 0x000fc60000400000 */
[----:B------:R1:W-:Y:S01]  /*42930*/  STL [R1+0x1f8], R0 ;  /* 0x0001f80001007387 */ /* 0x0003e20000100800 */
[----:B0-----:R-:W-:-:S03]  /*42940*/  FMUL R239, R2, R51 ;  /* 0x0000003302ef7220 */ /* 0x001fc60000400000 */
[----:B------:R-:W-:Y:S01]  /*42950*/  STL [R1+0x1bb8], R244 ;  /* 0x001bb8f401007387 */ /* 0x000fe20000100800 */
[----:B------:R-:W-:-:S03]  /*42960*/  FMUL R247, R2, R48 ;  /* 0x0000003002f77220 */ /* 0x000fc60000400000 */
[----:B------:R-:W3:Y:S01]  /*42970*/  LDL.LU R51, [R1+0x1cb8] ;  /* 0x001cb80001337983 */ /* 0x000ee20000300800 */
[----:B-1----:R-:W-:-:S03]  /*42980*/  FMUL R0, R2, R50 ;  /* 0x0000003202007220 */ /* 0x002fc60000400000 */
        /* <DEDUP_REMOVED lines=74> */
[C---:B------:R-:W-:Y:S02]  /*42e30*/  FMUL R241, R2.reuse, R29 ;  /* 0x0000001d02f17220 */ /* 0x040fe40000400000 */
[----:B------:R-:W3:Y:S01]  /*42e40*/  LDL.LU R32, [R1+0x1c6c] ;  /* 0x001c6c0001207983 */ /* 0x000ee20000300800 */
[----:B-1----:R-:W-:-:S03]  /*42e50*/  FMUL R0, R2, R30 ;  /* 0x0000001e02007220 */ /* 0x002fc60000400000 */
[----:B------:R-:W-:Y:S01]  /*42e60*/  STL [R1+0x1be0], R244 ;  /* 0x001be0f401007387 */ /* 0x000fe20000100800 */
[----:B------:R-:W-:Y:S01]  /*42e70*/  @!P4 FMUL R14, R14, 16777216 ;  /* 0x4b8000000e0ec820 */ /* 0x000fe20000400000 */
[----:B------:R-:W-:Y:S02]  /*42e80*/  @!P4 FMUL R15, R15, 16777216 ;  /* 0x4b8000000f0fc820 */ /* 0x000fe40000400000 */
[----:B------:R-:W3:Y:S01]  /*42e90*/  LDL.LU R31, [R1+0x1c68] ;  /* 0x001c6800011f7983 */ /* 0x000ee20000300800 */
[----:B------:R-:W-:-:S03]  /*42ea0*/  FMUL R247, R2, R28 ;  /* 0x0000001c02f77220 */ /* 0x000fc60000400000 */
[----:B------:R-:W3:Y:S01]  /*42eb0*/  LDL.LU R30, [R1+0x1c64] ;  /* 0x001c6400011e7983 */ /* 0x000ee20000300800 */
[----:B------:R-:W-:-:S03]  /*42ec0*/  FMUL R245, R2, R14 ;  /* 0x0000000e02f57220 */ /* 0x000fc60000400000 */
        /* <DEDUP_REMOVED lines=8> */
[----:B------:R-:W-:Y:S04]  /*42f50*/  STL [R1+0x1be8], R247 ;  /* 0x001be8f701007387 */ /* 0x000fe80000100800 */
[----:B------:R-:W3:Y:S01]  /*42f60*/  LDL.LU R27, [R1+0x1c58] ;  /* 0x001c5800011b7983 */ /* 0x000ee20000300800 */
[----:B------:R-:W-:-:S03]  /*42f70*/  @!P4 FMUL R10, R10, 16777216 ;  /* 0x4b8000000a0ac820 */ /* 0x000fc60000400000 */
[----:B------:R-:W-:Y:S04]  /*42f80*/  STL [R1+0x11c], R239 ;  /* 0x00011cef01007387 */ /* 0x000fe80000100800 */
[----:B------:R-:W-:Y:S01]  /*42f90*/  STL [R1+0x1bec], R245 ;  /* 0x001becf501007387 */ /* 0x000fe20000100800 */
[----:B------:R-:W-:-:S03]  /*42fa0*/  @!P4 FMUL R7, R7, 16777216 ;  /* 0x4b8000000707c820 */ /* 0x000fc60000400000 */
[----:B------:R0:W-:Y:S01]  /*42fb0*/  STL [R1+0x118], R0 ;  /* 0x0001180001007387 */ /* 0x0001e20000100800 */
[----:B------:R-:W-:Y:S01]  /*42fc0*/  FMUL R10, R2, R10 ;  /* 0x0000000a020a7220 */ /* 0x000fe20000400000 */
[----:B------:R-:W-:Y:S01]  /*42fd0*/  @!P4 FMUL R6, R6, 16777216 ;  /* 0x4b8000000606c820 */ /* 0x000fe20000400000 */
[----:B0-----:R-:W-:-:S05]  /*42fe0*/  FMUL R0, R2, R11 ;  /* 0x0000000b02007220 */ /* 0x001fca0000400000 */
[----:B------:R0:W-:Y:S01]  /*42ff0*/  STL [R1+0x1bf0], R0 ;  /* 0x001bf00001007387 */ /* 0x0001e20000100800 */
[----:B------:R-:W-:-:S03]  /*43000*/  @!P4 FMUL R26, R26, 16777216 ;  /* 0x4b8000001a1ac820 */ /* 0x000fc60000400000 */
[----:B------:R1:W-:Y:S01]  /*43010*/  STL [R1+0xfc], R10 ;  /* 0x0000fc0a01007387 */ /* 0x0003e20000100800 */
[----:B------:R-:W-:-:S03]  /*43020*/  FMUL R242, R2, R6 ;  /* 0x0000000602f27220 */ /* 0x000fc60000400000 */
[----:B------:R-:W3:Y:S01]  /*43030*/  LDL.LU R15, [R1+0x860] ;  /* 0x00086000010f7983 */ /* 0x000ee20000300800 */
[----:B0-----:R-:W-:Y:S01]  /*43040*/  FMUL R0, R2, R7 ;  /* 0x0000000702007220 */ /* 0x001fe20000400000 */
[----:B------:R-:W-:-:S04]  /*43050*/  @!P4 FMUL R25, R25, 16777216 ;  /* 0x4b8000001919c820 */ /* 0x000fc80000400000 */
[----:B------:R0:W-:Y:S01]  /*43060*/  STL [R1+0xf8], R0 ;  /* 0x0000f80001007387 */ /* 0x0001e20000100800 */
[----:B------:R-:W-:-:S03]  /*43070*/  FMUL R243, R2, R26 ;  /* 0x0000001a02f37220 */ /* 0x000fc60000400000 */
[----:B------:R-:W3:Y:S04]  /*43080*/  LDL.LU R14, [R1+0x44] ;  /* 0x00004400010e7983 */ /* 0x000ee80000300800 */
[----:B------:R-:W3:Y:S01]  /*43090*/  LDL.LU R11, [R1+0x3c] ;  /* 0x00003c00010b7983 */ /* 0x000ee20000300800 */
[----:B------:R-:W-:-:S03]  /*430a0*/  @!P4 FMUL R24, R24, 16777216 ;  /* 0x4b8000001818c820 */ /* 0x000fc60000400000 */
[----:B-1----:R-:W3:Y:S04]  /*430b0*/  LDL.LU R10, [R1+0x34] ;  /* 0x00003400010a7983 */ /* 0x002ee80000300800 */
[----:B------:R-:W3:Y:S01]  /*430c0*/  LDL.LU R7, [R1+0x24] ;  /* 0x0000240001077983 */ /* 0x000ee20000300800 */
[----:B------:R-:W-:-:S03]  /*430d0*/  @!P4 FMUL R23, R23, 16777216 ;  /* 0x4b8000001717c820 */ /* 0x000fc60000400000 */
[----:B------:R-:W3:Y:S01]  /*430e0*/  LDL.LU R6, [R1] ;  /* 0x0000000001067983 */ /* 0x000ee20000300800 */
[----:B------:R-:W-:-:S03]  /*430f0*/  FMUL R239, R2, R25 ;  /* 0x0000001902ef7220 */ /* 0x000fc60000400000 */
[----:B------:R1:W-:Y:S01]  /*43100*/  STL [R1+0x1bf4], R242 ;  /* 0x001bf4f201007387 */ /* 0x0003e20000100800 */
[----:B------:R-:W-:Y:S01]  /*43110*/  @!P4 FMUL R22, R22, 16777216 ;  /* 0x4b8000001616c820 */ /* 0x000fe20000400000 */
[----:B------:R-:W-:Y:S01]  /*43120*/  @!P4 FMUL R21, R21, 16777216 ;  /* 0x4b8000001515c820 */ /* 0x000fe20000400000 */
[----:B0-----:R-:W-:Y:S01]  /*43130*/  FMUL R0, R2, R24 ;  /* 0x0000001802007220 */ /* 0x001fe20000400000 */
[----:B------:R-:W-:Y:S01]  /*43140*/  @!P4 FMUL R20, R20, 16777216 ;  /* 0x4b8000001414c820 */ /* 0x000fe20000400000 */
[----:B-1----:R-:W3:Y:S04]  /*43150*/  LDL.LU R242, [R1+0x4c] ;  /* 0x00004c0001f27983 */ /* 0x002ee80000300800 */
[----:B------:R-:W3:Y:S04]  /*43160*/  LDL.LU R26, [R1+0x1c54] ;  /* 0x001c5400011a7983 */ /* 0x000ee80000300800 */
[----:B------:R0:W-:Y:S01]  /*43170*/  STL [R1+0x1bf8], R243 ;  /* 0x001bf8f301007387 */ /* 0x0001e20000100800 */
[C---:B------:R-:W-:Y:S01]  /*43180*/  FMUL R252, R2.reuse, R23 ;  /* 0x0000001702fc7220 */ /* 0x040fe20000400000 */
[----:B------:R-:W-:Y:S01]  /*43190*/  @!P4 FMUL R19, R19, 16777216 ;  /* 0x4b8000001313c820 */ /* 0x000fe20000400000 */
[----:B------:R-:W-:Y:S01]  /*431a0*/  FMUL R241, R2, R21 ;  /* 0x0000001502f17220 */ /* 0x000fe20000400000 */
[----:B------:R-:W-:Y:S01]  /*431b0*/  @!P4 FMUL R18, R18, 16777216 ;  /* 0x4b8000001212c820 */ /* 0x000fe20000400000 */
[----:B0-----:R-:W3:Y:S04]  /*431c0*/  LDL.LU R243, [R1+0x48] ;  /* 0x0000480001f37983 */ /* 0x001ee80000300800 */
[----:B------:R-:W3:Y:S04]  /*431d0*/  LDL.LU R25, [R1+0x1c50] ;  /* 0x001c500001197983 */ /* 0x000ee80000300800 */
[----:B------:R-:W3:Y:S01]  /*431e0*/  LDL.LU R24, [R1+0x1c4c] ;  /* 0x001c4c0001187983 */ /* 0x000ee20000300800 */
[----:B------:R-:W-:-:S03]  /*431f0*/  @!P4 FMUL R17, R17, 16777216 ;  /* 0x4b8000001111c820 */ /* 0x000fc60000400000 */
[----:B------:R0:W-:Y:S04]  /*43200*/  STL [R1+0xdc], R239 ;  /* 0x0000dcef01007387 */ /* 0x0001e80000100800 */
[----:B------:R-:W3:Y:S01]  /*43210*/  LDL.LU R23, [R1+0x1c48] ;  /* 0x001c480001177983 */ /* 0x000ee20000300800 */
[----:B------:R-:W-:-:S03]  /*43220*/  @!P4 FMUL R16, R16, 16777216 ;  /* 0x4b8000001010c820 */ /* 0x000fc60000400000 */
[----:B------:R1:W-:Y:S01]  /*43230*/  STL [R1+0xd8], R0 ;  /* 0x0000d80001007387 */ /* 0x0003e20000100800 */
[----:B0-----:R-:W-:-:S03]  /*43240*/  FMUL R239, R2, R22 ;  /* 0x0000001602ef7220 */ /* 0x001fc60000400000 */
[----:B------:R-:W3:Y:S01]  /*43250*/  LDL.LU R22, [R1+0x1c44] ;  /* 0x001c440001167983 */ /* 0x000ee20000300800 */
[----:B------:R-:W-:-:S03]  /*43260*/  FMUL R246, R2, R19 ;  /* 0x0000001302f67220 */ /* 0x000fc60000400000 */
[----:B------:R-:W3:Y:S01]  /*43270*/  LDL.LU R21, [R1+0x1c40] ;  /* 0x001c400001157983 */ /* 0x000ee20000300800 */
[----:B-1----:R-:W-:-:S03]  /*43280*/  FMUL R0, R2, R20 ;  /* 0x0000001402007220 */ /* 0x002fc60000400000 */
[----:B------:R-:W3:Y:S01]  /*43290*/  LDL.LU R20, [R1+0x1c3c] ;  /* 0x001c3c0001147983 */ /* 0x000ee20000300800 */
[----:B------:R-:W-:Y:S01]  /*432a0*/  @!P4 FMUL R13, R13, 16777216 ;  /* 0x4b8000000d0dc820 */ /* 0x000fe20000400000 */
[----:B------:R-:W-:Y:S02]  /*432b0*/  FMUL R244, R2, R18 ;  /* 0x0000001202f47220 */ /* 0x000fe40000400000 */
[----:B------:R0:W-:Y:S01]  /*432c0*/  STL [R1+0xbc], R241 ;  /* 0x0000bcf101007387 */ /* 0x0001e20000100800 */
[----:B------:R-:W-:-:S03]  /*432d0*/  @!P4 FMUL R12, R12, 16777216 ;  /* 0x4b8000000c0cc820 */ /* 0x000fc60000400000 */
[----:B------:R-:W3:Y:S01]  /*432e0*/  LDL.LU R19, [R1+0x1c38] ;  /* 0x001c380001137983 */ /* 0x000ee20000300800 */
[----:B------:R-:W-:-:S03]  /*432f0*/  @!P4 FMUL R9, R9, 16777216 ;  /* 0x4b8000000909c820 */ /* 0x000fc60000400000 */
[----:B------:R1:W-:Y:S01]  /*43300*/  STL [R1+0xb8], R0 ;  /* 0x0000b80001007387 */ /* 0x0003e20000100800 */
[----:B0-----:R-:W-:-:S03]  /*43310*/  FMUL R241, R2, R17 ;  /* 0x0000001102f17220 */ /* 0x001fc60000400000 */
[----:B------:R-:W3:Y:S01]  /*43320*/  LDL.LU R18, [R1+0x1c34] ;  /* 0x001c340001127983 */ /* 0x000ee20000300800 */
[----:B------:R-:W-:-:S03]  /*43330*/  @!P4 FMUL R8, R8, 16777216 ;  /* 0x4b8000000808c820 */ /* 0x000fc60000400000 */
[----:B------:R-:W3:Y:S01]  /*43340*/  LDL.LU R17, [R1+0x1c30] ;  /* 0x001c300001117983 */ /* 0x000ee20000300800 */
[----:B-1----:R-:W-:-:S03]  /*43350*/  FMUL R0, R2, R16 ;  /* 0x0000001002007220 */ /* 0x002fc60000400000 */
[----:B------:R-:W3:Y:S01]  /*43360*/  LDL.LU R16, [R1+0x1c2c] ;  /* 0x001c2c0001107983 */ /* 0x000ee20000300800 */
[----:B------:R-:W-:-:S03]  /*43370*/  FMUL R247, R2, R12 ;  /* 0x0000000c02f77220 */ /* 0x000fc60000400000 */
[----:B------:R0:W-:Y:S01]  /*43380*/  STL [R1+0x9c], R241 ;  /* 0x00009cf101007387 */ /* 0x0001e20000100800 */
[C---:B------:R-:W-:Y:S01]  /*43390*/  FMUL R245, R2.reuse, R9 ;  /* 0x0000000902f57220 */ /* 0x040fe20000400000 */
[C---:B0-----:R-:W-:Y:S02]  /*433a0*/  FMUL R241, R2.reuse, R13 ;  /* 0x0000000d02f17220 */ /* 0x041fe40000400000 */
[----:B------:R-:W3:Y:S04]  /*433b0*/  LDL.LU R13, [R1+0x1c28] ;  /* 0x001c2800010d7983 */ /* 0x000ee80000300800 */
[----:B------:R0:W-:Y:S04]  /*433c0*/  STL [R1+0x98], R0 ;  /* 0x0000980001007387 */ /* 0x0001e80000100800 */
[----:B------:R-:W3:Y:S04]  /*433d0*/  LDL.LU R12, [R1+0x1c24] ;  /* 0x001c2400010c7983 */ /* 0x000ee80000300800 */
[----:B------:R-:W3:Y:S01]  /*433e0*/  LDL.LU R9, [R1+0x1c20] ;  /* 0x001c200001097983 */ /* 0x000ee20000300800 */
[----:B0-----:R-:W-:-:S03]  /*433f0*/  FMUL R0, R2, R8 ;  /* 0x0000000802007220 */ /* 0x001fc60000400000 */
[----:B------:R-:W3:Y:S01]  /*43400*/  LDL.LU R8, [R1+0x1c1c] ;  /* 0x001c1c0001087983 */ /* 0x000ee20000300800 */
[----:B------:R-:W-:Y:S01]  /*43410*/  FSETP.GEU.AND P3, PT, |R4|, 1.175494350822287508e-38, PT ;  /* 0x008000000400780b */ /* 0x000fe20003f6e200 */
[----:B--2---:R-:W-:Y:S01]  /*43420*/  @!P4 FMUL R250, R250, 16777216 ;  /* 0x4b800000fafac820 */ /* 0x004fe20000400000 */
[----:B----4-:R-:W-:Y:S01]  /*43430*/  @!P4 FMUL R5, R5, 16777216 ;  /* 0x4b8000000505c820 */ /* 0x010fe20000400000 */
[----:B---3--:R-:W-:Y:S01]  /*43440*/  @!P4 FMUL R251, R251, 16777216 ;  /* 0x4b800000fbfbc820 */ /* 0x008fe20000400000 */
[----:B------:R0:W-:Y:S01]  /*43450*/  STL [R1+0x78], R245 ;  /* 0x000078f501007387 */ /* 0x0001e20000100800 */
[----:B------:R-:W-:Y:S01]  /*43460*/  @P0 FMUL R4, R4, 0.25 ;  /* 0x3e80000004040820 */ /* 0x000fe20000400000 */
[C---:B------:R-:W-:Y:S01]  /*43470*/  FMUL R5, R2.reuse, R5 ;  /* 0x0000000502057220 */ /* 0x040fe20000400000 */
[----:B0-----:R-:W-:Y:S02]  /*43480*/  FMUL R245, R2, R250 ;  /* 0x000000fa02f57220 */ /* 0x001fe40000400000 */
[----:B------:R-:W2:Y:S04]  /*43490*/  LDL.LU R250, [R1+0x1c18] ;  /* 0x001c180001fa7983 */ /* 0x000ea80000300800 */
[----:B------:R-:W-:Y:S01]  /*434a0*/  @!P3 FMUL R4, R4, 16777216 ;  /* 0x4b8000000404b820 */ /* 0x000fe20000400000 */
[----:B------:R0:W-:Y:S02]  /*434b0*/  STL [R1+0x70], R0 ;  /* 0x0000700001007387 */ /* 0x0001e40000100800 */
[----:B0-----:R-:W-:-:S02]  /*434c0*/  FMUL R0, R2, R251 ;  /* 0x000000fb02007220 */ /* 0x001fc40000400000 */
[----:B------:R-:W3:Y:S04]  /*434d0*/  LDL.LU R251, [R1+0x1c14] ;  /* 0x001c140001fb7983 */ /* 0x000ee80000300800 */
[----:B------:R-:W4:Y:S04]  /*434e0*/  LDL.LU R2, [R1+0x30] ;  /* 0x0000300001027983 */ /* 0x000f280000300800 */
[----:B------:R0:W-:Y:S02]  /*434f0*/  STL [R1+0x60], R5 ;  /* 0x0000600501007387 */ /* 0x0001e40000100800 */
[----:B0-----:R0:W1:Y:S01]  /*43500*/  MUFU.RCP R5, R4 ;  /* 0x0000000400057308 */ /* 0x0010620000001000 */
[----:B------:R-:W-:Y:S01]  /*43510*/  @!P3 FMUL R40, R40, 16777216 ;  /* 0x4b8000002828b820 */ /* 0x000fe20000400000 */
        /* <DEDUP_REMOVED lines=8> */
[----:B------:R-:W-:-:S04]  /*435a0*/  @!P3 FMUL R15, R15, 16777216 ;  /* 0x4b8000000f0fb820 */ /* 0x000fc80000400000 */
[----:B0-----:R-:W-:Y:S02]  /*435b0*/  IMAD.MOV.U32 R4, RZ, RZ, R15 ;  /* 0x000000ffff047224 */ /* 0x001fe400078e000f */
[----:B------:R-:W2:Y:S02]  /*435c0*/  LDL.LU R15, [R1+0x1c10] ;  /* 0x001c1000010f7983 */ /* 0x000ea40000300800 */
[----:B-1----:R-:W-:Y:S01]  /*435d0*/  FMUL R4, R5, R4 ;  /* 0x0000000405047220 */ /* 0x002fe20000400000 */
[----:B------:R-:W-:-:S04]  /*435e0*/  @!P3 FMUL R14, R14, 16777216 ;  /* 0x4b8000000e0eb820 */ /* 0x000fc80000400000 */
[----:B------:R0:W-:Y:S01]  /*435f0*/  STL [R1+0x54], R4 ;  /* 0x0000540401007387 */ /* 0x0001e20000100800 */
[----:B------:R-:W-:Y:S01]  /*43600*/  @!P3 FMUL R11, R11, 16777216 ;  /* 0x4b8000000b0bb820 */ /* 0x000fe20000400000 */
[----:B0-----:R-:W-:Y:S01]  /*43610*/  FMUL R4, R5, R14 ;  /* 0x0000000e05047220 */ /* 0x001fe20000400000 */
[----:B------:R-:W-:Y:S01]  /*43620*/  @!P3 FMUL R7, R7, 16777216 ;  /* 0x4b8000000707b820 */ /* 0x000fe20000400000 */
[----:B------:R-:W2:Y:S01]  /*43630*/  LDL.LU R14, [R1+0x1c0c] ;  /* 0x001c0c00010e7983 */ /* 0x000ea20000300800 */
[----:B------:R-:W-:Y:S01]  /*43640*/  @!P3 FMUL R10, R10, 16777216 ;  /* 0x4b8000000a0ab820 */ /* 0x000fe20000400000 */
[----:B------:R-:W-:Y:S02]  /*43650*/  @!P3 FMUL R6, R6, 16777216 ;  /* 0x4b8000000606b820 */ /* 0x000fe40000400000 */
[----:B------:R0:W-:Y:S01]  /*43660*/  STL [R1+0x3d0], R4 ;  /* 0x0003d00401007387 */ /* 0x0001e20000100800 */
[C---:B------:R-:W-:Y:S01]  /*43670*/  FMUL R7, R5.reuse, R7 ;  /* 0x0000000705077220 */ /* 0x040fe20000400000 */
[C---:B------:R-:W-:Y:S01]  /*43680*/  FMUL R6, R5.reuse, R6 ;  /* 0x0000000605067220 */ /* 0x040fe20000400000 */
[----:B0-----:R-:W-:-:S02]  /*43690*/  FMUL R4, R5, R11 ;  /* 0x0000000b05047220 */ /* 0x001fc40000400000 */
[----:B------:R-:W3:Y:S04]  /*436a0*/  LDL.LU R11, [R1+0x1c08] ;  /* 0x001c0800010b7983 */ /* 0x000ee80000300800 */
[----:B------:R0:W-:Y:S02]  /*436b0*/  STL [R1+0x3c8], R4 ;  /* 0x0003c80401007387 */ /* 0x0001e40000100800 */
[----:B0-----:R-:W-:Y:S02]  /*436c0*/  FMUL R4, R5, R10 ;  /* 0x0000000a05047220 */ /* 0x001fe40000400000 */
[----:B------:R-:W4:Y:S04]  /*436d0*/  LDL.LU R10, [R1+0x1c04] ;  /* 0x001c0400010a7983 */ /* 0x000f280000300800 */
[----:B------:R0:W-:Y:S04]  /*436e0*/  STL [R1+0x3bc], R7 ;  /* 0x0003bc0701007387 */ /* 0x0001e80000100800 */
[----:B0-----:R-:W2:Y:S04]  /*436f0*/  LDL.LU R7, [R1+0x1c00] ;  /* 0x001c000001077983 */ /* 0x001ea80000300800 */
[----:B------:R0:W-:Y:S01]  /*43700*/  STL [R1+0x3b4], R6 ;  /* 0x0003b40601007387 */ /* 0x0001e20000100800 */
[----:B------:R-:W-:-:S03]  /*43710*/  @!P3 FMUL R24, R24, 16777216 ;  /* 0x4b8000001818b820 */ /* 0x000fc60000400000 */
[----:B0-----:R-:W2:Y:S01]  /*43720*/  LDL.LU R6, [R1+0x1bfc] ;  /* 0x001bfc0001067983 */ /* 0x001ea20000300800 */
[----:B------:R-:W-:Y:S01]  /*43730*/  @!P3 FMUL R25, R25, 16777216 ;  /* 0x4b8000001919b820 */ /* 0x000fe20000400000 */
[----:B------:R-:W-:Y:S01]  /*43740*/  @!P3 FMUL R17, R17, 16777216 ;  /* 0x4b8000001111b820 */ /* 0x000fe20000400000 */
[----:B------:R-:W-:Y:S01]  /*43750*/  @!P3 FMUL R16, R16, 16777216 ;  /* 0x4b8000001010b820 */ /* 0x000fe20000400000 */
[----:B------:R-:W-:Y:S01]  /*43760*/  @!P3 FMUL R8, R8, 16777216 ;  /* 0x4b8000000808b820 */ /* 0x000fe20000400000 */
[----:B------:R-:W-:-:S03]  /*43770*/  @!P3 FMUL R9, R9, 16777216 ;  /* 0x4b8000000909b820 */ /* 0x000fc60000400000 */
[----:B------:R-:W-:-:S05]  /*43780*/  FMUL R8, R5, R8 ;  /* 0x0000000805087220 */ /* 0x000fca0000400000 */
[----:B------:R0:W-:Y:S02]  /*43790*/  STL [R1+0x3a0], R8 ;  /* 0x0003a00801007387 */ /* 0x0001e40000100800 */
[C---:B0-----:R-:W-:Y:S01]  /*437a0*/  FMUL R8, R5.reuse, R9 ;  /* 0x0000000905087220 */ /* 0x041fe20000400000 */
[----:B------:R-:W-:-:S04]  /*437b0*/  FMUL R9, R5, R16 ;  /* 0x0000001005097220 */ /* 0x000fc80000400000 */
[----:B------:R0:W-:Y:S04]  /*437c0*/  STL [R1+0x39c], R8 ;  /* 0x00039c0801007387 */ /* 0x0001e80000100800 */
[----:B------:R1:W-:Y:S01]  /*437d0*/  STL [R1+0x398], R9 ;  /* 0x0003980901007387 */ /* 0x0003e20000100800 */
[C---:B0-----:R-:W-:Y:S01]  /*437e0*/  FMUL R8, R5.reuse, R17 ;  /* 0x0000001105087220 */ /* 0x041fe20000400000 */
[----:B-1----:R-:W-:-:S04]  /*437f0*/  FMUL R9, R5, R24 ;  /* 0x0000001805097220 */ /* 0x002fc80000400000 */
        /* <DEDUP_REMOVED lines=14> */
[----:B0-----:R-:W-:Y:S01]  /*438e0*/  FMUL R8, R5, R49 ;  /* 0x0000003105087220 */ /* 0x001fe20000400000 */
[----:B------:R-:W-:Y:S01]  /*438f0*/  @!P3 FMUL R65, R65, 16777216 ;  /* 0x4b8000004141b820 */ /* 0x000fe20000400000 */
[----:B-1----:R-:W-:-:S03]  /*43900*/  FMUL R9, R5, R56 ;  /* 0x0000003805097220 */ /* 0x002fc60000400000 */
[----:B------:R0:W-:Y:S01]  /*43910*/  STL [R1+0x304], R8 ;  /* 0x0003040801007387 */ /* 0x0001e20000100800 */
[----:B------:R-:W-:-:S03]  /*43920*/  @!P3 FMUL R72, R72, 16777216 ;  /* 0x4b8000004848b820 */ /* 0x000fc60000400000 */
        /* <DEDUP_REMOVED lines=49> */
[C---:B0-----:R-:W-:Y:S01]  /*43c40*/  FMUL R8, R5.reuse, R121 ;  /* 0x0000007905087220 */ /* 0x041fe20000400000 */
[----:B-1----:R-:W-:-:S04]  /*43c50*/  FMUL R9, R5, R128 ;  /* 0x0000008005097220 */ /* 0x002fc80000400000 */
[----:B------:R0:W-:Y:S01]  /*43c60*/  STL [R1+0x4c], R8 ;  /* 0x00004c0801007387 */ /* 0x0001e20000100800 */
[----:B------:R-:W-:-:S03]  /*43c70*/  FMUL R16, R5, R136 ;  /* 0x0000008805107220 */ /* 0x000fc60000400000 */
[----:B------:R-:W-:Y:S01]  /*43c80*/  STL [R1+0x48], R9 ;  /* 0x0000480901007387 */ /* 0x000fe20000100800 */
[----:B0-----:R-:W-:-:S05]  /*43c90*/  FMUL R8, R5, R129 ;  /* 0x0000008105087220 */ /* 0x001fca0000400000 */
[----:B------:R0:W-:Y:S04]  /*43ca0*/  STL [R1+0x44], R8 ;  /* 0x0000440801007387 */ /* 0x0001e80000100800 */
[----:B0-----:R-:W2:Y:S04]  /*43cb0*/  LDL.LU R8, [R1+0x864] ;  /* 0x0008640001087983 */ /* 0x001ea80000300800 */
[----:B------:R-:W2:Y:S04]  /*43cc0*/  LDL.LU R9, [R1+0x7c] ;  /* 0x00007c0001097983 */ /* 0x000ea80000300800 */
[----:B------:R0:W-:Y:S04]  /*43cd0*/  STL [R1+0x30], R16 ;  /* 0x0000301001007387 */ /* 0x0001e80000100800 */
[----:B0-----:R-:W2:Y:S04]  /*43ce0*/  LDL.LU R16, [R1+0x74] ;  /* 0x0000740001107983 */ /* 0x001ea80000300800 */
[----:B------:R-:W2:Y:S04]  /*43cf0*/  LDL.LU R40, [R1+0x5c] ;  /* 0x00005c0001287983 */ /* 0x000ea80000300800 */
[----:B------:R-:W2:Y:S04]  /*43d00*/  LDL.LU R33, [R1+0x58] ;  /* 0x0000580001217983 */ /* 0x000ea80000300800 */
[----:B------:R-:W2:Y:S04]  /*43d10*/  LDL.LU R17, [R1+0x40] ;  /* 0x0000400001117983 */ /* 0x000ea80000300800 */
[----:B------:R-:W2:Y:S04]  /*43d20*/  LDL.LU R24, [R1+0x38] ;  /* 0x0000380001187983 */ /* 0x000ea80000300800 */
[----:B------:R-:W2:Y:S04]  /*43d30*/  LDL.LU R32, [R1+0x2c] ;  /* 0x00002c0001207983 */ /* 0x000ea80000300800 */
[----:B------:R-:W2:Y:S01]  /*43d40*/  LDL.LU R25, [R1+0x28] ;  /* 0x0000280001197983 */ /* 0x000ea20000300800 */
[C---:B------:R-:W-:Y:S01]  /*43d50*/  FSETP.GEU.AND P2, PT, |R3|.reuse, 1.175494350822287508e-38, PT ;  /* 0x008000000300780b */ /* 0x040fe20003f4e200 */
[----:B------:R-:W-:-:S12]  /*43d60*/  @P1 FMUL R3, R3, 0.25 ;  /* 0x3e80000003031820 */ /* 0x000fd80000400000 */
[----:B------:R-:W-:-:S06]  /*43d70*/  @!P2 FMUL R3, R3, 16777216 ;  /* 0x4b8000000303a820 */ /* 0x000fcc0000400000 */
[----:B------:R-:W0:Y:S01]  /*43d80*/  MUFU.RCP R3, R3 ;  /* 0x0000000300037308 */ /* 0x000e220000001000 */
[----:B----4-:R-:W-:Y:S01]  /*43d90*/  @!P2 FMUL R10, R10, 16777216 ;  /* 0x4b8000000a0aa820 */ /* 0x010fe20000400000 */
[----:B---3--:R-:W-:Y:S01]  /*43da0*/  @!P2 FMUL R11, R11, 16777216 ;  /* 0x4b8000000b0ba820 */ /* 0x008fe20000400000 */
        /* <DEDUP_REMOVED lines=16> */
[----:B--2---:R-:W-:Y:S01]  /*43eb0*/  @!P2 FMUL R6, R6, 16777216 ;  /* 0x4b8000000606a820 */ /* 0x004fe20000400000 */
[----:B------:R-:W-:Y:S01]  /*43ec0*/  @!P2 FMUL R7, R7, 16777216 ;  /* 0x4b8000000707a820 */ /* 0x000fe20000400000 */
[----:B------:R-:W-:Y:S01]  /*43ed0*/  @!P3 FMUL R144, R144, 16777216 ;  /* 0x4b8000009090b820 */ /* 0x000fe20000400000 */
[----:B------:R-:W-:Y:S01]  /*43ee0*/  @!P2 FMUL R82, R82, 16777216 ;  /* 0x4b8000005252a820 */ /* 0x000fe20000400000 */
[----:B------:R-:W-:Y:S01]  /*43ef0*/  @!P3 FMUL R137, R137, 16777216 ;  /* 0x4b8000008989b820 */ /* 0x000fe20000400000 */
[----:B------:R-:W-:Y:S01]  /*43f00*/  @!P3 FMUL R168, R168, 16777216 ;  /* 0x4b800000a8a8b820 */ /* 0x000fe20000400000 */
[----:B------:R-:W-:Y:S01]  /*43f10*/  @!P2 FMUL R83, R83, 16777216 ;  /* 0x4b8000005353a820 */ /* 0x000fe20000400000 */
[C---:B------:R-:W-:Y:S01]  /*43f20*/  FMUL R242, R5.reuse, R242 ;  /* 0x000000f205f27220 */ /* 0x040fe20000400000 */
[----:B------:R-:W-:Y:S01]  /*43f30*/  FMUL R243, R5, R243 ;  /* 0x000000f305f37220 */ /* 0x000fe20000400000 */
[----:B------:R-:W-:Y:S01]  /*43f40*/  @!P3 FMUL R169, R169, 16777216 ;  /* 0x4b800000a9a9b820 */ /* 0x000fe20000400000 */
[C---:B0-----:R-:W-:Y:S01]  /*43f50*/  FMUL R6, R3.reuse, R6 ;  /* 0x0000000603067220 */ /* 0x041fe20000400000 */
[----:B------:R-:W-:Y:S01]  /*43f60*/  FMUL R7, R3, R7 ;  /* 0x0000000703077220 */ /* 0x000fe20000400000 */
[C---:B------:R-:W-:Y:S01]  /*43f70*/  FMUL R128, R5.reuse, R144 ;  /* 0x0000009005807220 */ /* 0x040fe20000400000 */
[C---:B------:R-:W-:Y:S01]  /*43f80*/  FMUL R129, R5.reuse, R137 ;  /* 0x0000008905817220 */ /* 0x040fe20000400000 */
[----:B------:R-:W-:Y:S01]  /*43f90*/  FMUL R81, R5, R168 ;  /* 0x000000a805517220 */ /* 0x000fe20000400000 */
[C---:B------:R-:W-:Y:S01]  /*43fa0*/  FMUL R144, R3.reuse, R82 ;  /* 0x0000005203907220 */ /* 0x040fe20000400000 */
[----:B------:R-:W-:Y:S01]  /*43fb0*/  @!P2 FMUL R118, R118, 16777216 ;  /* 0x4b8000007676a820 */ /* 0x000fe20000400000 */
[----:B------:R-:W-:Y:S01]  /*43fc0*/  FMUL R137, R3, R83 ;  /* 0x0000005303897220 */ /* 0x000fe20000400000 */
[----:B------:R-:W-:Y:S01]  /*43fd0*/  FMUL R80, R5, R169 ;  /* 0x000000a905507220 */ /* 0x000fe20000400000 */
[----:B------:R-:W-:Y:S01]  /*43fe0*/  @!P2 FMUL R110, R110, 16777216 ;  /* 0x4b8000006e6ea820 */ /* 0x000fe20000400000 */
[----:B------:R-:W-:Y:S01]  /*43ff0*/  @!P2 FMUL R102, R102, 16777216 ;  /* 0x4b8000006666a820 */ /* 0x000fe20000400000 */
[----:B------:R-:W-:Y:S01]  /*44000*/  F2FP.SATFINITE.E4M3.F32.PACK_AB_MERGE_C R169, R6, R7, RZ ;  /* 0x0000000706a9723e */ /* 0x000fe200048070ff */
[----:B------:R-:W-:Y:S01]  /*44010*/  @!P2 FMUL R90, R90, 16777216 ;  /* 0x4b8000005a5aa820 */ /* 0x000fe20000400000 */
[----:B------:R-:W-:Y:S01]  /*44020*/  F2FP.SATFINITE.E4M3.F32.PACK_AB_MERGE_C R6, R245, R0, RZ ;  /* 0x00000000f506723e */ /* 0x000fe200048070ff */
        /* <DEDUP_REMOVED lines=87> */
[----:B------:R-:W-:Y:S01]  /*445a0*/  FMUL R136, R3, R90 ;  /* 0x0000005a03887220 */ /* 0x000fe20000400000 */
[C---:B------:R-:W-:Y:S01]  /*445b0*/  FMUL R121, R5.reuse, R145 ;  /* 0x0000009105797220 */ /* 0x040fe20000400000 */
        /* <DEDUP_REMOVED lines=49> */
[----:B------:R-:W-:Y:S01]  /*448d0*/  FMUL R176, R5, R176 ;  /* 0x000000b005b07220 */ /* 0x000fe20000400000 */
[----:B------:R-:W-:Y:S01]  /*448e0*/  @!P2 FMUL R40, R40, 16777216 ;  /* 0x4b8000002828a820 */ /* 0x000fe20000400000 */
[----:B------:R-:W-:-:S03]  /*448f0*/  @!P2 FMUL R33, R33, 16777216 ;  /* 0x4b8000002121a820 */ /* 0x000fc60000400000 */
[C---:B------:R-:W-:Y:S01]  /*44900*/  FMUL R40, R3.reuse, R40 ;  /* 0x0000002803287220 */ /* 0x040fe20000400000 */
[----:B------:R-:W-:Y:S01]  /*44910*/  FMUL R33, R3, R33 ;  /* 0x0000002103217220 */ /* 0x000fe20000400000 */
[----:B------:R-:W-:Y:S01]  /*44920*/  @!P2 FMUL R32, R32, 16777216 ;  /* 0x4b8000002020a820 */ /* 0x000fe20000400000 */
[----:B------:R-:W-:-:S03]  /*44930*/  @!P2 FMUL R25, R25, 16777216 ;  /* 0x4b8000001919a820 */ /* 0x000fc60000400000 */
[C---:B------:R-:W-:Y:S01]  /*44940*/  FMUL R32, R3.reuse, R32 ;  /* 0x0000002003207220 */ /* 0x040fe20000400000 */
[----:B------:R-:W-:Y:S01]  /*44950*/  STL [R1+0x15c], R40 ;  /* 0x00015c2801007387 */ /* 0x000fe20000100800 */
[----:B------:R-:W-:-:S03]  /*44960*/  FMUL R25, R3, R25 ;  /* 0x0000001903197220 */ /* 0x000fc60000400000 */
[----:B------:R-:W-:Y:S04]  /*44970*/  STL [R1+0x148], R33 ;  /* 0x0001482101007387 */ /* 0x000fe80000100800 */
[----:B------:R-:W-:Y:S04]  /*44980*/  STL [R1+0x12c], R32 ;  /* 0x00012c2001007387 */ /* 0x000fe80000100800 */
[----:B------:R0:W-:Y:S02]  /*44990*/  STL [R1+0x128], R25 ;  /* 0x0001281901007387 */ /* 0x0001e40000100800 */
[C---:B0-----:R-:W-:Y:S01]  /*449a0*/  FMUL R25, R3.reuse, R10 ;  /* 0x0000000a03197220 */ /* 0x041fe20000400000 */
[C---:B------:R-:W-:Y:S01]  /*449b0*/  FMUL R10, R3.reuse, R11 ;  /* 0x0000000b030a7220 */ /* 0x040fe20000400000 */
[----:B------:R-:W-:-:S03]  /*449c0*/  FMUL R11, R3, R18 ;  /* 0x00000012030b7220 */ /* 0x000fc60000400000 */
[----:B------:R-:W-:Y:S04]  /*449d0*/  STL [R1+0xec], R25 ;  /* 0x0000ec1901007387 */ /* 0x000fe80000100800 */
        /* <DEDUP_REMOVED lines=24> */
[----:B------:R0:W-:Y:S01]  /*44b60*/  STL [R1+0x28], R10 ;  /* 0x0000280a01007387 */ /* 0x0001e20000100800 */
[----:B------:R-:W-:Y:S01]  /*44b70*/  @!P2 FMUL R9, R9, 16777216 ;  /* 0x4b8000000909a820 */ /* 0x000fe20000400000 */
[----:B------:R-:W-:Y:S02]  /*44b80*/  @!P2 FMUL R16, R16, 16777216 ;  /* 0x4b8000001010a820 */ /* 0x000fe40000400000 */
[----:B------:R-:W2:Y:S01]  /*44b90*/  LDL.LU R89, [R1+0x174] ;  /* 0x0001740001597983 */ /* 0x000ea20000300800 */
[----:B0-----:R-:W-:-:S03]  /*44ba0*/  FMUL R10, R3, R67 ;  /* 0x00000043030a7220 */ /* 0x001fc60000400000 */
[----:B------:R0:W-:Y:S01]  /*44bb0*/  STL [R1+0x24], R11 ;  /* 0x0000240b01007387 */ /* 0x0001e20000100800 */
[----:B------:R-:W-:-:S03]  /*44bc0*/  FMUL R9, R3, R9 ;  /* 0x0000000903097220 */ /* 0x000fc60000400000 */
[----:B------:R-:W2:Y:S01]  /*44bd0*/  LDL.LU R88, [R1+0x190] ;  /* 0x0001900001587983 */ /* 0x000ea20000300800 */
[----:B------:R-:W-:-:S03]  /*44be0*/  FMUL R16, R3, R16 ;  /* 0x0000001003107220 */ /* 0x000fc60000400000 */
[----:B------:R1:W-:Y:S04]  /*44bf0*/  STL [R1], R10 ;  /* 0x0000000a01007387 */ /* 0x0003e80000100800 */
[----:B------:R-:W3:Y:S04]  /*44c00*/  LDL.LU R35, [R1+0x1b4] ;  /* 0x0001b40001237983 */ /* 0x000ee80000300800 */
[----:B------:R-:W3:Y:S04]  /*44c10*/  LDL.LU R120, [R1+0x1c4] ;  /* 0x0001c40001787983 */ /* 0x000ee80000300800 */
[----:B------:R-:W4:Y:S01]  /*44c20*/  LDL.LU R113, [R1+0x1e4] ;  /* 0x0001e40001717983 */ /* 0x000f220000300800 */
[----:B------:R-:W-:-:S03]  /*44c30*/  F2FP.SATFINITE.E4M3.F32.PACK_AB_MERGE_C R168, R9, R16, RZ ;  /* 0x0000001009a8723e */ /* 0x000fc600048070ff */
[----:B------:R-:W4:Y:S01]  /*44c40*/  LDL.LU R112, [R1+0x200] ;  /* 0x0002000001707983 */ /* 0x000f220000300800 */
[----:B------:R-:W-:-:S03]  /*44c50*/  F2FP.SATFINITE.E4M3.F32.PACK_AB_MERGE_C R9, R242, R243, RZ ;  /* 0x000000f3f209723e */ /* 0x000fc600048070ff */
[----:B------:R-:W4:Y:S04]  /*44c60*/  LDL.LU R105, [R1+0x20c] ;  /* 0x00020c0001697983 */ /* 0x000f280000300800 */
[----:B------:R-:W4:Y:S04]  /*44c70*/  LDL.LU R104, [R1+0x210] ;  /* 0x0002100001687983 */ /* 0x000f280000300800 */
[----:B------:R-:W4:Y:S04]  /*44c80*/  LDL.LU R82, [R1+0x150] ;  /* 0x0001500001527983 */ /* 0x000f280000300800 */
[----:B------:R-:W4:Y:S01]  /*44c90*/  LDL.LU R83, [R1+0x144] ;  /* 0x0001440001537983 */ /* 0x000f220000300800 */
[----:B------:R-:W-:-:S03]  /*44ca0*/  FMUL R19, R3, R118 ;  /* 0x0000007603137220 */ /* 0x000fc60000400000 */
[----:B------:R-:W4:Y:S01]  /*44cb0*/  LDL.LU R243, [R1+0x1bf8] ;  /* 0x001bf80001f37983 */ /* 0x000f220000300800 */
[----:B------:R-:W-:-:S03]  /*44cc0*/  FMUL R32, R3, R110 ;  /* 0x0000006e03207220 */ /* 0x000fc60000400000 */
[----:B------:R-:W4:Y:S01]  /*44cd0*/  LDL.LU R242, [R1+0x1bf4] ;  /* 0x001bf40001f27983 */ /* 0x000f220000300800 */
[----:B------:R-:W-:-:S03]  /*44ce0*/  FMUL R34, R3, R102 ;  /* 0x0000006603227220 */ /* 0x000fc60000400000 */
[----:B------:R-:W4:Y:S04]  /*44cf0*/  LDL.LU R0, [R1+0x1bf0] ;  /* 0x001bf00001007983 */ /* 0x000f280000300800 */
[----:B------:R-:W4:Y:S04]  /*44d00*/  LDL.LU R245, [R1+0x1bec] ;  /* 0x001bec0001f57983 */ /* 0x000f280000300800 */
[----:B------:R-:W4:Y:S04]  /*44d10*/  LDL.LU R118, [R1+0x21c] ;  /* 0x00021c0001767983 */ /* 0x000f280000300800 */
[----:B------:R-:W4:Y:S01]  /*44d20*/  LDL.LU R110, [R1+0x220] ;  /* 0x00022000016e7983 */ /* 0x000f220000300800 */
[----:B------:R-:W-:-:S03]  /*44d30*/  FMUL R177, R5, R177 ;  /* 0x000000b105b17220 */ /* 0x000fc60000400000 */
[----:B------:R-:W4:Y:S01]  /*44d40*/  LDL.LU R102, [R1+0x22c] ;  /* 0x00022c0001667983 */ /* 0x000f220000300800 */
[C---:B------:R-:W-:Y:S01]  /*44d50*/  FMUL R180, R5.reuse, R180 ;  /* 0x000000b405b47220 */ /* 0x040fe20000400000 */
[C---:B------:R-:W-:Y:S02]  /*44d60*/  FMUL R181, R5.reuse, R181 ;  /* 0x000000b505b57220 */ /* 0x040fe40000400000 */
[----:B------:R-:W4:Y:S01]  /*44d70*/  LDL.LU R90, [R1+0x230] ;  /* 0x00023000015a7983 */ /* 0x000f220000300800 */
[C---:B------:R-:W-:Y:S01]  /*44d80*/  FMUL R184, R5.reuse, R184 ;  /* 0x000000b805b87220 */ /* 0x040fe20000400000 */
[C---:B------:R-:W-:Y:S01]  /*44d90*/  FMUL R185, R5.reuse, R185 ;  /* 0x000000b905b97220 */ /* 0x040fe20000400000 */
[C---:B------:R-:W-:Y:S01]  /*44da0*/  FMUL R188, R5.reuse, R188 ;  /* 0x000000bc05bc7220 */ /* 0x040fe20000400000 */
[----:B------:R-:W4:Y:S01]  /*44db0*/  LDL.LU R58, [R1+0x23c] ;  /* 0x00023c00013a7983 */ /* 0x000f220000300800 */
        /* <DEDUP_REMOVED lines=26> */
[C---:B------:R-:W-:Y:S01]  /*44f60*/  FMUL R14, R3.reuse, R14 ;  /* 0x0000000e030e7220 */ /* 0x040fe20000400000 */
[C---:B------:R-:W-:Y:S01]  /*44f70*/  FMUL R15, R3.reuse, R15 ;  /* 0x0000000f030f7220 */ /* 0x040fe20000400000 */
[----:B------:R-:W-:Y:S01]  /*44f80*/  FMUL R145, R3, R75 ;  /* 0x0000004b03917220 */ /* 0x000fe20000400000 */
[----:B------:R-:W4:Y:S01]  /*44f90*/  LDL.LU R51, [R1+0x240] ;  /* 0x0002400001337983 */ /* 0x000f220000300800 */
[----:B------:R-:W-:Y:S01]  /*44fa0*/  FMUL R5, R5, R248 ;  /* 0x000000f805057220 */ /* 0x000fe20000400000 */
[----:B------:R-:W-:Y:S01]  /*44fb0*/  @!P2 FMUL R22, R22, 16777216 ;  /* 0x4b8000001616a820 */ /* 0x000fe20000400000 */
[----:B------:R-:W-:Y:S01]  /*44fc0*/  @!P2 FMUL R23, R23, 16777216 ;  /* 0x4b8000001717a820 */ /* 0x000fe20000400000 */
[----:B------:R-:W4:Y:S01]  /*44fd0*/  LDL.LU R75, [R1+0x24c] ;  /* 0x00024c00014b7983 */ /* 0x000f220000300800 */
[C---:B------:R-:W-:Y:S01]  /*44fe0*/  FMUL R248, R3.reuse, R74 ;  /* 0x0000004a03f87220 */ /* 0x040fe20000400000 */
[----:B------:R-:W-:-:S02]  /*44ff0*/  FMUL R41, R3, R198 ;  /* 0x000000c603297220 */ /* 0x000fc40000400000 */
[----:B------:R-:W4:Y:S01]  /*45000*/  LDL.LU R59, [R1+0x250] ;  /* 0x00025000013b7983 */ /* 0x000f220000300800 */
[----:B------:R-:W-:-:S03]  /*45010*/  F2FP.SATFINITE.E4M3.F32.PACK_AB_MERGE_C R198, R14, R15, RZ ;  /* 0x0000000f0ec6723e */ /* 0x000fc600048070ff */
[----:B------:R-:W4:Y:S01]  /*45020*/  LDL.LU R74, [R1+0x25c] ;  /* 0x00025c00014a7983 */ /* 0x000f220000300800 */
[C---:B------:R-:W-:Y:S01]  /*45030*/  FMUL R22, R3.reuse, R22 ;  /* 0x0000001603167220 */ /* 0x040fe20000400000 */
[----:B------:R-:W-:Y:S02]  /*45040*/  FMUL R23, R3, R23 ;  /* 0x0000001703177220 */ /* 0x000fe40000400000 */
[----:B------:R-:W4:Y:S01]  /*45050*/  LDL.LU R67, [R1+0x260] ;  /* 0x0002600001437983 */ /* 0x000f220000300800 */
[----:B------:R-:W-:-:S03]  /*45060*/  F2FP.SATFINITE.E4M3.F32.PACK_AB_MERGE_C R14, R241, R247, RZ ;  /* 0x000000f7f10e723e */ /* 0x000fc600048070ff */
[----:B------:R-:W4:Y:S04]  /*45070*/  LDL.LU R97, [R1+0x26c] ;  /* 0x00026c0001617983 */ /* 0x000f280000300800 */
[----:B------:R-:W4:Y:S01]  /*45080*/  LDL.LU R96, [R1+0x270] ;  /* 0x0002700001607983 */ /* 0x000f220000300800 */
[----:B------:R-:W-:-:S03]  /*45090*/  F2FP.SATFINITE.E4M3.F32.PACK_AB_MERGE_C R57, R172, R173, RZ ;  /* 0x000000adac39723e */ /* 0x000fc600048070ff */
[----:B------:R-:W4:Y:S01]  /*450a0*/  LDL.LU R247, [R1+0x1be8] ;  /* 0x001be80001f77983 */ /* 0x000f220000300800 */
[----:B------:R-:W-:-:S03]  /*450b0*/  F2FP.SATFINITE.E4M3.F32.PACK_AB_MERGE_C R172, R22, R23, RZ ;  /* 0x0000001716ac723e */ /* 0x000fc600048070ff */
[----:B------:R-:W4:Y:S01]  /*450c0*/  LDL.LU R241, [R1+0x1be4] ;  /* 0x001be40001f17983 */ /* 0x000f220000300800 */
[----:B------:R-:W-:-:S03]  /*450d0*/  F2FP.SATFINITE.E4M3.F32.PACK_AB_MERGE_C R22, R246, R244, RZ ;  /* 0x000000f4f616723e */ /* 0x000fc600048070ff */
[----:B------:R-:W4:Y:S04]  /*450e0*/  LDL.LU R244, [R1+0x1be0] ;  /* 0x001be00001f47983 */ /* 0x000f280000300800 */
[----:B------:R-:W4:Y:S01]  /*450f0*/  LDL.LU R246, [R1+0x1bdc] ;  /* 0x001bdc0001f67983 */ /* 0x000f220000300800 */
[----:B------:R-:W-:Y:S01]  /*45100*/  @!P2 FMUL R30, R30, 16777216 ;  /* 0x4b8000001e1ea820 */ /* 0x000fe20000400000 */
[----:B------:R-:W-:Y:S01]  /*45110*/  @!P2 FMUL R31, R31, 16777216 ;  /* 0x4b8000001f1fa820 */ /* 0x000fe20000400000 */
[----:B------:R-:W-:Y:S01]  /*45120*/  @!P2 FMUL R190, R190, 16777216 ;  /* 0x4b800000bebea820 */ /* 0x000fe20000400000 */
[----:B------:R-:W-:Y:S01]  /*45130*/  @!P2 FMUL R202, R202, 16777216 ;  /* 0x4b800000cacaa820 */ /* 0x000fe20000400000 */
[C---:B------:R-:W-:Y:S01]  /*45140*/  FMUL R30, R3.reuse, R30 ;  /* 0x0000001e031e7220 */ /* 0x040fe20000400000 */
[----:B------:R-:W-:Y:S01]  /*45150*/  FMUL R31, R3, R31 ;  /* 0x0000001f031f7220 */ /* 0x000fe20000400000 */
[----:B------:R-:W-:Y:S01]  /*45160*/  @!P2 FMUL R191, R191, 16777216 ;  /* 0x4b800000bfbfa820 */ /* 0x000fe20000400000 */
[C---:B------:R-:W-:Y:S01]  /*45170*/  FMUL R50, R3.reuse, R190 ;  /* 0x000000be03327220 */ /* 0x040fe20000400000 */
[----:B------:R-:W-:Y:S01]  /*45180*/  F2FP.SATFINITE.E4M3.F32.PACK_AB_MERGE_C R190, R28, R29, RZ ;  /* 0x0000001d1cbe723e */ /* 0x000fe200048070ff */
[C---:B------:R-:W-:Y:S01]  /*45190*/  FMUL R40, R3.reuse, R202 ;  /* 0x000000ca03287220 */ /* 0x040fe20000400000 */
[----:B------:R-:W-:Y:S01]  /*451a0*/  F2FP.SATFINITE.E4M3.F32.PACK_AB_MERGE_C R29, R252, R239, RZ ;  /* 0x000000effc1d723e */ /* 0x000fe200048070ff */
[----:B------:R-:W-:Y:S01]  /*451b0*/  FMUL R191, R3, R191 ;  /* 0x000000bf03bf7220 */ /* 0x000fe20000400000 */
[----:B------:R-:W-:Y:S01]  /*451c0*/  F2FP.SATFINITE.E4M3.F32.PACK_AB_MERGE_C R202, R30, R31, RZ ;  /* 0x0000001f1eca723e */ /* 0x000fe200048070ff */
[----:B------:R-:W-:Y:S01]  /*451d0*/  @!P2 FMUL R199, R199, 16777216 ;  /* 0x4b800000c7c7a820 */ /* 0x000fe20000400000 */
[----:B------:R-:W-:Y:S01]  /*451e0*/  @!P2 FMUL R46, R46, 16777216 ;  /* 0x4b8000002e2ea820 */ /* 0x000fe20000400000 */
[----:B------:R-:W-:Y:S01]  /*451f0*/  @!P2 FMUL R47, R47, 16777216 ;  /* 0x4b8000002f2fa820 */ /* 0x000fe20000400000 */
[----:B------:R-:W-:Y:S01]  /*45200*/  F2FP.SATFINITE.E4M3.F32.PACK_AB_MERGE_C R50, R50, R191, RZ ;  /* 0x000000bf3232723e */ /* 0x000fe200048070ff */
[C---:B------:R-:W-:Y:S01]  /*45210*/  FMUL R199, R3.reuse, R199 ;  /* 0x000000c703c77220 */ /* 0x040fe20000400000 */
[----:B------:R-:W-:Y:S01]  /*45220*/  F2FP.SATFINITE.E4M3.F32.PACK_AB_MERGE_C R191, R44, R45, RZ ;  /* 0x0000002d2cbf723e */ /* 0x000fe200048070ff */
[C---:B------:R-:W-:Y:S01]  /*45230*/  FMUL R46, R3.reuse, R46 ;  /* 0x0000002e032e7220 */ /* 0x040fe20000400000 */
[----:B------:R-:W-:Y:S01]  /*45240*/  FMUL R47, R3, R47 ;  /* 0x0000002f032f7220 */ /* 0x000fe20000400000 */
[----:B------:R-:W-:Y:S01]  /*45250*/  @!P2 FMUL R174, R174, 16777216 ;  /* 0x4b800000aeaea820 */ /* 0x000fe20000400000 */
[----:B------:R-:W-:Y:S01]  /*45260*/  @!P2 FMUL R175, R175, 16777216 ;  /* 0x4b800000afafa820 */ /* 0x000fe20000400000 */
[----:B------:R-:W-:-:S02]  /*45270*/  F2FP.SATFINITE.E4M3.F32.PACK_AB_MERGE_C R41, R41, R199, RZ ;  /* 0x000000c72929723e */ /* 0x000fc400048070ff */
[C---:B------:R-:W-:Y:S01]  /*45280*/  FMUL R56, R3.reuse, R174 ;  /* 0x000000ae03387220 */ /* 0x040fe20000400000 */
[----:B------:R-:W-:Y:S01]  /*45290*/  FMUL R175, R3, R175 ;  /* 0x000000af03af7220 */ /* 0x000fe20000400000 */
[----:B------:R-:W-:-:S04]  /*452a0*/  F2FP.SATFINITE.E4M3.F32.PACK_AB_MERGE_C R199, R46, R47, RZ ;  /* 0x0000002f2ec7723e */ /* 0x000fc800048070ff */
[----:B------:R-:W-:Y:S02]  /*452b0*/  F2FP.SATFINITE.E4M3.F32.PACK_AB_MERGE_C R56, R56, R175, RZ ;  /* 0x000000af3838723e */ /* 0x000fe400048070ff */
[----:B------:R-:W-:Y:S02]  /*452c0*/  F2FP.SATFINITE.E4M3.F32.PACK_AB_MERGE_C R175, R60, R61, RZ ;  /* 0x0000003d3caf723e */ /* 0x000fe400048070ff */
[----:B--2---:R-:W-:Y:S02]  /*452d0*/  F2FP.SATFINITE.E4M3.F32.PACK_AB_MERGE_C R15, R88, R89, RZ ;  /* 0x00000059580f723e */ /* 0x004fe400048070ff */
[----:B------:R-:W2:Y:S04]  /*452e0*/  LDL.LU R89, [R1+0x274] ;  /* 0x0002740001597983 */ /* 0x000ea80000300800 */
[----:B------:R-:W2:Y:S04]  /*452f0*/  LDL.LU R88, [R1+0x278] ;  /* 0x0002780001587983 */ /* 0x000ea80000300800 */
[----:B------:R-:W2:Y:S04]  /*45300*/  LDL.LU R239, [R1+0x1bd8] ;  /* 0x001bd80001ef7983 */ /* 0x000ea80000300800 */
[----:B------:R-:W2:Y:S01]  /*45310*/  LDL.LU R252, [R1+0x1bd4] ;  /* 0x001bd40001fc7983 */ /* 0x000ea20000300800 */
[----:B---3--:R-:W-:-:S02]  /*45320*/  F2FP.SATFINITE.E4M3.F32.PACK_AB_MERGE_C R23, R120, R35, RZ ;  /* 0x000000237817723e */ /* 0x008fc400048070ff */
[----:B----4-:R-:W-:Y:S02]  /*45330*/  F2FP.SATFINITE.E4M3.F32.PACK_AB_MERGE_C R28, R112, R113, RZ ;  /* 0x00000071701c723e */ /* 0x010fe400048070ff */
[----:B------:R-:W-:Y:S02]  /*45340*/  F2FP.SATFINITE.E4M3.F32.PACK_AB_MERGE_C R31, R104, R105, RZ ;  /* 0x00000069681f723e */ /* 0x000fe400048070ff */
[----:B------:R-:W-:Y:S02]  /*45350*/  F2FP.SATFINITE.E4M3.F32.PACK_AB_MERGE_C R7, R82, R83, RZ ;  /* 0x000000535207723e */ /* 0x000fe400048070ff */
[----:B------:R-:W-:Y:S02]  /*45360*/  F2FP.SATFINITE.E4M3.F32.PACK_AB_MERGE_C R30, R242, R243, RZ ;  /* 0x000000f3f21e723e */ /* 0x000fe400048070ff */
[----:B------:R-:W3:Y:S04]  /*45370*/  LDL.LU R243, [R1+0x1bd0] ;  /* 0x001bd00001f37983 */ /* 0x000ee80000300800 */
[----:B------:R-:W3:Y:S04]  /*45380*/  LDL.LU R242, [R1+0x1bcc] ;  /* 0x001bcc0001f27983 */ /* 0x000ee80000300800 */
[----:B------:R-:W4:Y:S01]  /*45390*/  LDL.LU R83, [R1+0x27c] ;  /* 0x00027c0001537983 */ /* 0x000f220000300800 */
[----:B------:R-:W-:-:S03]  /*453a0*/  F2FP.SATFINITE.E4M3.F32.PACK_AB_MERGE_C R45, R245, R0, RZ ;  /* 0x00000000f52d723e */ /* 0x000fc600048070ff */
        /* <DEDUP_REMOVED lines=9> */
[----:B------:R-:W-:-:S03]  /*45440*/  F2FP.SATFINITE.E4M3.F32.PACK_AB_MERGE_C R46, R241, R247, RZ ;  /* 0x000000f7f12e723e */ /* 0x000fc600048070ff */
[----:B------:R-:W4:Y:S04]  /*45450*/  LDL.LU R247, [R1+0x1bc0] ;  /* 0x001bc00001f77983 */ /* 0x000f280000300800 */
        /* <DEDUP_REMOVED lines=9> */
[C---:B------:R-:W-:Y:S01]  /*454f0*/  FMUL R63, R3.reuse, R63 ;  /* 0x0000003f033f7220 */ /* 0x040fe20000400000 */
[C---:B------:R-:W-:Y:S01]  /*45500*/  FMUL R18, R3.reuse, R126 ;  /* 0x0000007e03127220 */ /* 0x040fe20000400000 */
[----:B------:R-:W-:Y:S01]  /*45510*/  FMUL R127, R3, R127 ;  /* 0x0000007f037f7220 */ /* 0x000fe20000400000 */
[----:B------:R-:W-:-:S02]  /*45520*/  F2FP.SATFINITE.E4M3.F32.PACK_AB_MERGE_C R51, R51, R58, RZ ;  /* 0x0000003a3333723e */ /* 0x000fc400048070ff */
[----:B------:R-:W-:Y:S01]  /*45530*/  F2FP.SATFINITE.E4M3.F32.PACK_AB_MERGE_C R49, R180, R181, RZ ;  /* 0x000000b5b431723e */ /* 0x000fe200048070ff */
[----:B------:R-:W-:Y:S01]  /*45540*/  @!P2 FMUL R78, R78, 16777216 ;  /* 0x4b8000004e4ea820 */ /* 0x000fe20000400000 */
[----:B------:R-:W-:Y:S01]  /*45550*/  F2FP.SATFINITE.E4M3.F32.PACK_AB_MERGE_C R180, R62, R63, RZ ;  /* 0x0000003f3eb4723e */ /* 0x000fe200048070ff */
[----:B------:R-:W-:Y:S01]  /*45560*/  @!P2 FMUL R79, R79, 16777216 ;  /* 0x4b8000004f4fa820 */ /* 0x000fe20000400000 */
[----:B------:R-:W-:Y:S01]  /*45570*/  F2FP.SATFINITE.E4M3.F32.PACK_AB_MERGE_C R18, R18, R127, RZ ;  /* 0x0000007f1212723e */ /* 0x000fe200048070ff */
[----:B------:R-:W-:Y:S01]  /*45580*/  @!P2 FMUL R230, R230, 16777216 ;  /* 0x4b800000e6e6a820 */ /* 0x000fe20000400000 */
[----:B------:R-:W-:Y:S01]  /*45590*/  F2FP.SATFINITE.E4M3.F32.PACK_AB_MERGE_C R127, R76, R77, RZ ;  /* 0x0000004d4c7f723e */ /* 0x000fe200048070ff */
[----:B------:R-:W-:Y:S01]  /*455a0*/  @!P2 FMUL R134, R134, 16777216 ;  /* 0x4b8000008686a820 */ /* 0x000fe20000400000 */
[----:B------:R-:W-:Y:S01]  /*455b0*/  F2FP.SATFINITE.E4M3.F32.PACK_AB_MERGE_C R63, R67, R74, RZ ;  /* 0x0000004a433f723e */ /* 0x000fe200048070ff */
[C---:B------:R-:W-:Y:S01]  /*455c0*/  FMUL R78, R3.reuse, R78 ;  /* 0x0000004e034e7220 */ /* 0x040fe20000400000 */
[C---:B------:R-:W-:Y:S01]  /*455d0*/  FMUL R79, R3.reuse, R79 ;  /* 0x0000004f034f7220 */ /* 0x040fe20000400000 */
[C---:B------:R-:W-:Y:S01]  /*455e0*/  FMUL R27, R3.reuse, R230 ;  /* 0x000000e6031b7220 */ /* 0x040fe20000400000 */
[----:B------:R-:W-:Y:S01]  /*455f0*/  F2FP.SATFINITE.E4M3.F32.PACK_AB_MERGE_C R67, R96, R97, RZ ;  /* 0x000000616043723e */ /* 0x000fe200048070ff */
[----:B0-----:R-:W-:Y:S01]  /*45600*/  FMUL R11, R3, R134 ;  /* 0x00000086030b7220 */ /* 0x001fe20000400000 */
[----:B------:R-:W-:-:S02]  /*45610*/  F2FP.SATFINITE.E4M3.F32.PACK_AB_MERGE_C R47, R90, R102, RZ ;  /* 0x000000665a2f723e */ /* 0x000fc400048070ff */
[----:B------:R-:W-:Y:S02]  /*45620*/  F2FP.SATFINITE.E4M3.F32.PACK_AB_MERGE_C R134, R78, R79, RZ ;  /* 0x0000004f4e86723e */ /* 0x000fe400048070ff */
[----:B--2---:R-:W-:Y:S02]  /*45630*/  F2FP.SATFINITE.E4M3.F32.PACK_AB_MERGE_C R58, R252, R239, RZ ;  /* 0x000000effc3a723e */ /* 0x004fe400048070ff */
[----:B------:R-:W2:Y:S04]  /*45640*/  LDL.LU R239, [R1+0x1bb0] ;  /* 0x001bb00001ef7983 */ /* 0x000ea80000300800 */
[----:B------:R-:W2:Y:S01]  /*45650*/  LDL.LU R252, [R1+0x1bac] ;  /* 0x001bac0001fc7983 */ /* 0x000ea20000300800 */
[----:B---3--:R-:W-:-:S03]  /*45660*/  F2FP.SATFINITE.E4M3.F32.PACK_AB_MERGE_C R62, R242, R243, RZ ;  /* 0x000000f3f23e723e */ /* 0x008fc600048070ff */
[----:B------:R-:W3:Y:S04]  /*45670*/  LDL.LU R243, [R1+0x1ba8] ;  /* 0x001ba80001f37983 */ /* 0x000ee80000300800 */
[----:B------:R-:W3:Y:S01]  /*45680*/  LDL.LU R242, [R1+0x1ba4] ;  /* 0x001ba40001f27983 */ /* 0x000ee20000300800 */
[----:B----4-:R-:W-:-:S03]  /*45690*/  F2FP.SATFINITE.E4M3.F32.PACK_AB_MERGE_C R76, R245, R0, RZ ;  /* 0x00000000f54c723e */ /* 0x010fc600048070ff */
[----:B------:R-:W4:Y:S04]  /*456a0*/  LDL.LU R0, [R1+0x1ba0] ;  /* 0x001ba00001007983 */ /* 0x000f280000300800 */
[----:B------:R-:W4:Y:S01]  /*456b0*/  LDL.LU R245, [R1+0x1b9c] ;  /* 0x001b9c0001f57983 */ /* 0x000f220000300800 */
[----:B------:R-:W-:-:S03]  /*456c0*/  F2FP.SATFINITE.E4M3.F32.PACK_AB_MERGE_C R74, R241, R247, RZ ;  /* 0x000000f7f14a723e */ /* 0x000fc600048070ff */
[----:B------:R-:W4:Y:S04]  /*456d0*/  LDL.LU R247, [R1+0x1b98] ;  /* 0x001b980001f77983 */ /* 0x000f280000300800 */
[----:B------:R-:W4:Y:S04]  /*456e0*/  LDL.LU R241, [R1+0x1b94] ;  /* 0x001b940001f17983 */ /* 0x000f280000300800 */
[----:B------:R-:W4:Y:S01]  /*456f0*/  LDL.LU R230, [R1+0x2b4] ;  /* 0x0002b40001e67983 */ /* 0x000f220000300800 */
[----:B------:R-:W-:-:S03]  /*45700*/  F2FP.SATFINITE.E4M3.F32.PACK_AB_MERGE_C R78, R246, R244, RZ ;  /* 0x000000f4f64e723e */ /* 0x000fc600048070ff */
[----:B------:R-:W4:Y:S04]  /*45710*/  LDL.LU R97, [R1+0x2b8] ;  /* 0x0002b80001617983 */ /* 0x000f280000300800 */
[----:B------:R-:W4:Y:S04]  /*45720*/  LDL.LU R102, [R1+0x2bc] ;  /* 0x0002bc0001667983 */ /* 0x000f280000300800 */
[----:B------:R-:W4:Y:S04]  /*45730*/  LDL.LU R96, [R1+0x2c0] ;  /* 0x0002c00001607983 */ /* 0x000f280000300800 */
[----:B------:R-:W4:Y:S04]  /*45740*/  LDL.LU R244, [R1+0x1b90] ;  /* 0x001b900001f47983 */ /* 0x000f280000300800 */
[----:B------:R-:W4:Y:S01]  /*45750*/  LDL.LU R246, [R1+0x1b8c] ;  /* 0x001b8c0001f67983 */ /* 0x000f220000300800 */
[----:B------:R-:W-:Y:S01]  /*45760*/  @!P2 FMUL R222, R222, 16777216 ;  /* 0x4b800000dedea820 */ /* 0x000fe20000400000 */
[----:B------:R-:W-:Y:S01]  /*45770*/  @!P2 FMUL R119, R119, 16777216 ;  /* 0x4b8000007777a820 */ /* 0x000fe20000400000 */
[----:B------:R-:W-:-:S02]  /*45780*/  F2FP.SATFINITE.E4M3.F32.PACK_AB_MERGE_C R59, R59, R75, RZ ;  /* 0x0000004b3b3b723e */ /* 0x000fc400048070ff */
[C---:B------:R-:W-:Y:S01]  /*45790*/  FMUL R26, R3.reuse, R222 ;  /* 0x000000de031a7220 */ /* 0x040fe20000400000 */
[----:B------:R-:W-:Y:S01]  /*457a0*/  FMUL R119, R3, R119 ;  /* 0x0000007703777220 */ /* 0x000fe20000400000 */
[----:B------:R-:W4:Y:S01]  /*457b0*/  LDL.LU R222, [R1+0x2d0] ;  /* 0x0002d00001de7983 */ /* 0x000f220000300800 */
[----:B------:R-:W-:Y:S02]  /*457c0*/  F2FP.SATFINITE.E4M3.F32.PACK_AB_MERGE_C R75, R88, R89, RZ ;  /* 0x00000059584b723e */ /* 0x000fe400048070ff */
[----:B------:R-:W-:Y:S01]  /*457d0*/  F2FP.SATFINITE.E4M3.F32.PACK_AB_MERGE_C R79, R82, R83, RZ ;  /* 0x00000053524f723e */ /* 0x000fe200048070ff */
[----:B------:R-:W4:Y:S01]  /*457e0*/  LDL.LU R90, [R1+0x2d4] ;  /* 0x0002d400015a7983 */ /* 0x000f220000300800 */
[----:B------:R-:W-:-:S03]  /*457f0*/  F2FP.SATFINITE.E4M3.F32.PACK_AB_MERGE_C R83, R113, R120, RZ ;  /* 0x000000787153723e */ /* 0x000fc600048070ff */
[----:B------:R-:W4:Y:S01]  /*45800*/  LDL.LU R89, [R1+0x2dc] ;  /* 0x0002dc0001597983 */ /* 0x000f220000300800 */
[----:B------:R-:W-:-:S03]  /*45810*/  F2FP.SATFINITE.E4M3.F32.PACK_AB_MERGE_C R19, R19, R119, RZ ;  /* 0x000000771313723e */ /* 0x000fc600048070ff */
[----:B------:R-:W4:Y:S01]  /*45820*/  LDL.LU R88, [R1+0x2e0] ;  /* 0x0002e00001587983 */ /* 0x000f220000300800 */
[----:B--2---:R-:W-:-:S03]  /*45830*/  F2FP.SATFINITE.E4M3.F32.PACK_AB_MERGE_C R82, R252, R239, RZ ;  /* 0x000000effc52723e */ /* 0x004fc600048070ff */
        /* <DEDUP_REMOVED lines=8> */
[----:B------:R-:W-:Y:S02]  /*458c0*/  F2FP.SATFINITE.E4M3.F32.PACK_AB_MERGE_C R113, R245, R0, RZ ;  /* 0x00000000f571723e */ /* 0x000fe400048070ff */
[----:B------:R-:W-:Y:S01]  /*458d0*/  F2FP.SATFINITE.E4M3.F32.PACK_AB_MERGE_C R112, R105, R112, RZ ;  /* 0x000000706970723e */ /* 0x000fe200048070ff */
[----:B------:R-:W3:Y:S01]  /*458e0*/  LDL.LU R0, [R1+0x1b70] ;  /* 0x001b700001007983 */ /* 0x000ee20000300800 */
[----:B------:R-:W-:Y:S02]  /*458f0*/  F2FP.SATFINITE.E4M3.F32.PACK_AB_MERGE_C R105, R241, R247, RZ ;  /* 0x000000f7f169723e */ /* 0x000fe400048070ff */
[----:B------:R-:W-:Y:S01]  /*45900*/  F2FP.SATFINITE.E4M3.F32.PACK_AB_MERGE_C R44, R110, R118, RZ ;  /* 0x000000766e2c723e */ /* 0x000fe200048070ff */
[----:B------:R-:W3:Y:S01]  /*45910*/  LDL.LU R245, [R1+0x1b6c] ;  /* 0x001b6c0001f57983 */ /* 0x000ee20000300800 */
[----:B------:R-:W-:-:S03]  /*45920*/  F2FP.SATFINITE.E4M3.F32.PACK_AB_MERGE_C R116, R116, R117, RZ ;  /* 0x000000757474723e */ /* 0x000fc600048070ff */
[----:B------:R-:W3:Y:S04]  /*45930*/  LDL.LU R247, [R1+0x1b68] ;  /* 0x001b680001f77983 */ /* 0x000ee80000300800 */
[----:B------:R-:W3:Y:S01]  /*45940*/  LDL.LU R241, [R1+0x1b64] ;  /* 0x001b640001f17983 */ /* 0x000ee20000300800 */
[----:B--2---:R-:W-:-:S03]  /*45950*/  F2FP.SATFINITE.E4M3.F32.PACK_AB_MERGE_C R118, R252, R239, RZ ;  /* 0x000000effc76723e */ /* 0x004fc600048070ff */
[----:B------:R-:W2:Y:S04]  /*45960*/  LDL.LU R239, [R1+0x1b60] ;  /* 0x001b600001ef7983 */ /* 0x000ea80000300800 */
[----:B------:R-:W2:Y:S01]  /*45970*/  LDL.LU R252, [R1+0x1b5c] ;  /* 0x001b5c0001fc7983 */ /* 0x000ea20000300800 */
[----:B----4-:R-:W-:-:S03]  /*45980*/  F2FP.SATFINITE.E4M3.F32.PACK_AB_MERGE_C R117, R246, R244, RZ ;  /* 0x000000f4f675723e */ /* 0x010fc600048070ff */
[----:B------:R-:W4:Y:S04]  /*45990*/  LDL.LU R244, [R1+0x1b58] ;  /* 0x001b580001f47983 */ /* 0x000f280000300800 */
[----:B------:R-:W4:Y:S01]  /*459a0*/  LDL.LU R246, [R1+0x1b54] ;  /* 0x001b540001f67983 */ /* 0x000f220000300800 */
[----:B------:R-:W-:Y:S01]  /*459b0*/  @!P2 FMUL R103, R103, 16777216 ;  /* 0x4b8000006767a820 */ /* 0x000fe20000400000 */
[----:B------:R-:W-:-:S03]  /*459c0*/  @!P2 FMUL R214, R214, 16777216 ;  /* 0x4b800000d6d6a820 */ /* 0x000fc60000400000 */
[C---:B------:R-:W-:Y:S01]  /*459d0*/  FMUL R103, R3.reuse, R103 ;  /* 0x0000006703677220 */ /* 0x040fe20000400000 */
[----:B------:R-:W-:Y:S01]  /*459e0*/  @!P2 FMUL R206, R206, 16777216 ;  /* 0x4b800000cecea820 */ /* 0x000fe20000400000 */
[----:B------:R-:W-:Y:S01]  /*459f0*/  @!P2 FMUL R182, R182, 16777216 ;  /* 0x4b800000b6b6a820 */ /* 0x000fe20000400000 */
[----:B------:R-:W-:Y:S02]  /*45a00*/  @!P2 FMUL R166, R166, 16777216 ;  /* 0x4b800000a6a6a820 */ /* 0x000fe40000400000 */
[----:B------:R-:W-:Y:S01]  /*45a10*/  F2FP.SATFINITE.E4M3.F32.PACK_AB_MERGE_C R34, R34, R103, RZ ;  /* 0x000000672222723e */ /* 0x000fe200048070ff */
[----:B------:R-:W-:Y:S01]  /*45a20*/  @!P2 FMUL R158, R158, 16777216 ;  /* 0x4b8000009e9ea820 */ /* 0x000fe20000400000 */
[----:B---3--:R-:W-:Y:S01]  /*45a30*/  F2FP.SATFINITE.E4M3.F32.PACK_AB_MERGE_C R103, R242, R243, RZ ;  /* 0x000000f3f267723e */ /* 0x008fe200048070ff */
[C---:B------:R-:W-:Y:S01]  /*45a40*/  FMUL R25, R3.reuse, R214 ;  /* 0x000000d603197220 */ /* 0x040fe20000400000 */
[----:B------:R-:W3:Y:S01]  /*45a50*/  LDL.LU R243, [R1+0x1b50] ;  /* 0x001b500001f37983 */ /* 0x000ee20000300800 */
[----:B------:R-:W-:Y:S01]  /*45a60*/  @!P2 FMUL R150, R150, 16777216 ;  /* 0x4b8000009696a820 */ /* 0x000fe20000400000 */
[----:B------:R-:W-:-:S02]  /*45a70*/  FMUL R42, R3, R206 ;  /* 0x000000ce032a7220 */ /* 0x000fc40000400000 */
[----:B------:R-:W3:Y:S01]  /*45a80*/  LDL.LU R242, [R1+0x1b4c] ;  /* 0x001b4c0001f27983 */ /* 0x000ee20000300800 */
[----:B------:R-:W-:Y:S01]  /*45a90*/  @!P2 FMUL R142, R142, 16777216 ;  /* 0x4b8000008e8ea820 */ /* 0x000fe20000400000 */
[C---:B------:R-:W-:Y:S02]  /*45aa0*/  FMUL R48, R3.reuse, R182 ;  /* 0x000000b603307220 */ /* 0x040fe40000400000 */
[----:B------:R-:W3:Y:S01]  /*45ab0*/  LDL.LU R214, [R1+0x344] ;  /* 0x0003440001d67983 */ /* 0x000ee20000300800 */
[C---:B------:R-:W-:Y:S01]  /*45ac0*/  FMUL R66, R3.reuse, R166 ;  /* 0x000000a603427220 */ /* 0x040fe20000400000 */
[----:B------:R-:W-:Y:S02]  /*45ad0*/  FMUL R64, R3, R158 ;  /* 0x0000009e03407220 */ /* 0x000fe40000400000 */
[----:B------:R-:W3:Y:S01]  /*45ae0*/  LDL.LU R206, [R1+0x348] ;  /* 0x0003480001ce7983 */ /* 0x000ee20000300800 */
[----:B------:R-:W-:-:S03]  /*45af0*/  F2FP.SATFINITE.E4M3.F32.PACK_AB_MERGE_C R104, R104, R35, RZ ;  /* 0x000000236868723e */ /* 0x000fc600048070ff */
[----:B------:R-:W3:Y:S01]  /*45b00*/  LDL.LU R182, [R1+0x254] ;  /* 0x0002540001b67983 */ /* 0x000ee20000300800 */
[----:B------:R-:W-:-:S03]  /*45b10*/  FMUL R72, R3, R150 ;  /* 0x0000009603487220 */ /* 0x000fc60000400000 */
[----:B------:R-:W3:Y:S01]  /*45b20*/  LDL.LU R166, [R1+0x258] ;  /* 0x0002580001a67983 */ /* 0x000ee20000300800 */
[----:B-1----:R-:W-:Y:S01]  /*45b30*/  FMUL R10, R3, R142 ;  /* 0x0000008e030a7220 */ /* 0x002fe20000400000 */
[----:B------:R-:W-:Y:S02]  /*45b40*/  F2FP.SATFINITE.E4M3.F32.PACK_AB_MERGE_C R108, R108, R109, RZ ;  /* 0x0000006d6c6c723e */ /* 0x000fe400048070ff */
[----:B------:R-:W3:Y:S04]  /*45b50*/  LDL.LU R158, [R1+0x35c] ;  /* 0x00035c00019e7983 */ /* 0x000ee80000300800 */
[----:B------:R-:W3:Y:S04]  /*45b60*/  LDL.LU R35, [R1+0x360] ;  /* 0x0003600001237983 */ /* 0x000ee80000300800 */
[----:B------:R-:W3:Y:S04]  /*45b70*/  LDL.LU R150, [R1+0x264] ;  /* 0x0002640001967983 */ /* 0x000ee80000300800 */
[----:B------:R-:W3:Y:S01]  /*45b80*/  LDL.LU R142, [R1+0x268] ;  /* 0x00026800018e7983 */ /* 0x000ee20000300800 */
[----:B----4-:R-:W-:-:S03]  /*45b90*/  F2FP.SATFINITE.E4M3.F32.PACK_AB_MERGE_C R109, R246, R244, RZ ;  /* 0x000000f4f66d723e */ /* 0x010fc600048070ff */
[----:B------:R-:W4:Y:S04]  /*45ba0*/  LDL.LU R244, [R1+0x1b48] ;  /* 0x001b480001f47983 */ /* 0x000f280000300800 */
[----:B------:R-:W4:Y:S01]  /*45bb0*/  LDL.LU R246, [R1+0x1b44] ;  /* 0x001b440001f67983 */ /* 0x000f220000300800 */
[----:B------:R-:W-:-:S04]  /*45bc0*/  @!P2 FMUL R111, R111, 16777216 ;  /* 0x4b8000006f6fa820 */ /* 0x000fc80000400000 */
[----:B------:R-:W-:Y:S01]  /*45bd0*/  FMUL R111, R3, R111 ;  /* 0x0000006f036f7220 */ /* 0x000fe20000400000 */
[----:B------:R-:W-:Y:S02]  /*45be0*/  F2FP.SATFINITE.E4M3.F32.PACK_AB_MERGE_C R110, R245, R0, RZ ;  /* 0x00000000f56e723e */ /* 0x000fe400048070ff */
[----:B------:R-:W3:Y:S02]  /*45bf0*/  LDL.LU R0, [R1+0x1b40] ;  /* 0x001b400001007983 */ /* 0x000ee40000300800 */
[----:B------:R-:W-:Y:S02]  /*45c00*/  F2FP.SATFINITE.E4M3.F32.PACK_AB_MERGE_C R32, R32, R111, RZ ;  /* 0x0000006f2020723e */ /* 0x000fe400048070ff */
[----:B------:R-:W-:Y:S01]  /*45c10*/  F2FP.SATFINITE.E4M3.F32.PACK_AB_MERGE_C R111, R97, R230, RZ ;  /* 0x000000e6616f723e */ /* 0x000fe200048070ff */
[----:B------:R-:W3:Y:S01]  /*45c20*/  LDL.LU R245, [R1+0x1b3c] ;  /* 0x001b3c0001f57983 */ /* 0x000ee20000300800 */
[----:B------:R-:W-:Y:S02]  /*45c30*/  F2FP.SATFINITE.E4M3.F32.PACK_AB_MERGE_C R97, R241, R247, RZ ;  /* 0x000000f7f161723e */ /* 0x000fe400048070ff */
[----:B------:R-:W-:Y:S01]  /*45c40*/  F2FP.SATFINITE.E4M3.F32.PACK_AB_MERGE_C R96, R96, R102, RZ ;  /* 0x000000666060723e */ /* 0x000fe200048070ff */
[----:B------:R-:W3:Y:S01]  /*45c50*/  LDL.LU R247, [R1+0x1b38] ;  /* 0x001b380001f77983 */ /* 0x000ee20000300800 */
[----:B--2---:R-:W-:-:S02]  /*45c60*/  F2FP.SATFINITE.E4M3.F32.PACK_AB_MERGE_C R102, R252, R239, RZ ;  /* 0x000000effc66723e */ /* 0x004fc400048070ff */
[----:B------:R-:W-:Y:S01]  /*45c70*/  F2FP.SATFINITE.E4M3.F32.PACK_AB_MERGE_C R100, R100, R101, RZ ;  /* 0x000000656464723e */ /* 0x000fe200048070ff */
[----:B------:R-:W2:Y:S04]  /*45c80*/  LDL.LU R241, [R1+0x1b34] ;  /* 0x001b340001f17983 */ /* 0x000ea80000300800 */
[----:B------:R-:W2:Y:S04]  /*45c90*/  LDL.LU R239, [R1+0x1b30] ;  /* 0x001b300001ef7983 */ /* 0x000ea80000300800 */
[----:B------:R-:W2:Y:S01]  /*45ca0*/  LDL.LU R252, [R1+0x1b2c] ;  /* 0x001b2c0001fc7983 */ /* 0x000ea20000300800 */
[----:B----4-:R-:W-:-:S03]  /*45cb0*/  F2FP.SATFINITE.E4M3.F32.PACK_AB_MERGE_C R101, R246, R244, RZ ;  /* 0x000000f4f665723e */ /* 0x010fc600048070ff */
        /* <DEDUP_REMOVED lines=11> */
[----:B------:R-:W-:Y:S02]  /*45d70*/  F2FP.SATFINITE.E4M3.F32.PACK_AB_MERGE_C R126, R94, R95, RZ ;  /* 0x0000005f5e7e723e */ /* 0x000fe400048070ff */
[----:B---3--:R-:W-:Y:S02]  /*45d80*/  F2FP.SATFINITE.E4M3.F32.PACK_AB_MERGE_C R93, R242, R243, RZ ;  /* 0x000000f3f25d723e */ /* 0x008fe400048070ff */
[----:B------:R-:W3:Y:S01]  /*45d90*/  LDL.LU R243, [R1+0x1b20] ;  /* 0x001b200001f37983 */ /* 0x000ee20000300800 */
        /* <DEDUP_REMOVED lines=8> */
[----:B------:R-:W2:Y:S01]  /*45e20*/  LDL.LU R245, [R1+0x1b14] ;  /* 0x001b140001f57983 */ /* 0x000ea20000300800 */
[----:B------:R-:W-:-:S03]  /*45e30*/  F2FP.SATFINITE.E4M3.F32.PACK_AB_MERGE_C R89, R252, R239, RZ ;  /* 0x000000effc59723e */ /* 0x000fc600048070ff */
[----:B------:R-:W2:Y:S04]  /*45e40*/  LDL.LU R247, [R1+0x1b10] ;  /* 0x001b100001f77983 */ /* 0x000ea80000300800 */
[----:B------:R-:W2:Y:S01]  /*45e50*/  LDL.LU R241, [R1+0x1b0c] ;  /* 0x001b0c0001f17983 */ /* 0x000ea20000300800 */
[----:B----4-:R-:W-:-:S03]  /*45e60*/  F2FP.SATFINITE.E4M3.F32.PACK_AB_MERGE_C R88, R246, R244, RZ ;  /* 0x000000f4f658723e */ /* 0x010fc600048070ff */
[----:B------:R-:W4:Y:S04]  /*45e70*/  LDL.LU R244, [R1+0x1b08] ;  /* 0x001b080001f47983 */ /* 0x000f280000300800 */
[----:B------:R-:W4:Y:S04]  /*45e80*/  LDL.LU R246, [R1+0x1b04] ;  /* 0x001b040001f67983 */ /* 0x000f280000300800 */
[----:B------:R-:W4:Y:S04]  /*45e90*/  LDL.LU R239, [R1+0x1b00] ;  /* 0x001b000001ef7983 */ /* 0x000f280000300800 */
[----:B------:R-:W4:Y:S01]  /*45ea0*/  LDL.LU R252, [R1+0x1afc] ;  /* 0x001afc0001fc7983 */ /* 0x000f220000300800 */
[----:B------:R-:W-:Y:S01]  /*45eb0*/  @!P2 FMUL R70, R70, 16777216 ;  /* 0x4b8000004646a820 */ /* 0x000fe20000400000 */
[----:B------:R-:W-:-:S03]  /*45ec0*/  @!P2 FMUL R71, R71, 16777216 ;  /* 0x4b8000004747a820 */ /* 0x000fc60000400000 */
[C---:B------:R-:W-:Y:S01]  /*45ed0*/  FMUL R70, R3.reuse, R70 ;  /* 0x0000004603467220 */ /* 0x040fe20000400000 */
[----:B------:R-:W-:Y:S01]  /*45ee0*/  FMUL R71, R3, R71 ;  /* 0x0000004703477220 */ /* 0x000fe20000400000 */
[----:B------:R-:W-:Y:S02]  /*45ef0*/  F2FP.SATFINITE.E4M3.F32.PACK_AB_MERGE_C R68, R68, R69, RZ ;  /* 0x000000454444723e */ /* 0x000fe400048070ff */
[----:B------:R-:W-:Y:S02]  /*45f00*/  F2FP.SATFINITE.E4M3.F32.PACK_AB_MERGE_C R132, R132, R133, RZ ;  /* 0x000000858484723e */ /* 0x000fe400048070ff */
[----:B---3--:R-:W-:Y:S02]  /*45f10*/  F2FP.SATFINITE.E4M3.F32.PACK_AB_MERGE_C R69, R242, R243, RZ ;  /* 0x000000f3f245723e */ /* 0x008fe400048070ff */
[----:B--2---:R-:W-:Y:S02]  /*45f20*/  F2FP.SATFINITE.E4M3.F32.PACK_AB_MERGE_C R86, R245, R0, RZ ;  /* 0x00000000f556723e */ /* 0x004fe400048070ff */
[----:B------:R-:W2:Y:S01]  /*45f30*/  LDL.LU R0, [R1+0x1af8] ;  /* 0x001af80001007983 */ /* 0x000ea20000300800 */
[----:B------:R-:W-:-:S03]  /*45f40*/  F2FP.SATFINITE.E4M3.F32.PACK_AB_MERGE_C R133, R70, R71, RZ ;  /* 0x000000474685723e */ /* 0x000fc600048070ff */
[----:B------:R-:W2:Y:S04]  /*45f50*/  LDL.LU R245, [R1+0x1af4] ;  /* 0x001af40001f57983 */ /* 0x000ea80000300800 */
[----:B------:R-:W3:Y:S04]  /*45f60*/  LDL.LU R243, [R1+0x1af0] ;  /* 0x001af00001f37983 */ /* 0x000ee80000300800 */
[----:B------:R-:W3:Y:S01]  /*45f70*/  LDL.LU R242, [R1+0x1aec] ;  /* 0x001aec0001f27983 */ /* 0x000ee20000300800 */
[----:B----4-:R-:W-:-:S03]  /*45f80*/  F2FP.SATFINITE.E4M3.F32.PACK_AB_MERGE_C R70, R246, R247, RZ ;  /* 0x000000f7f646723e */ /* 0x010fc600048070ff */
        /* <DEDUP_REMOVED lines=9> */
[----:B------:R-:W-:Y:S01]  /*46020*/  @!P2 FMUL R55, R55, 16777216 ;  /* 0x4b8000003737a820 */ /* 0x000fe20000400000 */
[C---:B------:R-:W-:Y:S01]  /*46030*/  FMUL R38, R3.reuse, R38 ;  /* 0x0000002603267220 */ /* 0x040fe20000400000 */
[C---:B------:R-:W-:Y:S01]  /*46040*/  FMUL R39, R3.reuse, R39 ;  /* 0x0000002703277220 */ /* 0x040fe20000400000 */
[C---:B------:R-:W-:Y:S01]  /*46050*/  FMUL R135, R3.reuse, R135 ;  /* 0x0000008703877220 */ /* 0x040fe20000400000 */
[C---:B------:R-:W-:Y:S01]  /*46060*/  FMUL R54, R3.reuse, R54 ;  /* 0x0000003603367220 */ /* 0x040fe20000400000 */
[----:B------:R-:W-:Y:S01]  /*46070*/  FMUL R55, R3, R55 ;  /* 0x0000003703377220 */ /* 0x000fe20000400000 */
[----:B------:R-:W-:-:S02]  /*46080*/  F2FP.SATFINITE.E4M3.F32.PACK_AB_MERGE_C R84, R84, R85, RZ ;  /* 0x000000555454723e */ /* 0x000fc400048070ff */
[----:B--2---:R-:W-:Y:S02]  /*46090*/  F2FP.SATFINITE.E4M3.F32.PACK_AB_MERGE_C R85, R245, R0, RZ ;  /* 0x00000000f555723e */ /* 0x004fe400048070ff */
[----:B------:R-:W-:Y:S01]  /*460a0*/  F2FP.SATFINITE.E4M3.F32.PACK_AB_MERGE_C R173, R38, R39, RZ ;  /* 0x0000002726ad723e */ /* 0x000fe200048070ff */
[----:B------:R-:W2:Y:S01]  /*460b0*/  LDL.LU R0, [R1+0x1ad8] ;  /* 0x001ad80001007983 */ /* 0x000ea20000300800 */
[----:B------:R-:W-:Y:S02]  /*460c0*/  F2FP.SATFINITE.E4M3.F32.PACK_AB_MERGE_C R11, R11, R135, RZ ;  /* 0x000000870b0b723e */ /* 0x000fe400048070ff */
[----:B------:R-:W-:Y:S01]  /*460d0*/  F2FP.SATFINITE.E4M3.F32.PACK_AB_MERGE_C R135, R54, R55, RZ ;  /* 0x000000373687723e */ /* 0x000fe200048070ff */
[----:B------:R-:W2:Y:S01]  /*460e0*/  LDL.LU R245, [R1+0x1ad4] ;  /* 0x001ad40001f57983 */ /* 0x000ea20000300800 */
[----:B---3--:R-:W-:-:S03]  /*460f0*/  F2FP.SATFINITE.E4M3.F32.PACK_AB_MERGE_C R39, R242, R243, RZ ;  /* 0x000000f3f227723e */ /* 0x008fc600048070ff */
[----:B------:R-:W3:Y:S01]  /*46100*/  LDL.LU R243, [R1+0x1ad0] ;  /* 0x001ad00001f37983 */ /* 0x000ee20000300800 */
[----:B------:R-:W-:-:S03]  /*46110*/  F2FP.SATFINITE.E4M3.F32.PACK_AB_MERGE_C R52, R52, R53, RZ ;  /* 0x000000353434723e */ /* 0x000fc600048070ff */
[----:B------:R-:W3:Y:S01]  /*46120*/  LDL.LU R242, [R1+0x1acc] ;  /* 0x001acc0001f27983 */ /* 0x000ee20000300800 */
[----:B----4-:R-:W-:-:S03]  /*46130*/  F2FP.SATFINITE.E4M3.F32.PACK_AB_MERGE_C R55, R246, R247, RZ ;  /* 0x000000f7f637723e */ /* 0x010fc600048070ff */
[----:B------:R-:W3:Y:S04]  /*46140*/  LDL.LU R247, [R1+0x1ac8] ;  /* 0x001ac80001f77983 */ /* 0x000ee80000300800 */
[----:B------:R-:W4:Y:S01]  /*46150*/  LDL.LU R246, [R1+0x1ac4] ;  /* 0x001ac40001f67983 */ /* 0x000f220000300800 */
[----:B------:R-:W-:-:S03]  /*46160*/  F2FP.SATFINITE.E4M3.F32.PACK_AB_MERGE_C R53, R252, R239, RZ ;  /* 0x000000effc35723e */ /* 0x000fc600048070ff */
[----:B------:R-:W4:Y:S04]  /*46170*/  LDL.LU R239, [R1+0x1ac0] ;  /* 0x001ac00001ef7983 */ /* 0x000f280000300800 */
[----:B------:R-:W2:Y:S01]  /*46180*/  LDL.LU R252, [R1+0x1abc] ;  /* 0x001abc0001fc7983 */ /* 0x000ea20000300800 */
[----:B------:R-:W-:Y:S02]  /*46190*/  F2FP.SATFINITE.E4M3.F32.PACK_AB_MERGE_C R36, R36, R37, RZ ;  /* 0x000000252424723e */ /* 0x000fe400048070ff */
[----:B------:R-:W-:Y:S02]  /*461a0*/  F2FP.SATFINITE.E4M3.F32.PACK_AB_MERGE_C R37, R142, R150, RZ ;  /* 0x000000968e25723e */ /* 0x000fe400048070ff */
[----:B------:R-:W-:Y:S01]  /*461b0*/  F2FP.SATFINITE.E4M3.F32.PACK_AB_MERGE_C R174, R4, R2, RZ ;  /* 0x0000000204ae723e */ /* 0x000fe200048070ff */
[----:B------:R-:W-:-:S02]  /*461c0*/  IMAD.IADD R4, R244, 0x1, -R241 ;  /* 0x00000001f4047824 */ /* 0x000fc400078e0af1 */
[----:B------:R-:W-:Y:S01]  /*461d0*/  @!P2 FMUL R17, R17, 16777216 ;  /* 0x4b8000001111a820 */ /* 0x000fe20000400000 */
[----:B------:R-:W-:Y:S01]  /*461e0*/  @!P2 FMUL R24, R24, 16777216 ;  /* 0x4b8000001818a820 */ /* 0x000fe20000400000 */
[----:B------:R-:W-:Y:S02]  /*461f0*/  F2FP.SATFINITE.E4M3.F32.PACK_AB_MERGE_C R188, R188, R189, RZ ;  /* 0x000000bdbcbc723e */ /* 0x000fe400048070ff */
[----:B------:R-:W-:Y:S01]  /*46200*/  F2FP.SATFINITE.E4M3.F32.PACK_AB_MERGE_C R189, R12, R13, RZ ;  /* 0x0000000d0cbd723e */ /* 0x000fe200048070ff */
[----:B------:R-:W-:Y:S01]  /*46210*/  FADD R4, R4, -1 ;  /* 0xbf80000004047421 */ /* 0x000fe20000000000 */
[----:B------:R-:W-:Y:S01]  /*46220*/  F2FP.SATFINITE.E4M3.F32.PACK_AB_MERGE_C R33, R20, R21, RZ ;  /* 0x000000151421723e */ /* 0x000fe200048070ff */
[----:B------:R-:W-:Y:S02]  /*46230*/  IMAD.MOV.U32 R20, RZ, RZ, 0x3dc6b27f ;  /* 0x3dc6b27fff147424 */ /* 0x000fe400078e00ff */
[C---:B------:R-:W-:Y:S01]  /*46240*/  FMUL R17, R3.reuse, R17 ;  /* 0x0000001103117220 */ /* 0x040fe20000400000 */
[----:B------:R-:W-:Y:S01]  /*46250*/  FMUL R24, R3, R24 ;  /* 0x0000001803187220 */ /* 0x000fe20000400000 */
[----:B------:R-:W-:Y:S01]  /*46260*/  F2FP.SATFINITE.E4M3.F32.PACK_AB_MERGE_C R196, R196, R197, RZ ;  /* 0x000000c5c4c4723e */ /* 0x000fe200048070ff */
[----:B------:R-:W-:-:S03]  /*46270*/  FFMA.FTZ R2, R4, R20, -0.16845393180847167969 ;  /* 0xbe2c7f3004027423 */ /* 0x000fc60000010014 */
[----:B------:R-:W-:Y:S01]  /*46280*/  F2FP.SATFINITE.E4M3.F32.PACK_AB_MERGE_C R197, R17, R24, RZ ;  /* 0x0000001811c5723e */ /* 0x000fe200048070ff */
[----:B------:R-:W-:-:S04]  /*46290*/  FFMA.FTZ R2, R4, R2, 0.1716887056827545166 ;  /* 0x3e2fcf2a04027423 */ /* 0x000fc80000010002 */
[----:B------:R-:W-:-:S04]  /*462a0*/  FFMA.FTZ R2, R4, R2, -0.17900948226451873779 ;  /* 0xbe374e4304027423 */ /* 0x000fc80000010002 */
[----:B------:R-:W-:Y:S01]  /*462b0*/  FFMA.FTZ R2, R4, R2, 0.20512372255325317383 ;  /* 0x3e520bf404027423 */ /* 0x000fe20000010002 */
[----:B--2---:R-:W-:Y:S02]  /*462c0*/  F2FP.SATFINITE.E4M3.F32.PACK_AB_MERGE_C R38, R252, R0, RZ ;  /* 0x00000000fc26723e */ /* 0x004fe400048070ff */
[----:B------:R-:W2:Y:S04]  /*462d0*/  LDL.LU R0, [R1+0x1ab8] ;  /* 0x001ab80001007983 */ /* 0x000ea80000300800 */
[----:B------:R-:W2:Y:S04]  /*462e0*/  LDL.LU R252, [R1+0x1ab4] ;  /* 0x001ab40001fc7983 */ /* 0x000ea80000300800 */
[----:B------:R-:W2:Y:S04]  /*462f0*/  LDL.LU R150, [R1+0x404] ;  /* 0x0004040001967983 */ /* 0x000ea80000300800 */
[----:B------:R-:W2:Y:S01]  /*46300*/  LDL.LU R142, [R1+0x3fc] ;  /* 0x0003fc00018e7983 */ /* 0x000ea20000300800 */
[----:B---3--:R-:W-:-:S02]  /*46310*/  IMAD.IADD R16, R247, 0x1, -R242 ;  /* 0x00000001f7107824 */ /* 0x008fc400078e0af2 */
[----:B----4-:R-:W-:Y:S02]  /*46320*/  IMAD.IADD R13, R246, 0x1, -R243 ;  /* 0x00000001f60d7824 */ /* 0x010fe400078e0af3 */
[----:B------:R-:W-:Y:S02]  /*46330*/  IMAD.IADD R12, R239, 0x1, -R245 ;  /* 0x00000001ef0c7824 */ /* 0x000fe400078e0af5 */
[----:B------:R-:W-:Y:S01]  /*46340*/  FADD R16, R16, -1 ;  /* 0xbf80000010107421 */ /* 0x000fe20000000000 */
[----:B------:R-:W-:Y:S01]  /*46350*/  FADD R13, R13, -1 ;  /* 0xbf8000000d0d7421 */ /* 0x000fe20000000000 */
[----:B------:R-:W-:Y:S02]  /*46360*/  FADD R12, R12, -1 ;  /* 0xbf8000000c0c7421 */ /* 0x000fe40000000000 */
[-C--:B------:R-:W-:Y:S01]  /*46370*/  FFMA.FTZ R21, R16, R20.reuse, -0.16845393180847167969 ;  /* 0xbe2c7f3010157423 */ /* 0x080fe20000010014 */
[-C--:B------:R-:W-:Y:S01]  /*46380*/  FFMA.FTZ R24, R13, R20.reuse, -0.16845393180847167969 ;  /* 0xbe2c7f300d187423 */ /* 0x080fe20000010014 */
[----:B------:R-:W-:-:S02]  /*46390*/  FFMA.FTZ R20, R12, R20, -0.16845393180847167969 ;  /* 0xbe2c7f300c147423 */ /* 0x000fc40000010014 */
[----:B------:R-:W-:Y:S01]  /*463a0*/  FFMA.FTZ R21, R16, R21, 0.1716887056827545166 ;  /* 0x3e2fcf2a10157423 */ /* 0x000fe20000010015 */
[C---:B------:R-:W-:Y:S01]  /*463b0*/  FFMA.FTZ R24, R13.reuse, R24, 0.1716887056827545166 ;  /* 0x3e2fcf2a0d187423 */ /* 0x040fe20000010018 */
[----:B------:R-:W-:Y:S02]  /*463c0*/  FFMA.FTZ R20, R12, R20, 0.1716887056827545166 ;  /* 0x3e2fcf2a0c147423 */ /* 0x000fe40000010014 */
[----:B------:R-:W-:Y:S01]  /*463d0*/  FFMA.FTZ R21, R16, R21, -0.17900948226451873779 ;  /* 0xbe374e4310157423 */ /* 0x000fe20000010015 */
[C---:B------:R-:W-:Y:S01]  /*463e0*/  FFMA.FTZ R24, R13.reuse, R24, -0.17900948226451873779 ;  /* 0xbe374e430d187423 */ /* 0x040fe20000010018 */
[----:B------:R-:W-:Y:S01]  /*463f0*/  FFMA.FTZ R20, R12, R20, -0.17900948226451873779 ;  /* 0xbe374e430c147423 */ /* 0x000fe20000010014 */
[----:B------:R-:W-:Y:S01]  /*46400*/  FFMA.FTZ R2, R4, R2, -0.24046532809734344482 ;  /* 0xbe763c8b04027423 */ /* 0x000fe20000010002 */
[----:B------:R-:W-:Y:S02]  /*46410*/  FFMA.FTZ R21, R16, R21, 0.20512372255325317383 ;  /* 0x3e520bf410157423 */ /* 0x000fe40000010015 */
[----:B------:R-:W-:Y:S01]  /*46420*/  FFMA.FTZ R20, R12, R20, 0.20512372255325317383 ;  /* 0x3e520bf40c147423 */ /* 0x000fe20000010014 */
[C---:B------:R-:W-:Y:S01]  /*46430*/  FFMA.FTZ R24, R13.reuse, R24, 0.20512372255325317383 ;  /* 0x3e520bf40d187423 */ /* 0x040fe20000010018 */
[----:B------:R-:W-:Y:S01]  /*46440*/  FFMA.FTZ R2, R4, R2, 0.28857114911079406738 ;  /* 0x3e93bf9904027423 */ /* 0x000fe20000010002 */
[----:B------:R-:W-:Y:S01]  /*46450*/  FFMA.FTZ R21, R16, R21, -0.24046532809734344482 ;  /* 0xbe763c8b10157423 */ /* 0x000fe20000010015 */
[----:B------:R-:W-:Y:S01]  /*46460*/  FFMA.FTZ R20, R12, R20, -0.24046532809734344482 ;  /* 0xbe763c8b0c147423 */ /* 0x000fe20000010014 */
[C---:B------:R-:W-:Y:S01]  /*46470*/  FFMA.FTZ R24, R13.reuse, R24, -0.24046532809734344482 ;  /* 0xbe763c8b0d187423 */ /* 0x040fe20000010018 */
[----:B------:R-:W-:Y:S01]  /*46480*/  FFMA.FTZ R2, R4, R2, -0.36067417263984680176 ;  /* 0xbeb8aa4904027423 */ /* 0x000fe20000010002 */
[----:B------:R-:W-:Y:S01]  /*46490*/  FFMA.FTZ R21, R16, R21, 0.28857114911079406738 ;  /* 0x3e93bf9910157423 */ /* 0x000fe20000010015 */
[----:B------:R-:W-:Y:S01]  /*464a0*/  FFMA.FTZ R20, R12, R20, 0.28857114911079406738 ;  /* 0x3e93bf990c147423 */ /* 0x000fe20000010014 */
[C---:B------:R-:W-:Y:S01]  /*464b0*/  FFMA.FTZ R24, R13.reuse, R24, 0.28857114911079406738 ;  /* 0x3e93bf990d187423 */ /* 0x040fe20000010018 */
[----:B------:R-:W-:Y:S01]  /*464c0*/  FFMA.FTZ R2, R4, R2, 0.48089820146560668945 ;  /* 0x3ef6384a04027423 */ /* 0x000fe20000010002 */
[----:B------:R-:W-:Y:S01]  /*464d0*/  FFMA.FTZ R21, R16, R21, -0.36067417263984680176 ;  /* 0xbeb8aa4910157423 */ /* 0x000fe20000010015 */
[----:B------:R-:W-:Y:S01]  /*464e0*/  FFMA.FTZ R20, R12, R20, -0.36067417263984680176 ;  /* 0xbeb8aa490c147423 */ /* 0x000fe20000010014 */
[C---:B------:R-:W-:Y:S01]  /*464f0*/  FFMA.FTZ R24, R13.reuse, R24, -0.36067417263984680176 ;  /* 0xbeb8aa490d187423 */ /* 0x040fe20000010018 */
[----:B------:R-:W-:Y:S01]  /*46500*/  FFMA.FTZ R2, R4, R2, -0.72134751081466674805 ;  /* 0xbf38aa3b04027423 */ /* 0x000fe20000010002 */
[----:B------:R-:W-:Y:S01]  /*46510*/  FFMA.FTZ R21, R16, R21, 0.48089820146560668945 ;  /* 0x3ef6384a10157423 */ /* 0x000fe20000010015 */
[----:B------:R-:W-:Y:S01]  /*46520*/  FFMA.FTZ R20, R12, R20, 0.48089820146560668945 ;  /* 0x3ef6384a0c147423 */ /* 0x000fe20000010014 */
[C---:B------:R-:W-:Y:S01]  /*46530*/  FFMA.FTZ R24, R13.reuse, R24, 0.48089820146560668945 ;  /* 0x3ef6384a0d187423 */ /* 0x040fe20000010018 */
[----:B------:R-:W-:Y:S01]  /*46540*/  FMUL R2, R4, R2 ;  /* 0x0000000204027220 */ /* 0x000fe20000400000 */
[----:B------:R-:W-:Y:S01]  /*46550*/  ISETP.GE.U32.AND P0, PT, R244, 0x7f800000, PT ;  /* 0x7f800000f400780c */ /* 0x000fe20003f06070 */
[----:B------:R-:W-:Y:S01]  /*46560*/  FFMA.FTZ R20, R12, R20, -0.72134751081466674805 ;  /* 0xbf38aa3b0c147423 */ /* 0x000fe20000010014 */
[----:B------:R-:W-:Y:S01]  /*46570*/  FFMA.FTZ R21, R16, R21, -0.72134751081466674805 ;  /* 0xbf38aa3b10157423 */ /* 0x000fe20000010015 */
[C---:B------:R-:W-:Y:S01]  /*46580*/  FFMA.FTZ R24, R13.reuse, R24, -0.72134751081466674805 ;  /* 0xbf38aa3b0d187423 */ /* 0x040fe20000010018 */
[----:B------:R-:W-:Y:S01]  /*46590*/  FMUL R2, R4, R2 ;  /* 0x0000000204027220 */ /* 0x000fe20000400000 */
[----:B------:R-:W-:Y:S01]  /*465a0*/  FMUL R20, R12, R20 ;  /* 0x000000140c147220 */ /* 0x000fe20000400000 */
[----:B------:R-:W-:Y:S01]  /*465b0*/  FMUL R21, R16, R21 ;  /* 0x0000001510157220 */ /* 0x000fe20000400000 */
[C---:B------:R-:W-:Y:S01]  /*465c0*/  FMUL R24, R13.reuse, R24 ;  /* 0x000000180d187220 */ /* 0x040fe20000400000 */
[----:B------:R-:W-:Y:S01]  /*465d0*/  FFMA.FTZ R4, R4, 1.4426950216293334961, R2 ;  /* 0x3fb8aa3b04047823 */ /* 0x000fe20000010002 */
[----:B------:R-:W-:Y:S01]  /*465e0*/  FMUL R20, R12, R20 ;  /* 0x000000140c147220 */ /* 0x000fe20000400000 */
[----:B------:R-:W-:Y:S01]  /*465f0*/  FMUL R21, R16, R21 ;  /* 0x0000001510157220 */ /* 0x000fe20000400000 */
[----:B------:R-:W-:-:S02]  /*46600*/  FMUL R24, R13, R24 ;  /* 0x000000180d187220 */ /* 0x000fc40000400000 */
[----:B------:R-:W-:Y:S01]  /*46610*/  FFMA.FTZ R20, R12, 1.4426950216293334961, R20 ;  /* 0x3fb8aa3b0c147823 */ /* 0x000fe20000010014 */
[----:B------:R-:W-:Y:S01]  /*46620*/  FFMA.FTZ R21, R16, 1.4426950216293334961, R21 ;  /* 0x3fb8aa3b10157823 */ /* 0x000fe20000010015 */
[----:B------:R-:W-:Y:S01]  /*46630*/  FFMA.FTZ R24, R13, 1.4426950216293334961, R24 ;  /* 0x3fb8aa3b0d187823 */ /* 0x000fe20000010018 */
[----:B------:R-:W-:Y:S01]  /*46640*/  ISETP.GE.U32.AND P1, PT, R247, 0x7f800000, PT ;  /* 0x7f800000f700780c */ /* 0x000fe20003f26070 */
[----:B------:R-:W0:Y:S01]  /*46650*/  S2UR UR10, SR_CTAID.Y ;  /* 0x00000000000a79c3 */ /* 0x000e220000002600 */
        /* <DEDUP_REMOVED lines=97> */
[----:B------:R-:W-:-:S02]  /*46c70*/  FMUL R249, R3, R249 ;  /* 0x000000f903f97220 */ /* 0x000fc40000400000 */
[----:B------:R-:W1:Y:S01]  /*46c80*/  LDC.64 R2, c[0x0][0x228] ;  /* 0x00008a00ff027b82 */ /* 0x000e620000000a00 */
[----:B------:R-:W-:Y:S01]  /*46c90*/  @P1 IMAD.MOV.U32 R12, RZ, RZ, 0x7f800000 ;  /* 0x7f800000ff0c1424 */ /* 0x000fe200078e00ff */
[----:B------:R-:W-:Y:S01]  /*46ca0*/  ISETP.GE.U32.AND P4, PT, R246, 0x7f800000, PT ;  /* 0x7f800000f600780c */ /* 0x000fe20003f86070 */
[----:B0-----:R-:W-:Y:S01]  /*46cb0*/  UIMAD UR4, UR10, UR4, URZ ;  /* 0x000000040a0472a4 */ /* 0x001fe2000f8e023f */
[----:B------:R-:W-:Y:S02]  /*46cc0*/  F2FP.SATFINITE.E4M3.F32.PACK_AB_MERGE_C R43, R43, R240, RZ ;  /* 0x000000f02b2b723e */ /* 0x000fe400048070ff */
[----:B------:R-:W-:Y:S02]  /*46cd0*/  F2FP.SATFINITE.E4M3.F32.PACK_AB_MERGE_C R236, R236, R237, RZ ;  /* 0x000000edecec723e */ /* 0x000fe400048070ff */
[----:B------:R-:W-:Y:S02]  /*46ce0*/  F2FP.SATFINITE.E4M3.F32.PACK_AB_MERGE_C R27, R27, R231, RZ ;  /* 0x000000e71b1b723e */ /* 0x000fe400048070ff */
[----:B------:R-:W-:-:S02]  /*46cf0*/  F2FP.SATFINITE.E4M3.F32.PACK_AB_MERGE_C R228, R228, R229, RZ ;  /* 0x000000e5e4e4723e */ /* 0x000fc400048070ff */
[----:B------:R-:W-:Y:S02]  /*46d00*/  F2FP.SATFINITE.E4M3.F32.PACK_AB_MERGE_C R26, R26, R223, RZ ;  /* 0x000000df1a1a723e */ /* 0x000fe400048070ff */
[----:B------:R-:W-:Y:S02]  /*46d10*/  F2FP.SATFINITE.E4M3.F32.PACK_AB_MERGE_C R220, R220, R221, RZ ;  /* 0x000000dddcdc723e */ /* 0x000fe400048070ff */
        /* <DEDUP_REMOVED lines=17> */
[----:B------:R-:W-:Y:S01]  /*46e30*/  FSETP.NEU.AND P3, PT, R244, RZ, PT ;  /* 0x000000fff400720b */ /* 0x000fe20003f6d000 */
[----:B--2---:R-:W-:Y:S01]  /*46e40*/  FADD R13, R0, R20 ;  /* 0x00000014000d7221 */ /* 0x004fe20000000000 */
[----:B------:R-:W-:Y:S01]  /*46e50*/  FADD R77, R150, R4 ;  /* 0x00000004964d7221 */ /* 0x000fe20000000000 */
[----:B------:R-:W-:Y:S02]  /*46e60*/  @P0 IMAD.MOV.U32 R4, RZ, RZ, 0x7f800000 ;  /* 0x7f800000ff040424 */ /* 0x000fe400078e00ff */
[----:B------:R-:W-:Y:S01]  /*46e70*/  FADD R16, R252, R24 ;  /* 0x00000018fc107221 */ /* 0x000fe20000000000 */
[----:B------:R-:W-:Y:S01]  /*46e80*/  FADD R61, R142, R21 ;  /* 0x000000158e3d7221 */ /* 0x000fe20000000000 */
[----:B------:R-:W-:Y:S01]  /*46e90*/  @P0 FFMA.FTZ R77, R244, R4, +INF ;  /* 0x7f800000f44d0423 */ /* 0x000fe20000010004 */
[----:B------:R-:W0:Y:S01]  /*46ea0*/  S2R R142, SR_TID.X ;  /* 0x00000000008e7919 */ /* 0x000e220000002100 */
[----:B------:R-:W2:Y:S04]  /*46eb0*/  LDL.LU R252, [R1+0x1ab0] ;  /* 0x001ab00001fc7983 */ /* 0x000ea80000300800 */
[----:B------:R-:W3:Y:S04]  /*46ec0*/  LDL.LU R0, [R1+0x1aac] ;  /* 0x001aac0001007983 */ /* 0x000ee80000300800 */
[----:B------:R-:W-:Y:S04]  /*46ed0*/  STL [R1+0xd44], R13 ;  /* 0x000d440d01007387 */ /* 0x000fe80000100800 */
[----:B------:R4:W-:Y:S02]  /*46ee0*/  STL [R1+0xd60], R77 ;  /* 0x000d604d01007387 */ /* 0x0009e40000100800 */
[----:B----4-:R-:W4:Y:S01]  /*46ef0*/  S2R R77, SR_CTAID.X ;  /* 0x00000000004d7919 */ /* 0x010f220000002500 */
[----:B------:R-:W-:Y:S01]  /*46f00*/  @P1 FFMA.FTZ R61, R247, R12, +INF ;  /* 0x7f800000f73d1423 */ /* 0x000fe2000001000c */
[----:B0-----:R-:W-:-:S04]  /*46f10*/  LOP3.LUT R142, R142, 0xff, RZ, 0xc0, !PT ;  /* 0x000000ff8e8e7812 */ /* 0x001fc800078ec0ff */
[----:B------:R0:W-:Y:S01]  /*46f20*/  STL [R1+0xd5c], R61 ;  /* 0x000d5c3d01007387 */ /* 0x0001e20000100800 */
[----:B------:R-:W-:Y:S01]  /*46f30*/  @P4 IMAD.MOV.U32 R4, RZ, RZ, 0x7f800000 ;  /* 0x7f800000ff044424 */ /* 0x000fe200078e00ff */
[----:B0-----:R-:W0:Y:S03]  /*46f40*/  S2R R61, SR_TID.X ;  /* 0x00000000003d7919 */ /* 0x001e260000002100 */
[----:B------:R-:W-:Y:S01]  /*46f50*/  @P4 FFMA.FTZ R16, R246, R4, +INF ;  /* 0x7f800000f6104423 */ /* 0x000fe20000010004 */
[----:B----4-:R-:W-:-:S04]  /*46f60*/  IMAD R77, R77, 0x100, R142 ;  /* 0x000001004d4d7824 */ /* 0x010fc800078e028e */
[----:B------:R-:W-:Y:S01]  /*46f70*/  IMAD R12, R77, UR5, RZ ;  /* 0x000000054d0c7c24 */ /* 0x000fe2000f8e02ff */
[----:B------:R-:W-:-:S04]  /*46f80*/  USHF.R.S32.HI UR5, URZ, 0x1f, UR4 ;  /* 0x0000001f3f057899 */ /* 0x000fc80008011404 */
[----:B-1----:R-:W-:Y:S01]  /*46f90*/  IADD3 R2, P0, P5, R12, UR4, R2 ;  /* 0x000000040c027c10 */ /* 0x002fe2000fd1e002 */
[----:B------:R-:W-:-:S03]  /*46fa0*/  ULDC UR4, c[0x0][0x278] ;  /* 0x00009e0000047ab9 */ /* 0x000fc60000000800 */
[----:B------:R-:W-:Y:S01]  /*46fb0*/  IADD3 R20, P6, R2, UR4, RZ ;  /* 0x0000000402147c10 */ /* 0x000fe2000ffde0ff */
[----:B------:R1:W-:Y:S04]  /*46fc0*/  STL [R1+0xd58], R16 ;  /* 0x000d581001007387 */ /* 0x0003e80000100800 */
[----:B------:R4:W-:Y:S01]  /*46fd0*/  STL [R1+0xcf8], R20 ;  /* 0x000cf81401007387 */ /* 0x0009e20000100800 */
[C---:B0-----:R-:W-:Y:S01]  /*46fe0*/  IMAD.SHL.U32 R4, R61.reuse, 0x10, RZ ;  /* 0x000000103d047824 */ /* 0x041fe200078e00ff */
[----:B------:R-:W-:Y:S01]  /*46ff0*/  SHF.R.S32.HI R12, RZ, 0x1f, R12 ;  /* 0x0000001fff0c7819 */ /* 0x000fe2000001140c */
[----:B-1----:R-:W-:Y:S01]  /*47000*/  IMAD.SHL.U32 R16, R61, 0x80, RZ ;  /* 0x000000803d107824 */ /* 0x002fe200078e00ff */
[----:B------:R-:W-:Y:S02]  /*47010*/  FSETP.NEU.AND P2, PT, R247, RZ, PT ;  /* 0x000000fff700720b */ /* 0x000fe40003f4d000 */
[----:B------:R-:W-:-:S02]  /*47020*/  FSETP.NEU.AND P1, PT, R246, RZ, PT ;  /* 0x000000fff600720b */ /* 0x000fc40003f2d000 */
[----:B------:R-:W-:Y:S02]  /*47030*/  ISETP.GE.U32.AND P4, PT, R239, 0x7f800000, PT ;  /* 0x7f800000ef00780c */ /* 0x000fe40003f86070 */
[----:B------:R-:W-:Y:S02]  /*47040*/  LOP3.LUT R4, R4, 0xf0, RZ, 0xc0, !PT ;  /* 0x000000f004047812 */ /* 0x000fe400078ec0ff */
[----:B------:R-:W-:Y:S02]  /*47050*/  LOP3.LUT R16, R16, 0x800, RZ, 0xc0, !PT ;  /* 0x0000080010107812 */ /* 0x000fe400078ec0ff */
[----:B------:R-:W-:Y:S01]  /*47060*/  IADD3.X R3, R12, UR5, R3, P0, P5 ;  /* 0x000000050c037c10 */ /* 0x000fe200087ea403 */
[----:B------:R-:W3:Y:S01]  /*47070*/  LDL.LU R215, [R1+0x54] ;  /* 0x0000540001d77983 */ /* 0x000ee20000300800 */
[----:B------:R-:W-:Y:S01]  /*47080*/  IMAD.MOV.U32 R24, RZ, RZ, R13 ;  /* 0x000000ffff187224 */ /* 0x000fe200078e000d */
[C---:B------:R-:W-:Y:S01]  /*47090*/  LOP3.LUT R12, R61.reuse, 0x7, RZ, 0xc0, !PT ;  /* 0x000000073d0c7812 */ /* 0x040fe200078ec0ff */
[C---:B----4-:R-:W-:Y:S01]  /*470a0*/  IMAD.SHL.U32 R20, R61.reuse, 0x4, RZ ;  /* 0x000000043d147824 */ /* 0x050fe200078e00ff */
[----:B------:R-:W4:Y:S01]  /*470b0*/  LDL.LU R221, [R1+0x2cc] ;  /* 0x0002cc0001dd7983 */ /* 0x000f220000300800 */
[----:B------:R-:W-:Y:S01]  /*470c0*/  IADD3 R16, R16, UR6, R4 ;  /* 0x0000000610107c10 */ /* 0x000fe2000fffe004 */
[----:B------:R-:W-:Y:S01]  /*470d0*/  IMAD.SHL.U32 R21, R61, 0x8, RZ ;  /* 0x000000083d157824 */ /* 0x000fe200078e00ff */
[----:B------:R-:W-:Y:S01]  /*470e0*/  BAR.SYNC.DEFER_BLOCKING 0x0 ;  /* 0x0000000000007b1d */ /* 0x000fe20000010000 */
[----:B------:R-:W-:-:S02]  /*470f0*/  F2FP.SATFINITE.E4M3.F32.PACK_AB_MERGE_C R40, R40, R203, R41 ;  /* 0x000000cb2828723e */ /* 0x000fc40004807029 */
[----:B------:R-:W-:Y:S02]  /*47100*/  F2FP.SATFINITE.E4M3.F32.PACK_AB_MERGE_C R48, R186, R187, R48 ;  /* 0x000000bbba30723e */ /* 0x000fe40004807030 */
[----:B------:R-:W-:Y:S02]  /*47110*/  F2FP.SATFINITE.E4M3.F32.PACK_AB_MERGE_C R49, R184, R185, R49 ;  /* 0x000000b9b831723e */ /* 0x000fe40004807031 */
[----:B------:R-:W-:Y:S01]  /*47120*/  F2FP.SATFINITE.E4M3.F32.PACK_AB_MERGE_C R56, R178, R179, R56 ;  /* 0x000000b3b238723e */ /* 0x000fe20004807038 */
[----:B------:R-:W4:Y:S01]  /*47130*/  LDL.LU R223, [R1+0x60] ;  /* 0x0000600001df7983 */ /* 0x000f220000300800 */
[----:B------:R-:W-:Y:S01]  /*47140*/  SHF.R.U32.HI R13, RZ, 0x1, R61 ;  /* 0x00000001ff0d7819 */ /* 0x000fe2000001163d */
[----:B------:R-:W-:Y:S01]  /*47150*/  @P4 IMAD.MOV.U32 R4, RZ, RZ, 0x7f800000 ;  /* 0x7f800000ff044424 */ /* 0x000fe200078e00ff */
[----:B------:R-:W-:Y:S01]  /*47160*/  LOP3.LUT R20, R20, 0x3c0, RZ, 0xc0, !PT ;  /* 0x000003c014147812 */ /* 0x000fe200078ec0ff */
[----:B------:R-:W4:Y:S01]  /*47170*/  LDL.LU R229, [R1+0x40c] ;  /* 0x00040c0001e57983 */ /* 0x000f220000300800 */
[----:B------:R-:W-:Y:S01]  /*47180*/  LEA R12, R12, UR6, 0x3 ;  /* 0x000000060c0c7c11 */ /* 0x000fe2000f8e18ff */
[----:B------:R-:W0:Y:S01]  /*47190*/  LDC R178, c[0x0][0x278] ;  /* 0x00009e00ffb27b82 */ /* 0x000e220000000800 */
[----:B------:R-:W-:Y:S01]  /*471a0*/  F2FP.SATFINITE.E4M3.F32.PACK_AB_MERGE_C R57, R176, R177, R57 ;  /* 0x000000b1b039723e */ /* 0x000fe20004807039 */
[----:B------:R-:W4:Y:S01]  /*471b0*/  LDL.LU R158, [R1+0x2d8] ;  /* 0x0002d800019e7983 */ /* 0x000f220000300800 */
[----:B------:R-:W-:Y:S01]  /*471c0*/  F2FP.SATFINITE.E4M3.F32.PACK_AB_MERGE_C R64, R162, R163, R64 ;  /* 0x000000a3a240723e */ /* 0x000fe20004807040 */
[----:B------:R-:W-:-:S02]  /*471d0*/  ULDC UR4, c[0x0][0x27c] ;  /* 0x00009f0000047ab9 */ /* 0x000fc40000000800 */
[----:B------:R-:W4:Y:S01]  /*471e0*/  LDL.LU R231, [R1+0x70] ;  /* 0x0000700001e77983 */ /* 0x000f220000300800 */
[----:B------:R-:W-:Y:S01]  /*471f0*/  LOP3.LUT R13, R13, 0x4, RZ, 0xc0, !PT ;  /* 0x000000040d0d7812 */ /* 0x000fe200078ec0ff */
[----:B------:R-:W-:Y:S01]  /*47200*/  @P4 FFMA.FTZ R24, R239, R4, +INF ;  /* 0x7f800000ef184423 */ /* 0x000fe20000010004 */
[----:B------:R-:W-:Y:S01]  /*47210*/  LOP3.LUT R21, R21, 0x700, RZ, 0xc0, !PT ;  /* 0x0000070015157812 */ /* 0x000fe200078ec0ff */
[----:B------:R-:W4:Y:S01]  /*47220*/  LDL.LU R182, [R1+0x78] ;  /* 0x0000780001b67983 */ /* 0x000f220000300800 */
[----:B------:R-:W-:Y:S01]  /*47230*/  F2FP.SATFINITE.E4M3.F32.PACK_AB_MERGE_C R41, R200, R201, R196 ;  /* 0x000000c9c829723e */ /* 0x000fe200048070c4 */
[----:B------:R-:W1:Y:S02]  /*47240*/  LDC R176, c[0x0][0x278] ;  /* 0x00009e00ffb07b82 */ /* 0x000e640000000800 */
[----:B------:R-:W4:Y:S04]  /*47250*/  LDL.LU R150, [R1+0x2e4] ;  /* 0x0002e40001967983 */ /* 0x000f280000300800 */
[----:B------:R-:W4:Y:S01]  /*47260*/  LDL.LU R142, [R1+0x2e8] ;  /* 0x0002e800018e7983 */ /* 0x000f220000300800 */
[----:B------:R-:W-:Y:S01]  /*47270*/  F2FP.SATFINITE.E4M3.F32.PACK_AB_MERGE_C R65, R160, R161, R65 ;  /* 0x000000a1a041723e */ /* 0x000fe20004807041 */
[----:B------:R-:W1:Y:S02]  /*47280*/  LDC R177, c[0x0][0x278] ;  /* 0x00009e00ffb17b82 */ /* 0x000e640000000800 */
[----:B--2---:R-:W-:Y:S04]  /*47290*/  STL [R1+0x1ab0], R252 ;  /* 0x001ab0fc01007387 */ /* 0x004fe80000100800 */
[----:B---3--:R2:W-:Y:S01]  /*472a0*/  STL [R1+0x1aac], R0 ;  /* 0x001aac0001007387 */ /* 0x0085e20000100800 */
[----:B------:R-:W-:Y:S01]  /*472b0*/  F2FP.SATFINITE.E4M3.F32.PACK_AB_MERGE_C R77, R128, R121, R140 ;  /* 0x00000079804d723e */ /* 0x000fe2000480708c */
[----:B------:R-:W3:Y:S02]  /*472c0*/  LDC R179, c[0x0][0x278] ;  /* 0x00009e00ffb37b82 */ /* 0x000ee40000000800 */
[----:B------:R-:W3:Y:S04]  /*472d0*/  LDL.LU R237, [R1+0x98] ;  /* 0x0000980001ed7983 */ /* 0x000ee80000300800 */
[----:B------:R-:W3:Y:S01]  /*472e0*/  LDL.LU R240, [R1+0x9c] ;  /* 0x00009c0001f07983 */ /* 0x000ee20000300800 */
[----:B--2---:R-:W-:Y:S01]  /*472f0*/  IADD3 R0, R13, R12, R20 ;  /* 0x0000000c0d007210 */ /* 0x004fe20007ffe014 */
[----:B------:R-:W2:Y:S02]  /*47300*/  LDC R184, c[0x0][0x278] ;  /* 0x00009e00ffb87b82 */ /* 0x000ea40000000800 */
[----:B------:R-:W-:Y:S04]  /*47310*/  @P4 STL [R1+0xd44], R24 ;  /* 0x000d441801004387 */ /* 0x000fe80000100800 */
[----:B------:R0:W-:Y:S01]  /*47320*/  STL [R1+0x1290], R0 ;  /* 0x0012900001007387 */ /* 0x0001e20000100800 */
[----:B------:R-:W-:-:S02]  /*47330*/  F2FP.SATFINITE.E4M3.F32.PACK_AB_MERGE_C R72, R154, R155, R72 ;  /* 0x0000009b9a48723e */ /* 0x000fc40004807048 */
[----:B------:R-:W-:Y:S01]  /*47340*/  F2FP.SATFINITE.E4M3.F32.PACK_AB_MERGE_C R73, R152, R153, R73 ;  /* 0x000000999849723e */ /* 0x000fe20004807049 */
[----:B------:R-:W2:Y:S01]  /*47350*/  LDL.LU R238, [R1+0x2fc] ;  /* 0x0002fc0001ee7983 */ /* 0x000ea20000300800 */
[----:B------:R-:W-:Y:S01]  /*47360*/  FSETP.NEU.AND P0, PT, R239, RZ, PT ;  /* 0x000000ffef00720b */ /* 0x000fe20003f0d000 */
[----:B------:R-:W1:Y:S02]  /*47370*/  LDC R185, c[0x0][0x278] ;  /* 0x00009e00ffb97b82 */ /* 0x000e640000000800 */
[----:B------:R-:W2:Y:S04]  /*47380*/  LDL.LU R230, [R1+0x300] ;  /* 0x0003000001e67983 */ /* 0x000ea80000300800 */
[----:B------:R-:W2:Y:S02]  /*47390*/  LDL.LU R222, [R1+0xb8] ;  /* 0x0000b80001de7983 */ /* 0x000ea40000300800 */
[----:B------:R-:W1:Y:S02]  /*473a0*/  LDC R186, c[0x0][0x278] ;  /* 0x00009e00ffba7b82 */ /* 0x000e640000000800 */
[----:B------:R-:W2:Y:S04]  /*473b0*/  LDL.LU R214, [R1+0xbc] ;  /* 0x0000bc0001d67983 */ /* 0x000ea80000300800 */
[----:B------:R-:W2:Y:S02]  /*473c0*/  LDL.LU R206, [R1+0x314] ;  /* 0x0003140001ce7983 */ /* 0x000ea40000300800 */
[----:B------:R-:W1:Y:S02]  /*473d0*/  LDC R187, c[0x0][0x278] ;  /* 0x00009e00ffbb7b82 */ /* 0x000e640000000800 */
[----:B------:R-:W2:Y:S06]  /*473e0*/  LDL.LU R166, [R1+0x31c] ;  /* 0x00031c0001a67983 */ /* 0x000eac0000300800 */
[----:B------:R-:W1:Y:S01]  /*473f0*/  LDC R203, c[0x0][0x278] ;  /* 0x00009e00ffcb7b82 */ /* 0x000e620000000800 */
[----:B----4-:R-:W-:-:S02]  /*47400*/  F2FP.SATFINITE.E4M3.F32.PACK_AB_MERGE_C R6, R223, R221, R6 ;  /* 0x000000dddf06723e */ /* 0x010fc40004807006 */
[----:B------:R-:W-:Y:S01]  /*47410*/  F2FP.SATFINITE.E4M3.F32.PACK_AB_MERGE_C R7, R158, R229, R7 ;  /* 0x000000e59e07723e */ /* 0x000fe20004807007 */
[----:B------:R-:W4:Y:S01]  /*47420*/  LDL.LU R221, [R1+0xd8] ;  /* 0x0000d80001dd7983 */ /* 0x000f220000300800 */
[----:B------:R-:W-:Y:S02]  /*47430*/  LOP3.LUT R158, R61, 0xff, RZ, 0xc0, !PT ;  /* 0x000000ff3d9e7812 */ /* 0x000fe400078ec0ff */
[----:B------:R-:W-:Y:S01]  /*47440*/  F2FP.SATFINITE.E4M3.F32.PACK_AB_MERGE_C R4, R249, R8, R43 ;  /* 0x00000008f904723e */ /* 0x000fe2000480702b */
[----:B------:R-:W4:Y:S01]  /*47450*/  LDL.LU R223, [R1+0xdc] ;  /* 0x0000dc0001df7983 */ /* 0x000f220000300800 */
[----:B0-----:R-:W-:Y:S01]  /*47460*/  LEA R0, R158, UR6, 0x4 ;  /* 0x000000069e007c11 */ /* 0x001fe2000f8e20ff */
[----:B------:R-:W-:Y:S01]  /*47470*/  IMAD.IADD R16, R21, 0x1, R16 ;  /* 0x0000000115107824 */ /* 0x000fe200078e0210 */
[----:B------:R-:W-:Y:S01]  /*47480*/  F2FP.SATFINITE.E4M3.F32.PACK_AB_MERGE_C R14, R182, R231, R14 ;  /* 0x000000e7b60e723e */ /* 0x000fe2000480700e */
[----:B------:R-:W4:Y:S01]  /*47490*/  LDL.LU R229, [R1+0x34c] ;  /* 0x00034c0001e57983 */ /* 0x000f220000300800 */
[----:B------:R-:W-:Y:S01]  /*474a0*/  F2FP.SATFINITE.E4M3.F32.PACK_AB_MERGE_C R5, R5, R215, R236 ;  /* 0x000000d70505723e */ /* 0x000fe200048070ec */
[----:B------:R-:W-:Y:S01]  /*474b0*/  IMAD R178, R178, 0x78, RZ ;  /* 0x00000078b2b27824 */ /* 0x000fe200078e02ff */
[----:B------:R-:W0:Y:S01]  /*474c0*/  LDC R196, c[0x0][0x278] ;  /* 0x00009e00ffc47b82 */ /* 0x000e220000000800 */
[----:B------:R-:W4:Y:S01]  /*474d0*/  LDL.LU R231, [R1+0x350] ;  /* 0x0003500001e77983 */ /* 0x000f220000300800 */
[----:B------:R-:W-:-:S03]  /*474e0*/  F2FP.SATFINITE.E4M3.F32.PACK_AB_MERGE_C R15, R142, R150, R15 ;  /* 0x000000968e0f723e */ /* 0x000fc6000480700f */
[----:B------:R-:W4:Y:S03]  /*474f0*/  LDL.LU R182, [R1+0xf8] ;  /* 0x0000f80001b67983 */ /* 0x000f260000300800 */
[----:B------:R-:W0:Y:S01]  /*47500*/  LDC R200, c[0x0][0x278] ;  /* 0x00009e00ffc87b82 */ /* 0x000e220000000800 */
[----:B------:R-:W4:Y:S04]  /*47510*/  LDL.LU R158, [R1+0xfc] ;  /* 0x0000fc00019e7983 */ /* 0x000f280000300800 */
[----:B------:R-:W4:Y:S03]  /*47520*/  LDL.LU R150, [R1+0x364] ;  /* 0x0003640001967983 */ /* 0x000f260000300800 */
[----:B------:R-:W0:Y:S01]  /*47530*/  LDC R201, c[0x0][0x278] ;  /* 0x00009e00ffc97b82 */ /* 0x000e220000000800 */
[----:B------:R-:W4:Y:S01]  /*47540*/  LDL.LU R142, [R1+0x368] ;  /* 0x00036800018e7983 */ /* 0x000f220000300800 */
[----:B---3--:R-:W-:-:S03]  /*47550*/  F2FP.SATFINITE.E4M3.F32.PACK_AB_MERGE_C R22, R240, R237, R22 ;  /* 0x000000edf016723e */ /* 0x008fc60004807016 */
[----:B------:R-:W3:Y:S01]  /*47560*/  LDL.LU R237, [R1+0x118] ;  /* 0x0001180001ed7983 */ /* 0x000ee20000300800 */
[----:B------:R-:W-:Y:S02]  /*47570*/  F2FP.SATFINITE.E4M3.F32.PACK_AB_MERGE_C R20, R226, R227, R26 ;  /* 0x000000e3e214723e */ /* 0x000fe4000480701a */
[----:B------:R-:W-:Y:S01]  /*47580*/  F2FP.SATFINITE.E4M3.F32.PACK_AB_MERGE_C R12, R234, R235, R27 ;  /* 0x000000ebea0c723e */ /* 0x000fe2000480701b */
[----:B------:R-:W3:Y:S01]  /*47590*/  LDL.LU R240, [R1+0x11c] ;  /* 0x00011c0001f07983 */ /* 0x000ee20000300800 */
[----:B--2---:R-:W-:Y:S02]  /*475a0*/  F2FP.SATFINITE.E4M3.F32.PACK_AB_MERGE_C R23, R230, R238, R23 ;  /* 0x000000eee617723e */ /* 0x004fe40004807017 */
[----:B----4-:R-:W-:Y:S01]  /*475b0*/  F2FP.SATFINITE.E4M3.F32.PACK_AB_MERGE_C R30, R223, R221, R30 ;  /* 0x000000dddf1e723e */ /* 0x010fe2000480701e */
[----:B------:R-:W2:Y:S01]  /*475c0*/  LDL.LU R238, [R1+0x38c] ;  /* 0x00038c0001ee7983 */ /* 0x000ea20000300800 */
[----:B------:R-:W-:Y:S02]  /*475d0*/  F2FP.SATFINITE.E4M3.F32.PACK_AB_MERGE_C R26, R214, R222, R29 ;  /* 0x000000ded61a723e */ /* 0x000fe4000480701d */
[----:B------:R-:W-:Y:S01]  /*475e0*/  F2FP.SATFINITE.E4M3.F32.PACK_AB_MERGE_C R31, R231, R229, R31 ;  /* 0x000000e5e71f723e */ /* 0x000fe2000480701f */
[----:B------:R-:W2:Y:S01]  /*475f0*/  LDL.LU R230, [R1+0x394] ;  /* 0x0003940001e67983 */ /* 0x000ea20000300800 */
[----:B------:R-:W-:-:S03]  /*47600*/  F2FP.SATFINITE.E4M3.F32.PACK_AB_MERGE_C R27, R166, R206, R28 ;  /* 0x000000cea61b723e */ /* 0x000fc6000480701c */
[----:B------:R-:W-:Y:S01]  /*47610*/  STSM.16.M88.4 [R16], R4 ;  /* 0x0000000410007844 */ /* 0x000fe20000000200 */
[----:B------:R-:W-:Y:S02]  /*47620*/  F2FP.SATFINITE.E4M3.F32.PACK_AB_MERGE_C R13, R232, R233, R228 ;  /* 0x000000e9e80d723e */ /* 0x000fe400048070e4 */
[----:B------:R-:W-:Y:S01]  /*47630*/  F2FP.SATFINITE.E4M3.F32.PACK_AB_MERGE_C R21, R224, R225, R220 ;  /* 0x000000e1e015723e */ /* 0x000fe200048070dc */
[----:B------:R-:W4:Y:S01]  /*47640*/  LDL.LU R222, [R1+0x138] ;  /* 0x0001380001de7983 */ /* 0x000f220000300800 */
[----:B------:R-:W-:Y:S02]  /*47650*/  F2FP.SATFINITE.E4M3.F32.PACK_AB_MERGE_C R28, R210, R211, R42 ;  /* 0x000000d3d21c723e */ /* 0x000fe4000480702a */
[----:B------:R-:W-:Y:S01]  /*47660*/  F2FP.SATFINITE.E4M3.F32.PACK_AB_MERGE_C R24, R218, R219, R25 ;  /* 0x000000dbda18723e */ /* 0x000fe20004807019 */
[----:B------:R-:W4:Y:S01]  /*47670*/  LDL.LU R214, [R1+0x13c] ;  /* 0x00013c0001d67983 */ /* 0x000f220000300800 */
[----:B------:R-:W-:Y:S02]  /*47680*/  F2FP.SATFINITE.E4M3.F32.PACK_AB_MERGE_C R42, R158, R182, R45 ;  /* 0x000000b69e2a723e */ /* 0x000fe4000480702d */
[----:B------:R-:W-:Y:S01]  /*47690*/  F2FP.SATFINITE.E4M3.F32.PACK_AB_MERGE_C R61, R81, R80, R164 ;  /* 0x00000050513d723e */ /* 0x000fe200048070a4 */
[----:B------:R-:W4:Y:S01]  /*476a0*/  LDL.LU R206, [R1+0x3a4] ;  /* 0x0003a40001ce7983 */ /* 0x000f220000300800 */
[----:B------:R-:W-:-:S02]  /*476b0*/  F2FP.SATFINITE.E4M3.F32.PACK_AB_MERGE_C R43, R142, R150, R44 ;  /* 0x000000968e2b723e */ /* 0x000fc4000480702c */
[----:B------:R-:W-:Y:S01]  /*476c0*/  F2FP.SATFINITE.E4M3.F32.PACK_AB_MERGE_C R128, R130, R131, R18 ;  /* 0x000000838280723e */ /* 0x000fe20004807012 */
[----:B------:R-:W4:Y:S01]  /*476d0*/  LDL.LU R166, [R1+0x3a8] ;  /* 0x0003a80001a67983 */ /* 0x000f220000300800 */
[----:B------:R-:W-:Y:S01]  /*476e0*/  F2FP.SATFINITE.E4M3.F32.PACK_AB_MERGE_C R44, R194, R195, R50 ;  /* 0x000000c3c22c723e */ /* 0x000fe20004807032 */
[----:B------:R-:W0:Y:S02]  /*476f0*/  LDC R18, c[0x0][0x278] ;  /* 0x00009e00ff127b82 */ /* 0x000e240000000800 */
[----:B------:R-:W4:Y:S04]  /*47700*/  LDL.LU R221, [R1+0x168] ;  /* 0x0001680001dd7983 */ /* 0x000f280000300800 */
[----:B------:R-:W4:Y:S01]  /*47710*/  LDL.LU R223, [R1+0x16c] ;  /* 0x00016c0001df7983 */ /* 0x000f220000300800 */
[----:B---3--:R-:W-:Y:S01]  /*47720*/  F2FP.SATFINITE.E4M3.F32.PACK_AB_MERGE_C R46, R240, R237, R46 ;  /* 0x000000edf02e723e */ /* 0x008fe2000480702e */
[----:B-1----:R-:W-:Y:S01]  /*47730*/  IMAD R176, R176, 0x76, RZ ;  /* 0x00000076b0b07824 */ /* 0x002fe200078e02ff */
[----:B------:R-:W1:Y:S01]  /*47740*/  LDC R226, c[0x0][0x278] ;  /* 0x00009e00ffe27b82 */ /* 0x000e620000000800 */
[----:B------:R-:W3:Y:S04]  /*47750*/  LDL.LU R229, [R1+0x3c4] ;  /* 0x0003c40001e57983 */ /* 0x000ee80000300800 */
[----:B------:R-:W3:Y:S01]  /*47760*/  LDL.LU R231, [R1+0x3cc] ;  /* 0x0003cc0001e77983 */ /* 0x000ee20000300800 */
[----:B------:R-:W-:-:S02]  /*47770*/  IMAD R177, R177, 0x77, RZ ;  /* 0x00000077b1b17824 */ /* 0x000fc400078e02ff */
[----:B------:R-:W-:Y:S01]  /*47780*/  IMAD R179, R179, 0x79, RZ ;  /* 0x00000079b3b37824 */ /* 0x000fe200078e02ff */
[----:B------:R-:W3:Y:S01]  /*47790*/  LDL.LU R182, [R1+0x178] ;  /* 0x0001780001b67983 */ /* 0x000ee20000300800 */
[----:B------:R-:W-:Y:S01]  /*477a0*/  IMAD R184, R184, 0x7e, RZ ;  /* 0x0000007eb8b87824 */ /* 0x000fe200078e02ff */
[----:B------:R-:W1:Y:S02]  /*477b0*/  LDC R227, c[0x0][0x278] ;  /* 0x00009e00ffe37b82 */ /* 0x000e640000000800 */
[----:B------:R-:W3:Y:S04]  /*477c0*/  LDL.LU R158, [R1+0x17c] ;  /* 0x00017c00019e7983 */ /* 0x000ee80000300800 */
[----:B------:R-:W3:Y:S02]  /*477d0*/  LDL.LU R150, [R1+0x3d4] ;  /* 0x0003d40001967983 */ /* 0x000ee40000300800 */
[----:B------:R-:W-:Y:S01]  /*477e0*/  BAR.SYNC.DEFER_BLOCKING 0x0 ;  /* 0x0000000000007b1d */ /* 0x000fe20000010000 */
[----:B--2---:R-:W-:-:S05]  /*477f0*/  F2FP.SATFINITE.E4M3.F32.PACK_AB_MERGE_C R47, R230, R238, R47 ;  /* 0x000000eee62f723e */ /* 0x004fca000480702f */
[----:B------:R-:W2:Y:S01]  /*47800*/  LDL.LU R142, [R1+0x3d8] ;  /* 0x0003d800018e7983 */ /* 0x000ea20000300800 */
[----:B------:R-:W-:Y:S01]  /*47810*/  F2FP.SATFINITE.E4M3.F32.PACK_AB_MERGE_C R25, R216, R217, R212 ;  /* 0x000000d9d819723e */ /* 0x000fe200048070d4 */
[----:B------:R-:W-:Y:S01]  /*47820*/  IMAD R185, R185, 0x7f, RZ ;  /* 0x0000007fb9b97824 */ /* 0x000fe200078e02ff */
[----:B------:R-:W-:Y:S01]  /*47830*/  F2FP.SATFINITE.E4M3.F32.PACK_AB_MERGE_C R29, R208, R209, R204 ;  /* 0x000000d1d01d723e */ /* 0x000fe200048070cc */
[----:B------:R-:W2:Y:S01]  /*47840*/  LDL.LU R237, [R1+0x1a8] ;  /* 0x0001a80001ed7983 */ /* 0x000ea20000300800 */
[----:B------:R-:W-:Y:S01]  /*47850*/  F2FP.SATFINITE.E4M3.F32.PACK_AB_MERGE_C R45, R192, R193, R188 ;  /* 0x000000c1c02d723e */ /* 0x000fe200048070bc */
[----:B------:R-:W-:Y:S01]  /*47860*/  IMAD.SHL.U32 R186, R186, 0x80, RZ ;  /* 0x00000080baba7824 */ /* 0x000fe200078e00ff */
[----:B------:R-:W-:Y:S01]  /*47870*/  F2FP.SATFINITE.E4M3.F32.PACK_AB_MERGE_C R80, R138, R139, R11 ;  /* 0x0000008b8a50723e */ /* 0x000fe2000480700b */
[----:B------:R-:W2:Y:S01]  /*47880*/  LDL.LU R240, [R1+0x1ac] ;  /* 0x0001ac0001f07983 */ /* 0x000ea20000300800 */
[----:B------:R-:W1:Y:S01]  /*47890*/  LDC R194, c[0x0][0x278] ;  /* 0x00009e00ffc27b82 */ /* 0x000e620000000800 */
[----:B----4-:R-:W-:-:S02]  /*478a0*/  F2FP.SATFINITE.E4M3.F32.PACK_AB_MERGE_C R50, R214, R222, R60 ;  /* 0x000000ded632723e */ /* 0x010fc4000480703c */
[----:B------:R-:W4:Y:S04]  /*478b0*/  LDL.LU R238, [R1+0x3f0] ;  /* 0x0003f00001ee7983 */ /* 0x000f280000300800 */
[----:B------:R-:W4:Y:S01]  /*478c0*/  LDL.LU R230, [R1+0x3f4] ;  /* 0x0003f40001e67983 */ /* 0x000f220000300800 */
[----:B------:R-:W-:Y:S01]  /*478d0*/  IMAD R187, R187, 0x81, RZ ;  /* 0x00000081bbbb7824 */ /* 0x000fe200078e02ff */
[----:B------:R-:W1:Y:S01]  /*478e0*/  LDC R192, c[0x0][0x278] ;  /* 0x00009e00ffc07b82 */ /* 0x000e620000000800 */
[----:B------:R-:W-:Y:S01]  /*478f0*/  F2FP.SATFINITE.E4M3.F32.PACK_AB_MERGE_C R51, R166, R206, R51 ;  /* 0x000000cea633723e */ /* 0x000fe20004807033 */
[----:B------:R-:W4:Y:S04]  /*47900*/  LDL.LU R222, [R1+0x1b8] ;  /* 0x0001b80001de7983 */ /* 0x000f280000300800 */
[----:B------:R-:W4:Y:S01]  /*47910*/  LDL.LU R214, [R1+0x1bc] ;  /* 0x0001bc0001d67983 */ /* 0x000f220000300800 */
[----:B0-----:R-:W-:Y:S01]  /*47920*/  IMAD.SHL.U32 R18, R18, 0x10, RZ ;  /* 0x0000001012127824 */ /* 0x001fe200078e00ff */
[----:B------:R-:W0:Y:S02]  /*47930*/  LDC R193, c[0x0][0x278] ;  /* 0x00009e00ffc17b82 */ /* 0x000e240000000800 */
[----:B------:R-:W4:Y:S04]  /*47940*/  LDL.LU R206, [R1+0x400] ;  /* 0x0004000001ce7983 */ /* 0x000f280000300800 */
[----:B------:R-:W4:Y:S02]  /*47950*/  LDL.LU R166, [R1+0x408] ;  /* 0x0004080001a67983 */ /* 0x000f240000300800 */
[----:B------:R-:W0:Y:S02]  /*47960*/  LDC R195, c[0x0][0x278] ;  /* 0x00009e00ffc37b82 */ /* 0x000e240000000800 */
[----:B------:R-:W-:Y:S06]  /*47970*/  LDS.128 R4, [R0] ;  /* 0x0000000000047984 */ /* 0x000fec0000000c00 */
[----:B------:R-:W-:Y:S01]  /*47980*/  BAR.SYNC.DEFER_BLOCKING 0x0 ;  /* 0x0000000000007b1d */ /* 0x000fe20000010000 */
[----:B---3--:R-:W-:-:S02]  /*47990*/  F2FP.SATFINITE.E4M3.F32.PACK_AB_MERGE_C R62, R158, R182, R62 ;  /* 0x000000b69e3e723e */ /* 0x008fc4000480703e */
[----:B------:R-:W-:-:S05]  /*479a0*/  F2FP.SATFINITE.E4M3.F32.PACK_AB_MERGE_C R58, R223, R221, R58 ;  /* 0x000000dddf3a723e */ /* 0x000fca000480703a */
[----:B------:R-:W3:Y:S01]  /*479b0*/  LDC R204, c[0x0][0x278] ;  /* 0x00009e00ffcc7b82 */ /* 0x000ee20000000800 */
[----:B------:R-:W3:Y:S04]  /*479c0*/  LDL.LU R182, [R1+0x1e8] ;  /* 0x0001e80001b67983 */ /* 0x000ee80000300800 */
[----:B------:R-:W3:Y:S01]  /*479d0*/  LDL.LU R158, [R1+0x1ec] ;  /* 0x0001ec00019e7983 */ /* 0x000ee20000300800 */
[----:B------:R-:W-:Y:S01]  /*479e0*/  F2FP.SATFINITE.E4M3.F32.PACK_AB_MERGE_C R59, R231, R229, R59 ;  /* 0x000000e5e73b723e */ /* 0x000fe2000480703b */
[----:B------:R-:W-:Y:S01]  /*479f0*/  IMAD R196, R196, 0x8a, RZ ;  /* 0x0000008ac4c47824 */ /* 0x000fe200078e02ff */
[----:B------:R-:W0:Y:S01]  /*47a00*/  LDC R208, c[0x0][0x278] ;  /* 0x00009e00ffd07b82 */ /* 0x000e220000000800 */
[----:B------:R-:W-:Y:S02]  /*47a10*/  IMAD R200, R200, 0x8e, RZ ;  /* 0x0000008ec8c87824 */ /* 0x000fe400078e02ff */
[----:B------:R-:W-:-:S05]  /*47a20*/  IMAD R201, R201, 0x8f, RZ ;  /* 0x0000008fc9c97824 */ /* 0x000fca00078e02ff */
[----:B------:R-:W0:Y:S01]  /*47a30*/  LDC R209, c[0x0][0x278] ;  /* 0x00009e00ffd17b82 */ /* 0x000e220000000800 */
[----:B------:R-:W-:Y:S07]  /*47a40*/  STSM.16.M88.4 [R16], R12 ;  /* 0x0000000c10007844 */ /* 0x000fee0000000200 */
[----:B------:R-:W-:Y:S01]  /*47a50*/  BAR.SYNC.DEFER_BLOCKING 0x0 ;  /* 0x0000000000007b1d */ /* 0x000fe20000010000 */
[----:B------:R-:W-:-:S07]  /*47a60*/  IMAD R203, R203, 0x91, RZ ;  /* 0x00000091cbcb7824 */ /* 0x000fce00078e02ff */
[----:B------:R-:W0:Y:S08]  /*47a70*/  LDC R210, c[0x0][0x278] ;  /* 0x00009e00ffd27b82 */ /* 0x000e300000000800 */
[----:B------:R-:W0:Y:S08]  /*47a80*/  LDC R211, c[0x0][0x278] ;  /* 0x00009e00ffd37b82 */ /* 0x000e300000000800 */
[----:B------:R-:W0:Y:S01]  /*47a90*/  LDC R212, c[0x0][0x278] ;  /* 0x00009e00ffd47b82 */ /* 0x000e220000000800 */
[----:B------:R-:W-:Y:S07]  /*47aa0*/  LDS.128 R12, [R0] ;  /* 0x00000000000c7984 */ /* 0x000fee0000000c00 */
[----:B------:R-:W-:Y:S08]  /*47ab0*/  BAR.SYNC.DEFER_BLOCKING 0x0 ;  /* 0x0000000000007b1d */ /* 0x000ff00000010000 */
[----:B------:R-:W0:Y:S08]  /*47ac0*/  LDC R216, c[0x0][0x278] ;  /* 0x00009e00ffd87b82 */ /* 0x000e300000000800 */
[----:B------:R-:W0:Y:S08]  /*47ad0*/  LDC R217, c[0x0][0x278] ;  /* 0x00009e00ffd97b82 */ /* 0x000e300000000800 */
[----:B------:R-:W0:Y:S08]  /*47ae0*/  LDC R218, c[0x0][0x278] ;  /* 0x00009e00ffda7b82 */ /* 0x000e300000000800 */
[----:B------:R-:W0:Y:S08]  /*47af0*/  LDC R219, c[0x0][0x278] ;  /* 0x00009e00ffdb7b82 */ /* 0x000e300000000800 */
[----:B------:R-:W0:Y:S08]  /*47b00*/  LDC R220, c[0x0][0x278] ;  /* 0x00009e00ffdc7b82 */ /* 0x000e300000000800 */
[----:B------:R-:W0:Y:S08]  /*47b10*/  LDC R224, c[0x0][0x278] ;  /* 0x00009e00ffe07b82 */ /* 0x000e300000000800 */
[----:B------:R-:W0:Y:S08]  /*47b20*/  LDC R225, c[0x0][0x278] ;  /* 0x00009e00ffe17b82 */ /* 0x000e300000000800 */
[----:B------:R-:W0:Y:S01]  /*47b30*/  LDC R232, c[0x0][0x278] ;  /* 0x00009e00ffe87b82 */ /* 0x000e220000000800 */
[----:B--2---:R-:W-:-:S02]  /*47b40*/  F2FP.SATFINITE.E4M3.F32.PACK_AB_MERGE_C R63, R142, R150, R63 ;  /* 0x000000968e3f723e */ /* 0x004fc4000480703f */
[----:B------:R-:W2:Y:S04]  /*47b50*/  LDL.LU R150, [R1+0x420] ;  /* 0x0004200001967983 */ /* 0x000ea80000300800 */
[----:B------:R-:W2:Y:S04]  /*47b60*/  LDL.LU R142, [R1+0x424] ;  /* 0x00042400018e7983 */ /* 0x000ea80000300800 */
[----:B------:R-:W-:Y:S01]  /*47b70*/  STSM.16.M88.4 [R16], R20 ;  /* 0x0000001410007844 */ /* 0x000fe20000000200 */
[----:B------:R-:W-:Y:S01]  /*47b80*/  BAR.SYNC.DEFER_BLOCKING 0x0 ;  /* 0x0000000000007b1d */ /* 0x000fe20000010000 */
[----:B------:R-:W-:-:S05]  /*47b90*/  F2FP.SATFINITE.E4M3.F32.PACK_AB_MERGE_C R60, R170, R171, R66 ;  /* 0x000000abaa3c723e */ /* 0x000fca0004807042 */
[----:B------:R-:W2:Y:S04]  /*47ba0*/  LDL.LU R215, [R1+0x30] ;  /* 0x0000300001d77983 */ /* 0x000ea80000300800 */
[----:B------:R-:W-:Y:S01]  /*47bb0*/  LDS.128 R20, [R0] ;  /* 0x0000000000147984 */ /* 0x000fe20000000c00 */
[----:B----4-:R-:W-:Y:S01]  /*47bc0*/  F2FP.SATFINITE.E4M3.F32.PACK_AB_MERGE_C R67, R230, R238, R67 ;  /* 0x000000eee643723e */ /* 0x010fe20004807043 */
[----:B------:R-:W4:Y:S08]  /*47bd0*/  LDC R170, c[0x0][0x278] ;  /* 0x00009e00ffaa7b82 */ /* 0x000f300000000800 */
[----:B------:R-:W-:Y:S01]  /*47be0*/  BAR.SYNC.DEFER_BLOCKING 0x0 ;  /* 0x0000000000007b1d */ /* 0x000fe20000010000 */
[----:B------:R-:W-:-:S02]  /*47bf0*/  F2FP.SATFINITE.E4M3.F32.PACK_AB_MERGE_C R66, R240, R237, R76 ;  /* 0x000000edf042723e */ /* 0x000fc4000480704c */
[----:B------:R-:W-:Y:S02]  /*47c00*/  F2FP.SATFINITE.E4M3.F32.PACK_AB_MERGE_C R74, R214, R222, R74 ;  /* 0x000000ded64a723e */ /* 0x000fe4000480704a */
[----:B------:R-:W-:-:S03]  /*47c10*/  F2FP.SATFINITE.E4M3.F32.PACK_AB_MERGE_C R75, R166, R206, R75 ;  /* 0x000000cea64b723e */ /* 0x000fc6000480704b */
[----:B------:R-:W1:Y:S01]  /*47c20*/  LDC R171, c[0x0][0x278] ;  /* 0x00009e00ffab7b82 */ /* 0x000e620000000800 */
[----:B------:R-:W4:Y:S04]  /*47c30*/  LDL.LU R221, [R1+0x1f8] ;  /* 0x0001f80001dd7983 */ /* 0x000f280000300800 */
[----:B------:R-:W4:Y:S04]  /*47c40*/  LDL.LU R223, [R1+0x1fc] ;  /* 0x0001fc0001df7983 */ /* 0x000f280000300800 */
[----:B------:R-:W4:Y:S04]  /*47c50*/  LDL.LU R229, [R1+0x428] ;  /* 0x0004280001e57983 */ /* 0x000f280000300800 */
[----:B------:R-:W4:Y:S04]  /*47c60*/  LDL.LU R231, [R1+0x42c] ;  /* 0x00042c0001e77983 */ /* 0x000f280000300800 */
[----:B------:R-:W-:Y:S01]  /*47c70*/  STSM.16.M88.4 [R16], R24 ;  /* 0x0000001810007844 */ /* 0x000fe20000000200 */
[----:B------:R-:W-:Y:S06]  /*47c80*/  BAR.SYNC.DEFER_BLOCKING 0x0 ;  /* 0x0000000000007b1d */ /* 0x000fec0000010000 */
[----:B------:R-:W4:Y:S04]  /*47c90*/  LDL.LU R237, [R1+0x44] ;  /* 0x0000440001ed7983 */ /* 0x000f280000300800 */
[----:B------:R-:W4:Y:S04]  /*47ca0*/  LDL.LU R240, [R1+0x48] ;  /* 0x0000480001f07983 */ /* 0x000f280000300800 */
[----:B------:R-:W4:Y:S04]  /*47cb0*/  LDL.LU R238, [R1+0x32c] ;  /* 0x00032c0001ee7983 */ /* 0x000f280000300800 */
[----:B------:R-:W4:Y:S04]  /*47cc0*/  LDL.LU R230, [R1+0x330] ;  /* 0x0003300001e67983 */ /* 0x000f280000300800 */
[----:B------:R-:W-:Y:S01]  /*47cd0*/  LDS.128 R24, [R0] ;  /* 0x0000000000187984 */ /* 0x000fe20000000c00 */
[----:B------:R-:W-:Y:S06]  /*47ce0*/  BAR.SYNC.DEFER_BLOCKING 0x0 ;  /* 0x0000000000007b1d */ /* 0x000fec0000010000 */
[----:B------:R-:W4:Y:S04]  /*47cf0*/  LDL.LU R222, [R1+0x440] ;  /* 0x0004400001de7983 */ /* 0x000f280000300800 */
[----:B------:R-:W4:Y:S01]  /*47d00*/  LDL.LU R166, [R1+0x444] ;  /* 0x0004440001a67983 */ /* 0x000f220000300800 */
[----:B---3--:R-:W-:-:S03]  /*47d10*/  F2FP.SATFINITE.E4M3.F32.PACK_AB_MERGE_C R78, R158, R182, R78 ;  /* 0x000000b69e4e723e */ /* 0x008fc6000480704e */
[----:B------:R-:W3:Y:S04]  /*47d20*/  LDL.LU R214, [R1+0x4c] ;  /* 0x00004c0001d67983 */ /* 0x000ee80000300800 */
[----:B------:R-:W3:Y:S04]  /*47d30*/  LDL.LU R206, [R1+0x64] ;  /* 0x0000640001ce7983 */ /* 0x000ee80000300800 */
[----:B------:R-:W-:Y:S01]  /*47d40*/  STSM.16.M88.4 [R16], R28 ;  /* 0x0000001c10007844 */ /* 0x000fe20000000200 */
[----:B------:R-:W-:Y:S06]  /*47d50*/  BAR.SYNC.DEFER_BLOCKING 0x0 ;  /* 0x0000000000007b1d */ /* 0x000fec0000010000 */
[----:B------:R-:W3:Y:S04]  /*47d60*/  LDL.LU R182, [R1+0x33c] ;  /* 0x00033c0001b67983 */ /* 0x000ee80000300800 */
[----:B------:R-:W3:Y:S04]  /*47d70*/  LDL.LU R158, [R1+0x340] ;  /* 0x00034000019e7983 */ /* 0x000ee80000300800 */
[----:B------:R-:W-:Y:S01]  /*47d80*/  LDS.128 R28, [R0] ;  /* 0x00000000001c7984 */ /* 0x000fe20000000c00 */
[----:B------:R-:W-:Y:S06]  /*47d90*/  BAR.SYNC.DEFER_BLOCKING 0x0 ;  /* 0x0000000000007b1d */ /* 0x000fec0000010000 */
[----:B------:R-:W-:Y:S02]  /*47da0*/  STSM.16.M88.4 [R16], R40 ;  /* 0x0000002810007844 */ /* 0x000fe40000000200 */
[----:B------:R-:W-:Y:S06]  /*47db0*/  BAR.SYNC.DEFER_BLOCKING 0x0 ;  /* 0x0000000000007b1d */ /* 0x000fec0000010000 */
[----:B------:R-:W-:Y:S02]  /*47dc0*/  LDS.128 R40, [R0] ;  /* 0x0000000000287984 */ /* 0x000fe40000000c00 */
[----:B------:R-:W-:Y:S01]  /*47dd0*/  BAR.SYNC.DEFER_BLOCKING 0x0 ;  /* 0x0000000000007b1d */ /* 0x000fe20000010000 */
[----:B--2---:R-:W-:-:S05]  /*47de0*/  F2FP.SATFINITE.E4M3.F32.PACK_AB_MERGE_C R79, R142, R150, R79 ;  /* 0x000000968e4f723e */ /* 0x004fca000480704f */
[----:B------:R-:W2:Y:S04]  /*47df0*/  LDL.LU R150, [R1+0x448] ;  /* 0x0004480001967983 */ /* 0x000ea80000300800 */
[----:B------:R-:W2:Y:S04]  /*47e00*/  LDL.LU R142, [R1+0x44c] ;  /* 0x00044c00018e7983 */ /* 0x000ea80000300800 */
[----:B------:R-:W-:Y:S01]  /*47e10*/  STSM.16.M88.4 [R16], R44 ;  /* 0x0000002c10007844 */ /* 0x000fe20000000200 */
[----:B------:R-:W-:Y:S06]  /*47e20*/  BAR.SYNC.DEFER_BLOCKING 0x0 ;  /* 0x0000000000007b1d */ /* 0x000fec0000010000 */
[----:B------:R-:W2:Y:S04]  /*47e30*/  LDL.LU R151, [R1+0x88] ;  /* 0x0000880001977983 */ /* 0x000ea80000300800 */
[----:B------:R-:W2:Y:S04]  /*47e40*/  LDL.LU R165, [R1+0x8c] ;  /* 0x00008c0001a57983 */ /* 0x000ea80000300800 */
[----:B------:R-:W2:Y:S04]  /*47e50*/  LDL.LU R167, [R1+0x374] ;  /* 0x0003740001a77983 */ /* 0x000ea80000300800 */
[----:B------:R-:W2:Y:S04]  /*47e60*/  LDL.LU R181, [R1+0x378] ;  /* 0x0003780001b57983 */ /* 0x000ea80000300800 */
[----:B------:R-:W-:Y:S01]  /*47e70*/  LDS.128 R44, [R0] ;  /* 0x00000000002c7984 */ /* 0x000fe20000000c00 */
[----:B------:R-:W-:Y:S01]  /*47e80*/  BAR.SYNC.DEFER_BLOCKING 0x0 ;  /* 0x0000000000007b1d */ /* 0x000fe20000010000 */
[----:B------:R-:W-:-:S05]  /*47e90*/  F2FP.SATFINITE.E4M3.F32.PACK_AB_MERGE_C R81, R215, R129, R132 ;  /* 0x00000081d751723e */ /* 0x000fca0004807084 */
[----:B------:R-:W2:Y:S04]  /*47ea0*/  LDL.LU R183, [R1+0x460] ;  /* 0x0004600001b77983 */ /* 0x000ea80000300800 */
[----:B------:R-:W2:Y:S01]  /*47eb0*/  LDL.LU R205, [R1+0x464] ;  /* 0x0004640001cd7983 */ /* 0x000ea20000300800 */
[----:B----4-:R-:W-:-:S03]  /*47ec0*/  F2FP.SATFINITE.E4M3.F32.PACK_AB_MERGE_C R82, R223, R221, R82 ;  /* 0x000000dddf52723e */ /* 0x010fc60004807052 */
[----:B------:R-:W4:Y:S04]  /*47ed0*/  LDL.LU R207, [R1+0xc8] ;  /* 0x0000c80001cf7983 */ /* 0x000f280000300800 */
[----:B------:R-:W4:Y:S04]  /*47ee0*/  LDL.LU R213, [R1+0xcc] ;  /* 0x0000cc0001d57983 */ /* 0x000f280000300800 */
[----:B------:R-:W-:Y:S01]  /*47ef0*/  STSM.16.M88.4 [R16], R48 ;  /* 0x0000003010007844 */ /* 0x000fe20000000200 */
[----:B------:R-:W-:Y:S01]  /*47f00*/  BAR.SYNC.DEFER_BLOCKING 0x0 ;  /* 0x0000000000007b1d */ /* 0x000fe20000010000 */
[----:B------:R-:W-:-:S05]  /*47f10*/  F2FP.SATFINITE.E4M3.F32.PACK_AB_MERGE_C R83, R231, R229, R83 ;  /* 0x000000e5e753723e */ /* 0x000fca0004807053 */
[----:B------:R-:W4:Y:S04]  /*47f20*/  LDL.LU R215, [R1+0x384] ;  /* 0x0003840001d77983 */ /* 0x000f280000300800 */
[----:B------:R-:W4:Y:S01]  /*47f30*/  LDL.LU R221, [R1+0x388] ;  /* 0x0003880001dd7983 */ /* 0x000f220000300800 */
[----:B------:R-:W-:-:S03]  /*47f40*/  F2FP.SATFINITE.E4M3.F32.PACK_AB_MERGE_C R129, R240, R237, R124 ;  /* 0x000000edf081723e */ /* 0x000fc6000480707c */
[----:B------:R-:W4:Y:S04]  /*47f50*/  LDL.LU R223, [R1+0x468] ;  /* 0x0004680001df7983 */ /* 0x000f280000300800 */
[----:B------:R-:W-:Y:S01]  /*47f60*/  LDS.128 R48, [R0] ;  /* 0x0000000000307984 */ /* 0x000fe20000000c00 */
[----:B------:R-:W-:Y:S06]  /*47f70*/  BAR.SYNC.DEFER_BLOCKING 0x0 ;  /* 0x0000000000007b1d */ /* 0x000fec0000010000 */
[----:B------:R-:W-:Y:S02]  /*47f80*/  STSM.16.M88.4 [R16], R56 ;  /* 0x0000003810007844 */ /* 0x000fe40000000200 */
[----:B------:R-:W-:Y:S06]  /*47f90*/  BAR.SYNC.DEFER_BLOCKING 0x0 ;  /* 0x0000000000007b1d */ /* 0x000fec0000010000 */
[----:B------:R-:W-:Y:S02]  /*47fa0*/  LDS.128 R56, [R0] ;  /* 0x0000000000387984 */ /* 0x000fe40000000c00 */
[----:B------:R-:W-:Y:S06]  /*47fb0*/  BAR.SYNC.DEFER_BLOCKING 0x0 ;  /* 0x0000000000007b1d */ /* 0x000fec0000010000 */
[----:B------:R-:W-:Y:S02]  /*47fc0*/  STSM.16.M88.4 [R16], R60 ;  /* 0x0000003c10007844 */ /* 0x000fe40000000200 */
[----:B------:R-:W-:Y:S06]  /*47fd0*/  BAR.SYNC.DEFER_BLOCKING 0x0 ;  /* 0x0000000000007b1d */ /* 0x000fec0000010000 */
[----:B------:R-:W-:Y:S02]  /*47fe0*/  LDS.128 R60, [R0] ;  /* 0x00000000003c7984 */ /* 0x000fe40000000c00 */
[----:B------:R-:W-:Y:S01]  /*47ff0*/  BAR.SYNC.DEFER_BLOCKING 0x0 ;  /* 0x0000000000007b1d */ /* 0x000fe20000010000 */
[----:B------:R-:W-:-:S02]  /*48000*/  F2FP.SATFINITE.E4M3.F32.PACK_AB_MERGE_C R131, R166, R222, R119 ;  /* 0x000000dea683723e */ /* 0x000fc40004807077 */
[----:B------:R-:W-:-:S03]  /*48010*/  F2FP.SATFINITE.E4M3.F32.PACK_AB_MERGE_C R130, R230, R238, R120 ;  /* 0x000000eee682723e */ /* 0x000fc60004807078 */
[----:B------:R-:W4:Y:S04]  /*48020*/  LDL.LU R166, [R1+0x46c] ;  /* 0x00046c0001a67983 */ /* 0x000f280000300800 */
[----:B------:R-:W4:Y:S04]  /*48030*/  LDL.LU R229, [R1+0x108] ;  /* 0x0001080001e57983 */ /* 0x000f280000300800 */
[----:B------:R-:W4:Y:S04]  /*48040*/  LDL.LU R231, [R1+0x10c] ;  /* 0x00010c0001e77983 */ /* 0x000f280000300800 */
[----:B------:R-:W4:Y:S04]  /*48050*/  LDL.LU R237, [R1+0x3ac] ;  /* 0x0003ac0001ed7983 */ /* 0x000f280000300800 */
[----:B------:R-:W-:Y:S01]  /*48060*/  STSM.16.M88.4 [R16], R64 ;  /* 0x0000004010007844 */ /* 0x000fe20000000200 */
[----:B------:R-:W-:Y:S01]  /*48070*/  BAR.SYNC.DEFER_BLOCKING 0x0 ;  /* 0x0000000000007b1d */ /* 0x000fe20000010000 */
[----:B---3--:R-:W-:-:S02]  /*48080*/  F2FP.SATFINITE.E4M3.F32.PACK_AB_MERGE_C R121, R206, R214, R116 ;  /* 0x000000d6ce79723e */ /* 0x008fc40004807074 */
[----:B------:R-:W-:-:S03]  /*48090*/  F2FP.SATFINITE.E4M3.F32.PACK_AB_MERGE_C R120, R122, R123, R19 ;  /* 0x0000007b7a78723e */ /* 0x000fc60004807013 */
[----:B------:R-:W3:Y:S01]  /*480a0*/  LDL.LU R240, [R1+0x3b0] ;  /* 0x0003b00001f07983 */ /* 0x000ee20000300800 */
[----:B------:R-:W-:Y:S01]  /*480b0*/  F2FP.SATFINITE.E4M3.F32.PACK_AB_MERGE_C R122, R158, R182, R113 ;  /* 0x000000b69e7a723e */ /* 0x000fe20004807071 */
[----:B------:R-:W0:Y:S02]  /*480c0*/  LDC R19, c[0x0][0x278] ;  /* 0x00009e00ff137b82 */ /* 0x000e240000000800 */
[----:B------:R-:W3:Y:S04]  /*480d0*/  LDL.LU R238, [R1+0x480] ;  /* 0x0004800001ee7983 */ /* 0x000ee80000300800 */
[----:B------:R-:W3:Y:S04]  /*480e0*/  LDL.LU R230, [R1+0x484] ;  /* 0x0004840001e67983 */ /* 0x000ee80000300800 */
[----:B------:R-:W3:Y:S04]  /*480f0*/  LDL.LU R222, [R1+0x14c] ;  /* 0x00014c0001de7983 */ /* 0x000ee80000300800 */
[----:B------:R-:W3:Y:S04]  /*48100*/  LDL.LU R214, [R1+0x158] ;  /* 0x0001580001d67983 */ /* 0x000ee80000300800 */
[----:B------:R-:W3:Y:S04]  /*48110*/  LDL.LU R206, [R1+0x3b8] ;  /* 0x0003b80001ce7983 */ /* 0x000ee80000300800 */
[----:B------:R-:W3:Y:S04]  /*48120*/  LDL.LU R182, [R1+0x3c0] ;  /* 0x0003c00001b67983 */ /* 0x000ee80000300800 */
[----:B------:R-:W-:Y:S01]  /*48130*/  LDS.128 R64, [R0] ;  /* 0x0000000000407984 */ /* 0x000fe20000000c00 */
[----:B------:R-:W-:Y:S01]  /*48140*/  BAR.SYNC.DEFER_BLOCKING 0x0 ;  /* 0x0000000000007b1d */ /* 0x000fe20000010000 */
[----:B--2---:R-:W-:-:S05]  /*48150*/  F2FP.SATFINITE.E4M3.F32.PACK_AB_MERGE_C R123, R142, R150, R112 ;  /* 0x000000968e7b723e */ /* 0x004fca0004807070 */
[----:B------:R-:W2:Y:S04]  /*48160*/  LDL.LU R150, [R1+0x488] ;  /* 0x0004880001967983 */ /* 0x000ea80000300800 */
[----:B------:R-:W2:Y:S04]  /*48170*/  LDL.LU R142, [R1+0x48c] ;  /* 0x00048c00018e7983 */ /* 0x000ea80000300800 */
[----:B------:R-:W-:Y:S01]  /*48180*/  STSM.16.M88.4 [R16], R72 ;  /* 0x0000004810007844 */ /* 0x000fe20000000200 */
[----:B------:R-:W-:Y:S01]  /*48190*/  BAR.SYNC.DEFER_BLOCKING 0x0 ;  /* 0x0000000000007b1d */ /* 0x000fe20000010000 */
[----:B------:R-:W-:-:S05]  /*481a0*/  F2FP.SATFINITE.E4M3.F32.PACK_AB_MERGE_C R76, R146, R147, R10 ;  /* 0x00000093924c723e */ /* 0x000fca000480700a */
[----:B------:R-:W3:Y:S04]  /*481b0*/  LDL.LU R247, [R1+0x188] ;  /* 0x0001880001f77983 */ /* 0x000ee80000300800 */
[----:B------:R-:W3:Y:S04]  /*481c0*/  LDL.LU R244, [R1+0x18c] ;  /* 0x00018c0001f47983 */ /* 0x000ee80000300800 */
[----:B------:R-:W3:Y:S04]  /*481d0*/  LDL.LU R245, [R1+0x3dc] ;  /* 0x0003dc0001f57983 */ /* 0x000ee80000300800 */
[----:B------:R-:W3:Y:S04]  /*481e0*/  LDL.LU R243, [R1+0x3e0] ;  /* 0x0003e00001f37983 */ /* 0x000ee80000300800 */
[----:B------:R-:W-:Y:S01]  /*481f0*/  LDS.128 R72, [R0] ;  /* 0x0000000000487984 */ /* 0x000fe20000000c00 */
[----:B------:R-:W-:Y:S06]  /*48200*/  BAR.SYNC.DEFER_BLOCKING 0x0 ;  /* 0x0000000000007b1d */ /* 0x000fec0000010000 */
[----:B------:R-:W3:Y:S04]  /*48210*/  LDL.LU R242, [R1+0x4a0] ;  /* 0x0004a00001f27983 */ /* 0x000ee80000300800 */
[----:B------:R-:W3:Y:S01]  /*48220*/  LDL.LU R241, [R1+0x4a4] ;  /* 0x0004a40001f17983 */ /* 0x000ee20000300800 */
[----:B------:R-:W-:-:S03]  /*48230*/  F2FP.SATFINITE.E4M3.F32.PACK_AB_MERGE_C R112, R114, R115, R32 ;  /* 0x000000737270723e */ /* 0x000fc60004807020 */
[----:B------:R-:W-:Y:S01]  /*48240*/  STSM.16.M88.4 [R16], R76 ;  /* 0x0000004c10007844 */ /* 0x000fe20000000200 */
[----:B------:R-:W-:Y:S01]  /*48250*/  BAR.SYNC.DEFER_BLOCKING 0x0 ;  /* 0x0000000000007b1d */ /* 0x000fe20000010000 */
[----:B------:R-:W-:-:S05]  /*48260*/  F2FP.SATFINITE.E4M3.F32.PACK_AB_MERGE_C R113, R165, R151, R108 ;  /* 0x00000097a571723e */ /* 0x000fca000480706c */
[----:B------:R-:W3:Y:S01]  /*48270*/  LDL.LU R251, [R1+0x198] ;  /* 0x0001980001fb7983 */ /* 0x000ee20000300800 */
[----:B------:R-:W-:Y:S02]  /*48280*/  F2FP.SATFINITE.E4M3.F32.PACK_AB_MERGE_C R114, R181, R167, R105 ;  /* 0x000000a7b572723e */ /* 0x000fe40004807069 */
[----:B------:R-:W-:Y:S01]  /*48290*/  F2FP.SATFINITE.E4M3.F32.PACK_AB_MERGE_C R115, R205, R183, R104 ;  /* 0x000000b7cd73723e */ /* 0x000fe20004807068 */
[----:B------:R-:W3:Y:S04]  /*482a0*/  LDL.LU R141, [R1+0x19c] ;  /* 0x00019c00018d7983 */ /* 0x000ee80000300800 */
[----:B------:R-:W3:Y:S04]  /*482b0*/  LDL.LU R143, [R1+0x3e4] ;  /* 0x0003e400018f7983 */ /* 0x000ee80000300800 */
[----:B------:R-:W3:Y:S04]  /*482c0*/  LDL.LU R181, [R1+0x3e8] ;  /* 0x0003e80001b57983 */ /* 0x000ee80000300800 */
[----:B------:R-:W-:Y:S01]  /*482d0*/  LDS.128 R76, [R0] ;  /* 0x00000000004c7984 */ /* 0x000fe20000000c00 */
[----:B------:R-:W-:Y:S06]  /*482e0*/  BAR.SYNC.DEFER_BLOCKING 0x0 ;  /* 0x0000000000007b1d */ /* 0x000fec0000010000 */
[----:B------:R-:W3:Y:S04]  /*482f0*/  LDL.LU R183, [R1+0x4a8] ;  /* 0x0004a80001b77983 */ /* 0x000ee80000300800 */
[----:B------:R-:W-:Y:S01]  /*48300*/  STSM.16.M88.4 [R16], R80 ;  /* 0x0000005010007844 */ /* 0x000fe20000000200 */
[----:B------:R-:W-:Y:S06]  /*48310*/  BAR.SYNC.DEFER_BLOCKING 0x0 ;  /* 0x0000000000007b1d */ /* 0x000fec0000010000 */
[----:B------:R-:W-:Y:S02]  /*48320*/  LDS.128 R80, [R0] ;  /* 0x0000000000507984 */ /* 0x000fe40000000c00 */
        /* <DEDUP_REMOVED lines=9> */
[----:B------:R-:W-:-:S05]  /*483c0*/  F2FP.SATFINITE.E4M3.F32.PACK_AB_MERGE_C R104, R106, R107, R34 ;  /* 0x0000006b6a68723e */ /* 0x000fca0004807022 */
[----:B------:R-:W-:Y:S02]  /*483d0*/  STSM.16.M88.4 [R16], R112 ;  /* 0x0000007010007844 */ /* 0x000fe40000000200 */
[----:B------:R-:W-:Y:S01]  /*483e0*/  BAR.SYNC.DEFER_BLOCKING 0x0 ;  /* 0x0000000000007b1d */ /* 0x000fe20000010000 */
[----:B----4-:R-:W-:Y:S02]  /*483f0*/  F2FP.SATFINITE.E4M3.F32.PACK_AB_MERGE_C R107, R166, R223, R117 ;  /* 0x000000dfa66b723e */ /* 0x010fe40004807075 */
[----:B--2---:R-:W-:-:S03]  /*48400*/  F2FP.SATFINITE.E4M3.F32.PACK_AB_MERGE_C R111, R142, R150, R111 ;  /* 0x000000968e6f723e */ /* 0x004fc6000480706f */
[----:B------:R-:W2:Y:S01]  /*48410*/  LDL.LU R142, [R1+0x4ac] ;  /* 0x0004ac00018e7983 */ /* 0x000ea20000300800 */
[----:B------:R-:W-:Y:S02]  /*48420*/  F2FP.SATFINITE.E4M3.F32.PACK_AB_MERGE_C R105, R213, R207, R100 ;  /* 0x000000cfd569723e */ /* 0x000fe40004807064 */
[----:B------:R-:W-:Y:S01]  /*48430*/  F2FP.SATFINITE.E4M3.F32.PACK_AB_MERGE_C R106, R221, R215, R118 ;  /* 0x000000d7dd6a723e */ /* 0x000fe20004807076 */
[----:B------:R-:W4:Y:S01]  /*48440*/  LDL.LU R205, [R1] ;  /* 0x0000000001cd7983 */ /* 0x000f220000300800 */
[----:B---3--:R-:W-:-:S03]  /*48450*/  F2FP.SATFINITE.E4M3.F32.PACK_AB_MERGE_C R110, R182, R206, R110 ;  /* 0x000000ceb66e723e */ /* 0x008fc6000480706e */
[----:B------:R-:W4:Y:S04]  /*48460*/  LDL.LU R207, [R1+0x24] ;  /* 0x0000240001cf7983 */ /* 0x000f280000300800 */
[----:B------:R-:W-:Y:S01]  /*48470*/  LDS.128 R164, [R0] ;  /* 0x0000000000a47984 */ /* 0x000fe20000000c00 */
[----:B------:R-:W-:Y:S06]  /*48480*/  BAR.SYNC.DEFER_BLOCKING 0x0 ;  /* 0x0000000000007b1d */ /* 0x000fec0000010000 */
[----:B------:R-:W3:Y:S04]  /*48490*/  LDL.LU R213, [R1+0x1c8] ;  /* 0x0001c80001d57983 */ /* 0x000ee80000300800 */
[----:B------:R-:W3:Y:S04]  /*484a0*/  LDL.LU R215, [R1+0x1cc] ;  /* 0x0001cc0001d77983 */ /* 0x000ee80000300800 */
[----:B------:R-:W3:Y:S04]  /*484b0*/  LDL.LU R221, [R1+0x410] ;  /* 0x0004100001dd7983 */ /* 0x000ee80000300800 */
[----:B------:R-:W3:Y:S04]  /*484c0*/  LDL.LU R182, [R1+0x414] ;  /* 0x0004140001b67983 */ /* 0x000ee80000300800 */
[----:B------:R1:W-:Y:S04]  /*484d0*/  STSM.16.M88.4 [R16], R104 ;  /* 0x0000006810007844 */ /* 0x0003e80000000200 */
[----:B------:R-:W3:Y:S01]  /*484e0*/  LDL.LU R223, [R1+0x4b0] ;  /* 0x0004b00001df7983 */ /* 0x000ee20000300800 */
[----:B------:R-:W-:Y:S01]  /*484f0*/  BAR.SYNC.DEFER_BLOCKING 0x0 ;  /* 0x0000000000007b1d */ /* 0x000fe20000010000 */
[----:B-1----:R-:W-:-:S05]  /*48500*/  F2FP.SATFINITE.E4M3.F32.PACK_AB_MERGE_C R105, R231, R229, R92 ;  /* 0x000000e5e769723e */ /* 0x002fca000480705c */
[----:B------:R-:W3:Y:S01]  /*48510*/  LDL.LU R229, [R1+0x4b4] ;  /* 0x0004b40001e57983 */ /* 0x000ee20000300800 */
[----:B------:R-:W-:-:S03]  /*48520*/  F2FP.SATFINITE.E4M3.F32.PACK_AB_MERGE_C R106, R240, R237, R103 ;  /* 0x000000edf06a723e */ /* 0x000fc60004807067 */
[----:B------:R-:W3:Y:S01]  /*48530*/  LDL.LU R231, [R1+0x28] ;  /* 0x0000280001e77983 */ /* 0x000ee20000300800 */
[----:B------:R-:W-:-:S03]  /*48540*/  F2FP.SATFINITE.E4M3.F32.PACK_AB_MERGE_C R107, R230, R238, R109 ;  /* 0x000000eee66b723e */ /* 0x000fc6000480706d */
[----:B------:R-:W3:Y:S01]  /*48550*/  LDL.LU R237, [R1+0x2c] ;  /* 0x00002c0001ed7983 */ /* 0x000ee20000300800 */
[----:B------:R-:W-:Y:S02]  /*48560*/  F2FP.SATFINITE.E4M3.F32.PACK_AB_MERGE_C R109, R214, R222, R84 ;  /* 0x000000ded66d723e */ /* 0x000fe40004807054 */
[----:B------:R-:W-:Y:S01]  /*48570*/  F2FP.SATFINITE.E4M3.F32.PACK_AB_MERGE_C R104, R98, R99, R126 ;  /* 0x000000636268723e */ /* 0x000fe2000480707e */
[----:B------:R-:W3:Y:S01]  /*48580*/  LDL.LU R240, [R1+0x1d8] ;  /* 0x0001d80001f07983 */ /* 0x000ee20000300800 */
[----:B------:R-:W-:Y:S01]  /*48590*/  F2FP.SATFINITE.E4M3.F32.PACK_AB_MERGE_C R108, R136, R91, R125 ;  /* 0x0000005b886c723e */ /* 0x000fe2000480707d */
[----:B0-----:R-:W-:Y:S01]  /*485a0*/  IMAD R19, R19, 0x11, RZ ;  /* 0x0000001113137824 */ /* 0x001fe200078e02ff */
[----:B------:R-:W0:Y:S01]  /*485b0*/  LDC R84, c[0x0][0x278] ;  /* 0x00009e00ff547b82 */ /* 0x000e220000000800 */
[----:B------:R-:W3:Y:S04]  /*485c0*/  LDL.LU R238, [R1+0x1dc] ;  /* 0x0001dc0001ee7983 */ /* 0x000ee80000300800 */
[----:B------:R-:W3:Y:S04]  /*485d0*/  LDL.LU R230, [R1+0x418] ;  /* 0x0004180001e67983 */ /* 0x000ee80000300800 */
[----:B------:R-:W3:Y:S04]  /*485e0*/  LDL.LU R222, [R1+0x41c] ;  /* 0x00041c0001de7983 */ /* 0x000ee80000300800 */
[----:B------:R-:W3:Y:S04]  /*485f0*/  LDL.LU R214, [R1+0x4b8] ;  /* 0x0004b80001d67983 */ /* 0x000ee80000300800 */
[----:B------:R-:W3:Y:S04]  /*48600*/  LDL.LU R206, [R1+0x4bc] ;  /* 0x0004bc0001ce7983 */ /* 0x000ee80000300800 */
[----:B------:R-:W-:Y:S01]  /*48610*/  LDS.128 R152, [R0] ;  /* 0x0000000000987984 */ /* 0x000fe20000000c00 */
[----:B------:R-:W-:Y:S06]  /*48620*/  BAR.SYNC.DEFER_BLOCKING 0x0 ;  /* 0x0000000000007b1d */ /* 0x000fec0000010000 */
[----:B------:R1:W-:Y:S02]  /*48630*/  STSM.16.M88.4 [R16], R104 ;  /* 0x0000006810007844 */ /* 0x0003e40000000200 */
[----:B------:R-:W-:Y:S06]  /*48640*/  BAR.SYNC.DEFER_BLOCKING 0x0 ;  /* 0x0000000000007b1d */ /* 0x000fec0000010000 */
[----:B------:R-:W0:Y:S02]  /*48650*/  LDS.128 R148, [R0] ;  /* 0x0000000000947984 */ /* 0x000e240000000c00 */
[----:B------:R-:W-:Y:S01]  /*48660*/  BAR.SYNC.DEFER_BLOCKING 0x0 ;  /* 0x0000000000007b1d */ /* 0x000fe20000010000 */
[----:B-1----:R-:W-:-:S05]  /*48670*/  F2FP.SATFINITE.E4M3.F32.PACK_AB_MERGE_C R107, R241, R242, R96 ;  /* 0x000000f2f16b723e */ /* 0x002fca0004807060 */
[----:B------:R-:W-:Y:S02]  /*48680*/  STSM.16.M88.4 [R16], R108 ;  /* 0x0000006c10007844 */ /* 0x000fe40000000200 */
[----:B------:R-:W-:Y:S01]  /*48690*/  BAR.SYNC.DEFER_BLOCKING 0x0 ;  /* 0x0000000000007b1d */ /* 0x000fe20000010000 */
[----:B------:R-:W-:Y:S02]  /*486a0*/  F2FP.SATFINITE.E4M3.F32.PACK_AB_MERGE_C R104, R144, R137, R134 ;  /* 0x000000899068723e */ /* 0x000fe40004807086 */
[----:B------:R-:W-:Y:S02]  /*486b0*/  F2FP.SATFINITE.E4M3.F32.PACK_AB_MERGE_C R96, R248, R145, R133 ;  /* 0x00000091f860723e */ /* 0x000fe40004807085 */
[----:B------:R-:W-:Y:S02]  /*486c0*/  F2FP.SATFINITE.E4M3.F32.PACK_AB_MERGE_C R105, R244, R247, R127 ;  /* 0x000000f7f469723e */ /* 0x000fe4000480707f */
[----:B------:R-:W-:Y:S02]  /*486d0*/  F2FP.SATFINITE.E4M3.F32.PACK_AB_MERGE_C R98, R181, R143, R102 ;  /* 0x0000008fb562723e */ /* 0x000fe40004807066 */
[----:B------:R-:W-:Y:S01]  /*486e0*/  F2FP.SATFINITE.E4M3.F32.PACK_AB_MERGE_C R106, R243, R245, R97 ;  /* 0x000000f5f36a723e */ /* 0x000fe20004807061 */
[----:B0-----:R-:W-:Y:S01]  /*486f0*/  STL [R1+0x2160], R151 ;  /* 0x0021609701007387 */ /* 0x001fe20000100800 */
[----:B--2---:R-:W-:-:S03]  /*48700*/  F2FP.SATFINITE.E4M3.F32.PACK_AB_MERGE_C R99, R142, R183, R101 ;  /* 0x000000b78e63723e */ /* 0x004fc60004807065 */
[----:B------:R-:W0:Y:S01]  /*48710*/  LDS.128 R144, [R0] ;  /* 0x0000000000907984 */ /* 0x000e220000000c00 */
[----:B----4-:R-:W-:Y:S01]  /*48720*/  F2FP.SATFINITE.E4M3.F32.PACK_AB_MERGE_C R180, R207, R205, R180 ;  /* 0x000000cdcfb4723e */ /* 0x010fe200048070b4 */
[----:B------:R-:W-:Y:S01]  /*48730*/  BAR.SYNC.DEFER_BLOCKING 0x0 ;  /* 0x0000000000007b1d */ /* 0x000fe20000010000 */
[----:B---3--:R-:W-:-:S05]  /*48740*/  F2FP.SATFINITE.E4M3.F32.PACK_AB_MERGE_C R182, R182, R221, R93 ;  /* 0x000000ddb6b6723e */ /* 0x008fca000480705d */
[----:B------:R-:W-:Y:S01]  /*48750*/  STSM.16.M88.4 [R16], R104 ;  /* 0x0000006810007844 */ /* 0x000fe20000000200 */
[----:B------:R-:W-:Y:S01]  /*48760*/  F2FP.SATFINITE.E4M3.F32.PACK_AB_MERGE_C R92, R237, R231, R135 ;  /* 0x000000e7ed5c723e */ /* 0x000fe20004807087 */
[----:B------:R-:W-:Y:S01]  /*48770*/  BAR.SYNC.DEFER_BLOCKING 0x0 ;  /* 0x0000000000007b1d */ /* 0x000fe20000010000 */
[----:B------:R-:W-:Y:S01]  /*48780*/  F2FP.SATFINITE.E4M3.F32.PACK_AB_MERGE_C R97, R141, R251, R68 ;  /* 0x000000fb8d61723e */ /* 0x000fe20004807044 */
[----:B------:R-:W-:Y:S02]  /*48790*/  IMAD R84, R84, 0x52, RZ ;  /* 0x0000005254547824 */ /* 0x000fe400078e02ff */
[----:B------:R-:W-:Y:S02]  /*487a0*/  IMAD R170, R170, 0x70, RZ ;  /* 0x00000070aaaa7824 */ /* 0x000fe400078e02ff */
[----:B------:R-:W-:Y:S02]  /*487b0*/  IMAD R171, R171, 0x71, RZ ;  /* 0x00000071abab7824 */ /* 0x000fe400078e02ff */
[----:B------:R-:W1:Y:S01]  /*487c0*/  LDC R248, c[0x0][0x278] ;  /* 0x00009e00fff87b82 */ /* 0x000e620000000800 */
[----:B------:R-:W2:Y:S04]  /*487d0*/  LDS.128 R140, [R0] ;  /* 0x00000000008c7984 */ /* 0x000ea80000000c00 */
[----:B0-----:R-:W-:Y:S04]  /*487e0*/  STL [R1+0x215c], R144 ;  /* 0x00215c9001007387 */ /* 0x001fe80000100800 */
[----:B------:R-:W-:Y:S04]  /*487f0*/  STL [R1+0x2158], R145 ;  /* 0x0021589101007387 */ /* 0x000fe80000100800 */
[----:B------:R-:W-:Y:S04]  /*48800*/  STL [R1+0x2148], R146 ;  /* 0x0021489201007387 */ /* 0x000fe80000100800 */
[----:B------:R-:W-:Y:S01]  /*48810*/  STL [R1+0x2138], R147 ;  /* 0x0021389301007387 */ /* 0x000fe20000100800 */
[----:B------:R-:W-:Y:S01]  /*48820*/  F2FP.SATFINITE.E4M3.F32.PACK_AB_MERGE_C R95, R206, R214, R95 ;  /* 0x000000d6ce5f723e */ /* 0x000fe2000480705f */
[----:B------:R-:W-:Y:S06]  /*48830*/  BAR.SYNC.DEFER_BLOCKING 0x0 ;  /* 0x0000000000007b1d */ /* 0x000fec0000010000 */
[----:B--2---:R-:W-:Y:S04]  /*48840*/  STL [R1+0x2134], R140 ;  /* 0x0021348c01007387 */ /* 0x004fe80000100800 */
[----:B------:R-:W-:Y:S04]  /*48850*/  STL [R1+0x2130], R141 ;  /* 0x0021308d01007387 */ /* 0x000fe80000100800 */
[----:B------:R-:W-:Y:S04]  /*48860*/  STL [R1+0x2120], R142 ;  /* 0x0021208e01007387 */ /* 0x000fe80000100800 */
[----:B------:R-:W-:Y:S04]  /*48870*/  STL [R1+0x2110], R143 ;  /* 0x0021108f01007387 */ /* 0x000fe80000100800 */
[----:B------:R-:W2:Y:S04]  /*48880*/  LDL.LU R214, [R1+0x34] ;  /* 0x0000340001d67983 */ /* 0x000ea80000300800 */
[----:B------:R-:W2:Y:S04]  /*48890*/  LDL.LU R206, [R1+0x38] ;  /* 0x0000380001ce7983 */ /* 0x000ea80000300800 */
[----:B------:R-:W3:Y:S04]  /*488a0*/  LDL.LU R234, [R1+0x304] ;  /* 0x0003040001ea7983 */ /* 0x000ee80000300800 */
[----:B------:R-:W3:Y:S04]  /*488b0*/  LDL.LU R235, [R1+0x30c] ;  /* 0x00030c0001eb7983 */ /* 0x000ee80000300800 */
[----:B------:R-:W4:Y:S04]  /*488c0*/  LDL.LU R236, [R1+0x430] ;  /* 0x0004300001ec7983 */ /* 0x000f280000300800 */
[----:B------:R-:W4:Y:S04]  /*488d0*/  LDL.LU R249, [R1+0x434] ;  /* 0x0004340001f97983 */ /* 0x000f280000300800 */
[----:B------:R-:W4:Y:S04]  /*488e0*/  LDL.LU R8, [R1+0x4c0] ;  /* 0x0004c00001087983 */ /* 0x000f280000300800 */
[----:B------:R-:W4:Y:S04]  /*488f0*/  LDL.LU R239, [R1+0x4c4] ;  /* 0x0004c40001ef7983 */ /* 0x000f280000300800 */
[----:B------:R0:W-:Y:S01]  /*48900*/  STSM.16.M88.4 [R16], R96 ;  /* 0x0000006010007844 */ /* 0x0001e20000000200 */
[----:B------:R-:W-:Y:S01]  /*48910*/  BAR.SYNC.DEFER_BLOCKING 0x0 ;  /* 0x0000000000007b1d */ /* 0x000fe20000010000 */
[----:B------:R-:W-:-:S02]  /*48920*/  F2FP.SATFINITE.E4M3.F32.PACK_AB_MERGE_C R181, R215, R213, R175 ;  /* 0x000000d5d7b5723e */ /* 0x000fc400048070af */
[----:B------:R-:W-:-:S03]  /*48930*/  F2FP.SATFINITE.E4M3.F32.PACK_AB_MERGE_C R183, R229, R223, R94 ;  /* 0x000000dfe5b7723e */ /* 0x000fc6000480705e */
[----:B------:R-:W0:Y:S01]  /*48940*/  LDL.LU R252, [R1+0x3c] ;  /* 0x00003c0001fc7983 */ /* 0x000e220000300800 */
[----:B------:R-:W-:Y:S01]  /*48950*/  F2FP.SATFINITE.E4M3.F32.PACK_AB_MERGE_C R93, R238, R240, R52 ;  /* 0x000000f0ee5d723e */ /* 0x000fe20004807034 */
[----:B------:R-:W1:Y:S02]  /*48960*/  LDC R175, c[0x0][0x278] ;  /* 0x00009e00ffaf7b82 */ /* 0x000e640000000800 */
[----:B------:R-:W0:Y:S04]  /*48970*/  LDL.LU R246, [R1+0x40] ;  /* 0x0000400001f67983 */ /* 0x000e280000300800 */
[----:B------:R-:W2:Y:S04]  /*48980*/  LDL.LU R247, [R1+0x324] ;  /* 0x0003240001f77983 */ /* 0x000ea80000300800 */
[----:B------:R-:W1:Y:S01]  /*48990*/  LDS.128 R136, [R0] ;  /* 0x0000000000887984 */ /* 0x000e620000000c00 */
[----:B------:R-:W-:Y:S01]  /*489a0*/  F2FP.SATFINITE.E4M3.F32.PACK_AB_MERGE_C R94, R222, R230, R90 ;  /* 0x000000e6de5e723e */ /* 0x000fe2000480705a */
[----:B------:R-:W1:Y:S08]  /*489b0*/  LDC R52, c[0x0][0x278] ;  /* 0x00009e00ff347b82 */ /* 0x000e700000000800 */
[----:B------:R-:W-:Y:S06]  /*489c0*/  BAR.SYNC.DEFER_BLOCKING 0x0 ;  /* 0x0000000000007b1d */ /* 0x000fec0000010000 */
[----:B------:R-:W2:Y:S04]  /*489d0*/  LDL.LU R244, [R1+0x328] ;  /* 0x0003280001f47983 */ /* 0x000ea80000300800 */
[----:B------:R-:W3:Y:S04]  /*489e0*/  LDL.LU R245, [R1+0x438] ;  /* 0x0004380001f57983 */ /* 0x000ee80000300800 */
[----:B------:R-:W3:Y:S04]  /*489f0*/  LDL.LU R243, [R1+0x43c] ;  /* 0x00043c0001f37983 */ /* 0x000ee80000300800 */
[----:B------:R-:W4:Y:S04]  /*48a00*/  LDL.LU R242, [R1+0x4c8] ;  /* 0x0004c80001f27983 */ /* 0x000f280000300800 */
[----:B------:R2:W-:Y:S01]  /*48a10*/  STSM.16.M88.4 [R16], R180 ;  /* 0x000000b410007844 */ /* 0x0005e20000000200 */
[----:B------:R-:W-:Y:S06]  /*48a20*/  BAR.SYNC.DEFER_BLOCKING 0x0 ;  /* 0x0000000000007b1d */ /* 0x000fec0000010000 */
[----:B------:R-:W4:Y:S01]  /*48a30*/  LDL.LU R241, [R1+0x4cc] ;  /* 0x0004cc0001f17983 */ /* 0x000f220000300800 */
[----:B0-----:R-:W-:-:S03]  /*48a40*/  F2FP.SATFINITE.E4M3.F32.PACK_AB_MERGE_C R96, R246, R252, R173 ;  /* 0x000000fcf660723e */ /* 0x001fc600048070ad */
[----:B------:R-:W0:Y:S01]  /*48a50*/  LDS.128 R132, [R0] ;  /* 0x0000000000847984 */ /* 0x000e220000000c00 */
[----:B------:R-:W-:Y:S02]  /*48a60*/  PRMT R143, R4, 0x7772, RZ ;  /* 0x00007772048f7816 */ /* 0x000fe400000000ff */
[C---:B------:R-:W-:Y:S01]  /*48a70*/  PRMT R142, R7.reuse, 0x7771, RZ ;  /* 0x00007771078e7816 */ /* 0x040fe200000000ff */
[----:B-1----:R1:W-:Y:S01]  /*48a80*/  STL [R1+0x210c], R136 ;  /* 0x00210c8801007387 */ /* 0x0023e20000100800 */
[----:B------:R-:W-:Y:S02]  /*48a90*/  PRMT R140, R6, 0x7771, RZ ;  /* 0x00007771068c7816 */ /* 0x000fe400000000ff */
[----:B------:R-:W-:Y:S01]  /*48aa0*/  PRMT R141, R7, 0x7770, RZ ;  /* 0x00007770078d7816 */ /* 0x000fe200000000ff */
[----:B------:R1:W-:Y:S01]  /*48ab0*/  STL [R1+0x2108], R137 ;  /* 0x0021088901007387 */ /* 0x0003e20000100800 */
[C---:B------:R-:W-:Y:S02]  /*48ac0*/  PRMT R144, R4.reuse, 0x7771, RZ ;  /* 0x0000777104907816 */ /* 0x040fe400000000ff */
[----:B------:R-:W-:Y:S01]  /*48ad0*/  PRMT R151, R4, 0x7770, RZ ;  /* 0x0000777004977816 */ /* 0x000fe200000000ff */
[----:B------:R-:W-:Y:S01]  /*48ae0*/  STL [R1+0x20f8], R138 ;  /* 0x0020f88a01007387 */ /* 0x000fe20000100800 */
[----:B------:R-:W-:-:S02]  /*48af0*/  PRMT R147, R6, 0x7770, RZ ;  /* 0x0000777006937816 */ /* 0x000fc400000000ff */
[C---:B------:R-:W-:Y:S01]  /*48b00*/  PRMT R146, R5.reuse, 0x7771, RZ ;  /* 0x0000777105927816 */ /* 0x040fe200000000ff */
[----:B------:R-:W-:Y:S01]  /*48b10*/  STL [R1+0x20e8], R139 ;  /* 0x0020e88b01007387 */ /* 0x000fe20000100800 */
[----:B------:R-:W-:Y:S01]  /*48b20*/  PRMT R145, R5, 0x7770, RZ ;  /* 0x0000777005917816 */ /* 0x000fe200000000ff */
[----:B------:R-:W-:Y:S01]  /*48b30*/  IMAD R52, R52, 0x32, RZ ;  /* 0x0000003234347824 */ /* 0x000fe200078e02ff */
[----:B------:R-:W1:Y:S08]  /*48b40*/  LDC R173, c[0x0][0x278] ;  /* 0x00009e00ffad7b82 */ /* 0x000e700000000800 */
[----:B------:R-:W-:Y:S01]  /*48b50*/  BAR.SYNC.DEFER_BLOCKING 0x0 ;  /* 0x0000000000007b1d */ /* 0x000fe20000010000 */
[----:B--2---:R-:W-:-:S07]  /*48b60*/  F2FP.SATFINITE.E4M3.F32.PACK_AB_MERGE_C R97, R244, R247, R36 ;  /* 0x000000f7f461723e */ /* 0x004fce0004807024 */
[----:B------:R-:W2:Y:S01]  /*48b70*/  LDC R180, c[0x0][0x278] ;  /* 0x00009e00ffb47b82 */ /* 0x000ea20000000800 */
[----:B---3--:R-:W-:-:S07]  /*48b80*/  F2FP.SATFINITE.E4M3.F32.PACK_AB_MERGE_C R98, R243, R245, R89 ;  /* 0x000000f5f362723e */ /* 0x008fce0004807059 */
[----:B------:R-:W3:Y:S01]  /*48b90*/  LDC R181, c[0x0][0x278] ;  /* 0x00009e00ffb57b82 */ /* 0x000ee20000000800 */
[----:B0-----:R-:W-:Y:S07]  /*48ba0*/  STL [R1+0x20e4], R132 ;  /* 0x0020e48401007387 */ /* 0x001fee0000100800 */
[----:B------:R-:W0:Y:S01]  /*48bb0*/  LDC R182, c[0x0][0x278] ;  /* 0x00009e00ffb67b82 */ /* 0x000e220000000800 */
[----:B------:R-:W-:Y:S04]  /*48bc0*/  STL [R1+0x20e0], R133 ;  /* 0x0020e08501007387 */ /* 0x000fe80000100800 */
[----:B------:R-:W-:Y:S01]  /*48bd0*/  STL [R1+0x20d0], R134 ;  /* 0x0020d08601007387 */ /* 0x000fe20000100800 */
[----:B----4-:R-:W-:-:S03]  /*48be0*/  F2FP.SATFINITE.E4M3.F32.PACK_AB_MERGE_C R99, R241, R242, R86 ;  /* 0x000000f2f163723e */ /* 0x010fc60004807056 */
[----:B------:R-:W-:Y:S01]  /*48bf0*/  STL [R1+0x20c0], R135 ;  /* 0x0020c08701007387 */ /* 0x000fe20000100800 */
[----:B------:R-:W4:Y:S03]  /*48c00*/  LDC R183, c[0x0][0x278] ;  /* 0x00009e00ffb77b82 */ /* 0x000f260000000800 */
[----:B------:R-:W2:Y:S04]  /*48c10*/  LDL.LU R251, [R1+0x58] ;  /* 0x0000580001fb7983 */ /* 0x000ea80000300800 */
[----:B------:R-:W2:Y:S04]  /*48c20*/  LDL.LU R205, [R1+0x5c] ;  /* 0x00005c0001cd7983 */ /* 0x000ea80000300800 */
[----:B------:R3:W-:Y:S01]  /*48c30*/  STSM.16.M88.4 [R16], R92 ;  /* 0x0000005c10007844 */ /* 0x0007e20000000200 */
[----:B-1----:R-:W-:Y:S01]  /*48c40*/  PRMT R136, R4, 0x7773, RZ ;  /* 0x0000777304887816 */ /* 0x002fe200000000ff */
[----:B------:R-:W1:Y:S02]  /*48c50*/  LDC R36, c[0x0][0x278] ;  /* 0x00009e00ff247b82 */ /* 0x000e640000000800 */
[----:B------:R-:W4:Y:S04]  /*48c60*/  LDL.LU R207, [R1+0x354] ;  /* 0x0003540001cf7983 */ /* 0x000f280000300800 */
[----:B------:R-:W4:Y:S01]  /*48c70*/  LDL.LU R213, [R1+0x358] ;  /* 0x0003580001d57983 */ /* 0x000f220000300800 */
[----:B------:R-:W-:Y:S01]  /*48c80*/  PRMT R137, R5, 0x7772, RZ ;  /* 0x0000777205897816 */ /* 0x000fe200000000ff */
[----:B------:R-:W0:Y:S02]  /*48c90*/  LDC R86, c[0x0][0x278] ;  /* 0x00009e00ff567b82 */ /* 0x000e240000000800 */
[----:B------:R-:W2:Y:S04]  /*48ca0*/  LDL.LU R215, [R1+0x450] ;  /* 0x0004500001d77983 */ /* 0x000ea80000300800 */
[----:B------:R-:W2:Y:S04]  /*48cb0*/  LDL.LU R221, [R1+0x454] ;  /* 0x0004540001dd7983 */ /* 0x000ea80000300800 */
[----:B------:R-:W2:Y:S04]  /*48cc0*/  LDL.LU R223, [R1+0x4d0] ;  /* 0x0004d00001df7983 */ /* 0x000ea80000300800 */
[----:B------:R-:W2:Y:S04]  /*48cd0*/  LDL.LU R229, [R1+0x4d4] ;  /* 0x0004d40001e57983 */ /* 0x000ea80000300800 */
[----:B------:R-:W2:Y:S04]  /*48ce0*/  LDL.LU R231, [R1+0x74] ;  /* 0x0000740001e77983 */ /* 0x000ea80000300800 */
[----:B------:R-:W2:Y:S01]  /*48cf0*/  LDL.LU R237, [R1+0x7c] ;  /* 0x00007c0001ed7983 */ /* 0x000ea20000300800 */
[----:B------:R-:W-:Y:S01]  /*48d00*/  BAR.SYNC.DEFER_BLOCKING 0x0 ;  /* 0x0000000000007b1d */ /* 0x000fe20000010000 */
[----:B---3--:R-:W-:-:S02]  /*48d10*/  F2FP.SATFINITE.E4M3.F32.PACK_AB_MERGE_C R92, R206, R214, R199 ;  /* 0x000000d6ce5c723e */ /* 0x008fc400048070c7 */
[----:B------:R-:W-:Y:S02]  /*48d20*/  F2FP.SATFINITE.E4M3.F32.PACK_AB_MERGE_C R93, R235, R234, R191 ;  /* 0x000000eaeb5d723e */ /* 0x000fe400048070bf */
[----:B------:R-:W-:Y:S02]  /*48d30*/  F2FP.SATFINITE.E4M3.F32.PACK_AB_MERGE_C R94, R249, R236, R87 ;  /* 0x000000ecf95e723e */ /* 0x000fe40004807057 */
[----:B------:R-:W-:Y:S01]  /*48d40*/  F2FP.SATFINITE.E4M3.F32.PACK_AB_MERGE_C R95, R239, R8, R88 ;  /* 0x00000008ef5f723e */ /* 0x000fe20004807058 */
[----:B------:R-:W3:Y:S01]  /*48d50*/  LDL.LU R240, [R1+0x36c] ;  /* 0x00036c0001f07983 */ /* 0x000ee20000300800 */
[----:B------:R-:W-:Y:S02]  /*48d60*/  PRMT R138, R5, 0x7773, RZ ;  /* 0x00007773058a7816 */ /* 0x000fe400000000ff */
[C---:B------:R-:W-:Y:S01]  /*48d70*/  PRMT R139, R6.reuse, 0x7772, RZ ;  /* 0x00007772068b7816 */ /* 0x040fe200000000ff */
[----:B------:R-:W3:Y:S01]  /*48d80*/  LDL.LU R238, [R1+0x370] ;  /* 0x0003700001ee7983 */ /* 0x000ee20000300800 */
[----:B------:R-:W-:-:S02]  /*48d90*/  PRMT R132, R6, 0x7773, RZ ;  /* 0x0000777306847816 */ /* 0x000fc400000000ff */
[C---:B------:R-:W-:Y:S01]  /*48da0*/  PRMT R133, R7.reuse, 0x7772, RZ ;  /* 0x0000777207857816 */ /* 0x040fe200000000ff */
[----:B------:R-:W3:Y:S01]  /*48db0*/  LDL.LU R230, [R1+0x458] ;  /* 0x0004580001e67983 */ /* 0x000ee20000300800 */
[----:B------:R-:W-:Y:S02]  /*48dc0*/  PRMT R134, R7, 0x7773, RZ ;  /* 0x0000777307867816 */ /* 0x000fe400000000ff */
[----:B------:R-:W-:Y:S01]  /*48dd0*/  PRMT R135, R12, 0x7770, RZ ;  /* 0x000077700c877816 */ /* 0x000fe200000000ff */
[----:B------:R-:W3:Y:S01]  /*48de0*/  LDL.LU R222, [R1+0x45c] ;  /* 0x00045c0001de7983 */ /* 0x000ee20000300800 */
[----:B------:R-:W-:Y:S01]  /*48df0*/  PRMT R4, R23, 0x7772, RZ ;  /* 0x0000777217047816 */ /* 0x000fe200000000ff */
[----:B------:R-:W2:Y:S02]  /*48e00*/  LDC R7, c[0x0][0x278] ;  /* 0x00009e00ff077b82 */ /* 0x000ea40000000800 */
[----:B------:R-:W0:Y:S06]  /*48e10*/  LDS.128 R128, [R0] ;  /* 0x0000000000807984 */ /* 0x000e2c0000000c00 */
[----:B------:R-:W-:Y:S01]  /*48e20*/  BAR.SYNC.DEFER_BLOCKING 0x0 ;  /* 0x0000000000007b1d */ /* 0x000fe20000010000 */
[----:B-1----:R-:W-:-:S07]  /*48e30*/  IMAD R36, R36, 0x22, RZ ;  /* 0x0000002224247824 */ /* 0x002fce00078e02ff */
[----:B------:R-:W1:Y:S01]  /*48e40*/  LDC R87, c[0x0][0x278] ;  /* 0x00009e00ff577b82 */ /* 0x000e620000000800 */
[----:B------:R-:W3:Y:S04]  /*48e50*/  LDL.LU R214, [R1+0x4d8] ;  /* 0x0004d80001d67983 */ /* 0x000ee80000300800 */
[----:B------:R-:W3:Y:S01]  /*48e60*/  LDL.LU R206, [R1+0x4dc] ;  /* 0x0004dc0001ce7983 */ /* 0x000ee20000300800 */
[----:B----4-:R-:W-:-:S03]  /*48e70*/  F2FP.SATFINITE.E4M3.F32.PACK_AB_MERGE_C R89, R213, R207, R190 ;  /* 0x000000cfd559723e */ /* 0x010fc600048070be */
[----:B------:R-:W-:Y:S01]  /*48e80*/  STSM.16.M88.4 [R16], R92 ;  /* 0x0000005c10007844 */ /* 0x000fe20000000200 */
[----:B0-----:R-:W-:Y:S01]  /*48e90*/  IMAD R86, R86, 0x54, RZ ;  /* 0x0000005456567824 */ /* 0x001fe200078e02ff */
[----:B------:R-:W0:Y:S08]  /*48ea0*/  LDC R199, c[0x0][0x278] ;  /* 0x00009e00ffc77b82 */ /* 0x000e300000000800 */
[----:B------:R-:W-:Y:S06]  /*48eb0*/  BAR.SYNC.DEFER_BLOCKING 0x0 ;  /* 0x0000000000007b1d */ /* 0x000fec0000010000 */
[----:B------:R4:W-:Y:S01]  /*48ec0*/  STL [R1+0x20bc], R128 ;  /* 0x0020bc8001007387 */ /* 0x0009e20000100800 */
[----:B--2---:R-:W-:-:S02]  /*48ed0*/  F2FP.SATFINITE.E4M3.F32.PACK_AB_MERGE_C R88, R205, R251, R202 ;  /* 0x000000fbcd58723e */ /* 0x004fc400048070ca */
[----:B------:R-:W-:Y:S02]  /*48ee0*/  F2FP.SATFINITE.E4M3.F32.PACK_AB_MERGE_C R90, R221, R215, R69 ;  /* 0x000000d7dd5a723e */ /* 0x000fe40004807045 */
[----:B------:R-:W-:Y:S02]  /*48ef0*/  F2FP.SATFINITE.E4M3.F32.PACK_AB_MERGE_C R91, R229, R223, R70 ;  /* 0x000000dfe55b723e */ /* 0x000fe40004807046 */
[----:B------:R-:W-:Y:S02]  /*48f00*/  F2FP.SATFINITE.E4M3.F32.PACK_AB_MERGE_C R68, R237, R231, R172 ;  /* 0x000000e7ed44723e */ /* 0x000fe400048070ac */
[C---:B------:R-:W-:Y:S02]  /*48f10*/  PRMT R6, R24.reuse, 0x7773, RZ ;  /* 0x0000777318067816 */ /* 0x040fe400000000ff */
[----:B------:R-:W-:Y:S01]  /*48f20*/  PRMT R5, R24, 0x7772, RZ ;  /* 0x0000777218057816 */ /* 0x000fe200000000ff */
[----:B------:R-:W2:Y:S01]  /*48f30*/  LDS.128 R124, [R0] ;  /* 0x00000000007c7984 */ /* 0x000ea20000000c00 */
[----:B----4-:R-:W-:Y:S01]  /*48f40*/  PRMT R128, R12, 0x7771, RZ ;  /* 0x000077710c807816 */ /* 0x010fe200000000ff */
[----:B------:R-:W-:Y:S01]  /*48f50*/  IMAD R7, R7, 0x5, RZ ;  /* 0x0000000507077824 */ /* 0x000fe200078e02ff */
[----:B------:R-:W4:Y:S01]  /*48f60*/  LDC R92, c[0x0][0x278] ;  /* 0x00009e00ff5c7b82 */ /* 0x000f220000000800 */
[----:B------:R0:W-:Y:S04]  /*48f70*/  STL [R1+0x20b8], R129 ;  /* 0x0020b88101007387 */ /* 0x0001e80000100800 */
[----:B------:R0:W-:Y:S01]  /*48f80*/  STL [R1+0x20a8], R130 ;  /* 0x0020a88201007387 */ /* 0x0001e20000100800 */
[----:B---3--:R-:W-:-:S03]  /*48f90*/  F2FP.SATFINITE.E4M3.F32.PACK_AB_MERGE_C R69, R238, R240, R33 ;  /* 0x000000f0ee45723e */ /* 0x008fc60004807021 */
[----:B------:R3:W-:Y:S01]  /*48fa0*/  STL [R1+0x2098], R131 ;  /* 0x0020988301007387 */ /* 0x0007e20000100800 */
[----:B------:R-:W4:Y:S08]  /*48fb0*/  LDC R93, c[0x0][0x278] ;  /* 0x00009e00ff5d7b82 */ /* 0x000f300000000800 */
[----:B------:R-:W-:Y:S01]  /*48fc0*/  BAR.SYNC.DEFER_BLOCKING 0x0 ;  /* 0x0000000000007b1d */ /* 0x000fe20000010000 */
[----:B------:R-:W-:-:S07]  /*48fd0*/  F2FP.SATFINITE.E4M3.F32.PACK_AB_MERGE_C R70, R222, R230, R71 ;  /* 0x000000e6de46723e */ /* 0x000fce0004807047 */
[----:B------:R-:W4:Y:S01]  /*48fe0*/  LDC R94, c[0x0][0x278] ;  /* 0x00009e00ff5e7b82 */ /* 0x000f220000000800 */
[----:B-1----:R-:W-:-:S07]  /*48ff0*/  IMAD R87, R87, 0x55, RZ ;  /* 0x0000005557577824 */ /* 0x002fce00078e02ff */
[----:B------:R-:W1:Y:S08]  /*49000*/  LDC R95, c[0x0][0x278] ;  /* 0x00009e00ff5f7b82 */ /* 0x000e700000000800 */
[----:B------:R-:W1:Y:S01]  /*49010*/  LDC R172, c[0x0][0x278] ;  /* 0x00009e00ffac7b82 */ /* 0x000e620000000800 */
[----:B--2---:R-:W-:Y:S04]  /*49020*/  STL [R1+0x2094], R124 ;  /* 0x0020947c01007387 */ /* 0x004fe80000100800 */
[----:B------:R-:W-:Y:S01]  /*49030*/  STL [R1+0x2090], R125 ;  /* 0x0020907d01007387 */ /* 0x000fe20000100800 */
[----:B------:R-:W-:-:S02]  /*49040*/  IMAD R173, R173, 0x73, RZ ;  /* 0x00000073adad7824 */ /* 0x000fc400078e02ff */
[----:B------:R-:W2:Y:S01]  /*49050*/  LDC R202, c[0x0][0x278] ;  /* 0x00009e00ffca7b82 */ /* 0x000ea20000000800 */
[----:B------:R-:W-:Y:S04]  /*49060*/  STL [R1+0x2080], R126 ;  /* 0x0020807e01007387 */ /* 0x000fe80000100800 */
[----:B------:R-:W-:Y:S04]  /*49070*/  STL [R1+0x2074], R127 ;  /* 0x0020747f01007387 */ /* 0x000fe80000100800 */
[----:B------:R-:W4:Y:S04]  /*49080*/  LDL.LU R233, [R1+0xa8] ;  /* 0x0000a80001e97983 */ /* 0x000f280000300800 */
        /* <DEDUP_REMOVED lines=25> */
[----:B------:R1:W-:Y:S01]  /*49220*/  STSM.16.M88.4 [R16], R96 ;  /* 0x0000006010007844 */ /* 0x0003e20000000200 */
[----:B------:R-:W-:Y:S01]  /*49230*/  BAR.SYNC.DEFER_BLOCKING 0x0 ;  /* 0x0000000000007b1d */ /* 0x000fe20000010000 */
[----:B------:R-:W-:-:S02]  /*49240*/  F2FP.SATFINITE.E4M3.F32.PACK_AB_MERGE_C R71, R206, R214, R85 ;  /* 0x000000d6ce47723e */ /* 0x000fc40004807055 */
[C---:B0-----:R-:W-:Y:S02]  /*49250*/  PRMT R129, R13.reuse, 0x7770, RZ ;  /* 0x000077700d817816 */ /* 0x041fe400000000ff */
[----:B------:R-:W-:-:S03]  /*49260*/  PRMT R130, R13, 0x7771, RZ ;  /* 0x000077710d827816 */ /* 0x000fc600000000ff */
[----:B------:R-:W0:Y:S01]  /*49270*/  LDC R85, c[0x0][0x278] ;  /* 0x00009e00ff557b82 */ /* 0x000e220000000800 */
[----:B------:R-:W2:Y:S04]  /*49280*/  LDL.LU R240, [R1+0x498] ;  /* 0x0004980001f07983 */ /* 0x000ea80000300800 */
[----:B------:R-:W2:Y:S01]  /*49290*/  LDL.LU R238, [R1+0x49c] ;  /* 0x00049c0001ee7983 */ /* 0x000ea20000300800 */
[----:B---3--:R-:W-:Y:S02]  /*492a0*/  PRMT R131, R14, 0x7770, RZ ;  /* 0x000077700e837816 */ /* 0x008fe400000000ff */
[----:B-1----:R-:W1:Y:S01]  /*492b0*/  LDC R96, c[0x0][0x278] ;  /* 0x00009e00ff607b82 */ /* 0x002e620000000800 */
[----:B------:R-:W3:Y:S04]  /*492c0*/  LDL.LU R230, [R1+0x4f8] ;  /* 0x0004f80001e67983 */ /* 0x000ee80000300800 */
[----:B------:R-:W3:Y:S01]  /*492d0*/  LDL.LU R222, [R1+0x4fc] ;  /* 0x0004fc0001de7983 */ /* 0x000ee20000300800 */
[----:B------:R-:W-:-:S02]  /*492e0*/  PRMT R127, R12, 0x7772, RZ ;  /* 0x000077720c7f7816 */ /* 0x000fc400000000ff */
[----:B------:R-:W1:Y:S01]  /*492f0*/  LDC R97, c[0x0][0x278] ;  /* 0x00009e00ff617b82 */ /* 0x000e620000000800 */
[----:B------:R-:W0:Y:S07]  /*49300*/  LDS.128 R120, [R0] ;  /* 0x0000000000787984 */ /* 0x000e2e0000000c00 */
[----:B------:R-:W-:Y:S01]  /*49310*/  BAR.SYNC.DEFER_BLOCKING 0x0 ;  /* 0x0000000000007b1d */ /* 0x000fe20000010000 */
[----:B------:R-:W-:Y:S02]  /*49320*/  PRMT R126, R15, 0x7771, RZ ;  /* 0x000077710f7e7816 */ /* 0x000fe400000000ff */
[----:B------:R-:W-:-:S02]  /*49330*/  PRMT R124, R14, 0x7771, RZ ;  /* 0x000077710e7c7816 */ /* 0x000fc400000000ff */
[----:B------:R-:W-:-:S03]  /*49340*/  PRMT R125, R15, 0x7770, RZ ;  /* 0x000077700f7d7816 */ /* 0x000fc600000000ff */
[----:B------:R-:W1:Y:S01]  /*49350*/  LDC R98, c[0x0][0x278] ;  /* 0x00009e00ff627b82 */ /* 0x000e620000000800 */
[----:B------:R-:W3:Y:S04]  /*49360*/  LDL.LU R214, [R1+0x148] ;  /* 0x0001480001d67983 */ /* 0x000ee80000300800 */
[----:B------:R-:W3:Y:S03]  /*49370*/  LDL.LU R206, [R1+0x15c] ;  /* 0x00015c0001ce7983 */ /* 0x000ee60000300800 */
[----:B------:R-:W1:Y:S01]  /*49380*/  LDC R99, c[0x0][0x278] ;  /* 0x00009e00ff637b82 */ /* 0x000e620000000800 */
[----:B------:R0:W-:Y:S07]  /*49390*/  STSM.16.M88.4 [R16], R88 ;  /* 0x0000005810007844 */ /* 0x0001ee0000000200 */
[----:B------:R-:W-:Y:S01]  /*493a0*/  BAR.SYNC.DEFER_BLOCKING 0x0 ;  /* 0x0000000000007b1d */ /* 0x000fe20000010000 */
[----:B----4-:R-:W-:-:S05]  /*493b0*/  F2FP.SATFINITE.E4M3.F32.PACK_AB_MERGE_C R188, R228, R233, R198 ;  /* 0x000000e9e4bc723e */ /* 0x010fca00048070c6 */
[----:B------:R-:W4:Y:S02]  /*493c0*/  LDS.128 R116, [R0] ;  /* 0x0000000000747984 */ /* 0x000f240000000c00 */
[----:B0-----:R-:W0:Y:S08]  /*493d0*/  LDC R88, c[0x0][0x278] ;  /* 0x00009e00ff587b82 */ /* 0x001e300000000800 */
[----:B------:R-:W-:Y:S01]  /*493e0*/  BAR.SYNC.DEFER_BLOCKING 0x0 ;  /* 0x0000000000007b1d */ /* 0x000fe20000010000 */
[----:B--2---:R-:W-:-:S07]  /*493f0*/  F2FP.SATFINITE.E4M3.F32.PACK_AB_MERGE_C R189, R235, R234, R189 ;  /* 0x000000eaebbd723e */ /* 0x004fce00048070bd */
[----:B------:R-:W2:Y:S01]  /*49400*/  LDC R89, c[0x0][0x278] ;  /* 0x00009e00ff597b82 */ /* 0x000ea20000000800 */
[----:B------:R-:W-:Y:S02]  /*49410*/  F2FP.SATFINITE.E4M3.F32.PACK_AB_MERGE_C R190, R249, R236, R39 ;  /* 0x000000ecf9be723e */ /* 0x000fe40004807027 */
[----:B------:R-:W-:Y:S02]  /*49420*/  F2FP.SATFINITE.E4M3.F32.PACK_AB_MERGE_C R191, R239, R8, R55 ;  /* 0x00000008efbf723e */ /* 0x000fe40004807037 */
[----:B------:R-:W-:Y:S01]  /*49430*/  F2FP.SATFINITE.E4M3.F32.PACK_AB_MERGE_C R32, R213, R207, R197 ;  /* 0x000000cfd520723e */ /* 0x000fe200048070c5 */
[----:B------:R1:W-:Y:S01]  /*49440*/  STSM.16.M88.4 [R16], R68 ;  /* 0x0000004410007844 */ /* 0x0003e20000000200 */
[----:B------:R-:W-:Y:S01]  /*49450*/  F2FP.SATFINITE.E4M3.F32.PACK_AB_MERGE_C R9, R205, R251, R9 ;  /* 0x000000fbcd09723e */ /* 0x000fe20004807009 */
[----:B------:R-:W4:Y:S08]  /*49460*/  LDC R39, c[0x0][0x278] ;  /* 0x00009e00ff277b82 */ /* 0x000f300000000800 */
[----:B------:R-:W-:Y:S01]  /*49470*/  BAR.SYNC.DEFER_BLOCKING 0x0 ;  /* 0x0000000000007b1d */ /* 0x000fe20000010000 */
[----:B------:R-:W-:-:S07]  /*49480*/  F2FP.SATFINITE.E4M3.F32.PACK_AB_MERGE_C R33, R221, R215, R174 ;  /* 0x000000d7dd21723e */ /* 0x000fce00048070ae */
[----:B------:R-:W2:Y:S01]  /*49490*/  LDC R55, c[0x0][0x278] ;  /* 0x00009e00ff377b82 */ /* 0x000ea20000000800 */
[----:B-1----:R-:W-:Y:S02]  /*494a0*/  F2FP.SATFINITE.E4M3.F32.PACK_AB_MERGE_C R68, R246, R252, R169 ;  /* 0x000000fcf644723e */ /* 0x002fe400048070a9 */
[----:B------:R-:W-:Y:S02]  /*494b0*/  F2FP.SATFINITE.E4M3.F32.PACK_AB_MERGE_C R69, R244, R247, R250 ;  /* 0x000000f7f445723e */ /* 0x000fe400048070fa */
[----:B------:R-:W-:Y:S02]  /*494c0*/  F2FP.SATFINITE.E4M3.F32.PACK_AB_MERGE_C R34, R229, R223, R17 ;  /* 0x000000dfe522723e */ /* 0x000fe40004807011 */
[----:B------:R-:W-:Y:S01]  /*494d0*/  F2FP.SATFINITE.E4M3.F32.PACK_AB_MERGE_C R35, R237, R231, R35 ;  /* 0x000000e7ed23723e */ /* 0x000fe20004807023 */
[----:B------:R1:W-:Y:S01]  /*494e0*/  STL [R1+0x2070], R121 ;  /* 0x0020707901007387 */ /* 0x0003e20000100800 */
[----:B------:R-:W-:Y:S01]  /*494f0*/  F2FP.SATFINITE.E4M3.F32.PACK_AB_MERGE_C R70, R243, R245, R53 ;  /* 0x000000f5f346723e */ /* 0x000fe20004807035 */
[----:B------:R-:W4:Y:S02]  /*49500*/  LDC R17, c[0x0][0x278] ;  /* 0x00009e00ff117b82 */ /* 0x000f240000000800 */
[----:B------:R-:W2:Y:S06]  /*49510*/  LDS.128 R112, [R0] ;  /* 0x0000000000707984 */ /* 0x000eac0000000c00 */
[----:B------:R-:W-:Y:S01]  /*49520*/  BAR.SYNC.DEFER_BLOCKING 0x0 ;  /* 0x0000000000007b1d */ /* 0x000fe20000010000 */
[----:B------:R-:W-:-:S02]  /*49530*/  F2FP.SATFINITE.E4M3.F32.PACK_AB_MERGE_C R71, R241, R242, R54 ;  /* 0x000000f2f147723e */ /* 0x000fc40004807036 */
[----:B-1----:R-:W-:-:S05]  /*49540*/  PRMT R121, R13, 0x7772, RZ ;  /* 0x000077720d797816 */ /* 0x002fca00000000ff */
[----:B------:R-:W1:Y:S01]  /*49550*/  LDC R90, c[0x0][0x278] ;  /* 0x00009e00ff5a7b82 */ /* 0x000e620000000800 */
[----:B------:R0:W-:Y:S01]  /*49560*/  STL [R1+0x2060], R122 ;  /* 0x0020607a01007387 */ /* 0x0001e20000100800 */
[----:B------:R-:W-:-:S06]  /*49570*/  F2FP.SATFINITE.E4M3.F32.PACK_AB_MERGE_C R10, R238, R240, R37 ;  /* 0x000000f0ee0a723e */ /* 0x000fcc0004807025 */
[----:B------:R-:W1:Y:S01]  /*49580*/  LDC R91, c[0x0][0x278] ;  /* 0x00009e00ff5b7b82 */ /* 0x000e620000000800 */
[----:B---3--:R-:W-:Y:S01]  /*49590*/  F2FP.SATFINITE.E4M3.F32.PACK_AB_MERGE_C R11, R222, R230, R38 ;  /* 0x000000e6de0b723e */ /* 0x008fe20004807026 */
[----:B------:R-:W-:Y:S02]  /*495a0*/  IMAD R85, R85, 0x53, RZ ;  /* 0x0000005355557824 */ /* 0x000fe400078e02ff */
[----:B0-----:R-:W-:-:S04]  /*495b0*/  IMAD R88, R88, 0x56, RZ ;  /* 0x0000005658587824 */ /* 0x001fc800078e02ff */
[----:B------:R-:W0:Y:S01]  /*495c0*/  LDC R198, c[0x0][0x278] ;  /* 0x00009e00ffc67b82 */ /* 0x000e220000000800 */
[----:B------:R-:W-:Y:S07]  /*495d0*/  STSM.16.M88.4 [R16], R188 ;  /* 0x000000bc10007844 */ /* 0x000fee0000000200 */
[----:B------:R-:W-:Y:S01]  /*495e0*/  BAR.SYNC.DEFER_BLOCKING 0x0 ;  /* 0x0000000000007b1d */ /* 0x000fe20000010000 */
[----:B------:R-:W-:-:S07]  /*495f0*/  PRMT R122, R13, 0x7773, RZ ;  /* 0x000077730d7a7816 */ /* 0x000fce00000000ff */
[----:B------:R-:W3:Y:S01]  /*49600*/  LDC R13, c[0x0][0x278] ;  /* 0x00009e00ff0d7b82 */ /* 0x000ee20000000800 */
[----:B------:R2:W-:Y:S01]  /*49610*/  STL [R1+0x2050], R123 ;  /* 0x0020507b01007387 */ /* 0x0005e20000100800 */
[----:B------:R-:W-:Y:S02]  /*49620*/  F2FP.SATFINITE.E4M3.F32.PACK_AB_MERGE_C R8, R206, R214, R168 ;  /* 0x000000d6ce08723e */ /* 0x000fe400048070a8 */
[----:B------:R-:W-:Y:S01]  /*49630*/  PRMT R252, R21, 0x7771, RZ ;  /* 0x0000777115fc7816 */ /* 0x000fe200000000ff */
[----:B----4-:R-:W-:-:S03]  /*49640*/  IMAD R17, R17, 0xf, RZ ;  /* 0x0000000f11117824 */ /* 0x010fc600078e02ff */
[----:B------:R-:W4:Y:S08]  /*49650*/  LDC R37, c[0x0][0x278] ;  /* 0x00009e00ff257b82 */ /* 0x000f300000000800 */
[----:B------:R-:W0:Y:S01]  /*49660*/  LDC R38, c[0x0][0x278] ;  /* 0x00009e00ff267b82 */ /* 0x000e220000000800 */
[----:B------:R-:W0:Y:S07]  /*49670*/  LDS.128 R108, [R0] ;  /* 0x00000000006c7984 */ /* 0x000e2e0000000c00 */
[----:B------:R-:W-:Y:S01]  /*49680*/  BAR.SYNC.DEFER_BLOCKING 0x0 ;  /* 0x0000000000007b1d */ /* 0x000fe20000010000 */
[----:B--2---:R-:W-:Y:S01]  /*49690*/  PRMT R123, R14, 0x7772, RZ ;  /* 0x000077720e7b7816 */ /* 0x004fe200000000ff */
[----:B---3--:R-:W-:-:S02]  /*496a0*/  IMAD R13, R13, 0xb, RZ ;  /* 0x0000000b0d0d7824 */ /* 0x008fc400078e02ff */
[----:B------:R-:W-:-:S04]  /*496b0*/  IMAD R39, R39, 0x25, RZ ;  /* 0x0000002527277824 */ /* 0x000fc800078e02ff */
[----:B------:R-:W2:Y:S01]  /*496c0*/  LDC R53, c[0x0][0x278] ;  /* 0x00009e00ff357b82 */ /* 0x000ea20000000800 */
[----:B------:R3:W-:Y:S07]  /*496d0*/  STL [R1+0x204c], R117 ;  /* 0x00204c7501007387 */ /* 0x0007ee0000100800 */
[----:B------:R-:W2:Y:S01]  /*496e0*/  LDC R54, c[0x0][0x278] ;  /* 0x00009e00ff367b82 */ /* 0x000ea20000000800 */
[----:B------:R-:W-:Y:S02]  /*496f0*/  IMAD R55, R55, 0x35, RZ ;  /* 0x0000003537377824 */ /* 0x000fe400078e02ff */
[----:B------:R-:W-:-:S02]  /*49700*/  IMAD R89, R89, 0x57, RZ ;  /* 0x0000005759597824 */ /* 0x000fc400078e02ff */
[----:B-1----:R-:W-:Y:S02]  /*49710*/  IMAD R90, R90, 0x58, RZ ;  /* 0x000000585a5a7824 */ /* 0x002fe400078e02ff */
[----:B------:R-:W-:Y:S01]  /*49720*/  IMAD R91, R91, 0x59, RZ ;  /* 0x000000595b5b7824 */ /* 0x000fe200078e02ff */
[----:B------:R-:W1:Y:S01]  /*49730*/  LDC R168, c[0x0][0x278] ;  /* 0x00009e00ffa87b82 */ /* 0x000e620000000800 */
[----:B------:R2:W-:Y:S07]  /*49740*/  STSM.16.M88.4 [R16], R68 ;  /* 0x0000004410007844 */ /* 0x0005ee0000000200 */
[----:B------:R-:W-:Y:S01]  /*49750*/  BAR.SYNC.DEFER_BLOCKING 0x0 ;  /* 0x0000000000007b1d */ /* 0x000fe20000010000 */
[----:B------:R-:W-:-:S02]  /*49760*/  IMAD R92, R92, 0x5a, RZ ;  /* 0x0000005a5c5c7824 */ /* 0x000fc400078e02ff */
[----:B------:R-:W-:Y:S02]  /*49770*/  IMAD R93, R93, 0x5b, RZ ;  /* 0x0000005b5d5d7824 */ /* 0x000fe400078e02ff */
[----:B------:R-:W-:-:S03]  /*49780*/  IMAD R94, R94, 0x5c, RZ ;  /* 0x0000005c5e5e7824 */ /* 0x000fc600078e02ff */
[----:B------:R-:W1:Y:S01]  /*49790*/  LDC R169, c[0x0][0x278] ;  /* 0x00009e00ffa97b82 */ /* 0x000e620000000800 */
[----:B------:R1:W-:Y:S01]  /*497a0*/  STL [R1+0x2048], R118 ;  /* 0x0020487601007387 */ /* 0x0003e20000100800 */
[----:B---3--:R-:W-:Y:S01]  /*497b0*/  PRMT R117, R15, 0x7772, RZ ;  /* 0x000077720f757816 */ /* 0x008fe200000000ff */
[----:B----4-:R-:W-:Y:S02]  /*497c0*/  IMAD R37, R37, 0x23, RZ ;  /* 0x0000002325257824 */ /* 0x010fe400078e02ff */
[----:B0-----:R-:W-:Y:S02]  /*497d0*/  IMAD R38, R38, 0x24, RZ ;  /* 0x0000002426267824 */ /* 0x001fe400078e02ff */
[----:B--2---:R-:W-:Y:S01]  /*497e0*/  IMAD R53, R53, 0x33, RZ ;  /* 0x0000003335357824 */ /* 0x004fe200078e02ff */
[----:B------:R-:W0:Y:S01]  /*497f0*/  LDC R68, c[0x0][0x278] ;  /* 0x00009e00ff447b82 */ /* 0x000e220000000800 */
[----:B------:R-:W-:-:S07]  /*49800*/  IMAD R54, R54, 0x34, RZ ;  /* 0x0000003436367824 */ /* 0x000fce00078e02ff */
[----:B------:R-:W2:Y:S01]  /*49810*/  LDC R69, c[0x0][0x278] ;  /* 0x00009e00ff457b82 */ /* 0x000ea20000000800 */
[----:B------:R-:W3:Y:S07]  /*49820*/  LDS.128 R104, [R0] ;  /* 0x0000000000687984 */ /* 0x000eee0000000c00 */
[----:B------:R-:W-:Y:S08]  /*49830*/  BAR.SYNC.DEFER_BLOCKING 0x0 ;  /* 0x0000000000007b1d */ /* 0x000ff00000010000 */
[----:B------:R-:W4:Y:S08]  /*49840*/  LDC R70, c[0x0][0x278] ;  /* 0x00009e00ff467b82 */ /* 0x000f300000000800 */
[----:B------:R-:W4:Y:S01]  /*49850*/  LDC R71, c[0x0][0x278] ;  /* 0x00009e00ff477b82 */ /* 0x000f220000000800 */
[----:B------:R-:W-:-:S02]  /*49860*/  IMAD R95, R95, 0x5d, RZ ;  /* 0x0000005d5f5f7824 */ /* 0x000fc400078e02ff */
[----:B------:R-:W-:Y:S02]  /*49870*/  IMAD R96, R96, 0x5e, RZ ;  /* 0x0000005e60607824 */ /* 0x000fe400078e02ff */
[----:B------:R-:W-:Y:S02]  /*49880*/  IMAD R97, R97, 0x5f, RZ ;  /* 0x0000005f61617824 */ /* 0x000fe400078e02ff */
[----:B------:R-:W-:Y:S01]  /*49890*/  IMAD R98, R98, 0x60, RZ ;  /* 0x0000006062627824 */ /* 0x000fe200078e02ff */
[----:B------:R-:W4:Y:S01]  /*498a0*/  LDC R174, c[0x0][0x278] ;  /* 0x00009e00ffae7b82 */ /* 0x000f220000000800 */
[----:B------:R0:W-:Y:S07]  /*498b0*/  STSM.16.M88.4 [R16], R32 ;  /* 0x0000002010007844 */ /* 0x0001ee0000000200 */
[----:B------:R-:W-:Y:S01]  /*498c0*/  BAR.SYNC.DEFER_BLOCKING 0x0 ;  /* 0x0000000000007b1d */ /* 0x000fe20000010000 */
[----:B------:R-:W-:-:S02]  /*498d0*/  IMAD R99, R99, 0x61, RZ ;  /* 0x0000006163637824 */ /* 0x000fc400078e02ff */
[----:B------:R-:W-:Y:S02]  /*498e0*/  IMAD R172, R172, 0x72, RZ ;  /* 0x00000072acac7824 */ /* 0x000fe400078e02ff */
[----:B------:R-:W-:-:S03]  /*498f0*/  IMAD R175, R175, 0x75, RZ ;  /* 0x00000075afaf7824 */ /* 0x000fc600078e02ff */
[----:B------:R-:W4:Y:S01]  /*49900*/  LDC R188, c[0x0][0x278] ;  /* 0x00009e00ffbc7b82 */ /* 0x000f220000000800 */
[----:B------:R3:W-:Y:S01]  /*49910*/  STL [R1+0x203c], R119 ;  /* 0x00203c7701007387 */ /* 0x0007e20000100800 */
[----:B-1----:R-:W-:-:S06]  /*49920*/  PRMT R118, R15, 0x7773, RZ ;  /* 0x000077730f767816 */ /* 0x002fcc00000000ff */
[----:B0-----:R-:W0:Y:S08]  /*49930*/  LDC R32, c[0x0][0x278] ;  /* 0x00009e00ff207b82 */ /* 0x001e300000000800 */
[----:B------:R-:W1:Y:S01]  /*49940*/  LDC R33, c[0x0][0x278] ;  /* 0x00009e00ff217b82 */ /* 0x000e620000000800 */
[----:B------:R-:W2:Y:S04]  /*49950*/  LDS.128 R100, [R0] ;  /* 0x0000000000647984 */ /* 0x000ea80000000c00 */
[----:B------:R-:W-:Y:S01]  /*49960*/  STL [R1+0x2038], R112 ;  /* 0x0020387001007387 */ /* 0x000fe20000100800 */
[----:B---3--:R-:W-:-:S02]  /*49970*/  PRMT R119, R20, 0x7770, RZ ;  /* 0x0000777014777816 */ /* 0x008fc400000000ff */
[----:B------:R-:W3:Y:S01]  /*49980*/  LDC R15, c[0x0][0x278] ;  /* 0x00009e00ff0f7b82 */ /* 0x000ee20000000800 */
[----:B------:R-:W-:Y:S04]  /*49990*/  STL [R1+0x2028], R113 ;  /* 0x0020287101007387 */ /* 0x000fe80000100800 */
[----:B------:R-:W-:Y:S03]  /*499a0*/  STL.64 [R1+0x2018], R114 ;  /* 0x0020187201007387 */ /* 0x000fe60000100a00 */
[----:B------:R-:W4:Y:S01]  /*499b0*/  LDC R34, c[0x0][0x278] ;  /* 0x00009e00ff227b82 */ /* 0x000f220000000800 */
[----:B------:R-:W-:Y:S04]  /*499c0*/  STL [R1+0x2014], R108 ;  /* 0x0020146c01007387 */ /* 0x000fe80000100800 */
[----:B------:R-:W-:Y:S03]  /*499d0*/  STL [R1+0x2010], R109 ;  /* 0x0020106d01007387 */ /* 0x000fe60000100800 */
[----:B------:R-:W4:Y:S01]  /*499e0*/  LDC R35, c[0x0][0x278] ;  /* 0x00009e00ff237b82 */ /* 0x000f220000000800 */
[----:B------:R-:W-:Y:S04]  /*499f0*/  STL [R1+0x2000], R110 ;  /* 0x0020006e01007387 */ /* 0x000fe80000100800 */
[----:B------:R-:W-:Y:S01]  /*49a00*/  STL [R1+0x1ff0], R111 ;  /* 0x001ff06f01007387 */ /* 0x000fe20000100800 */
[----:B------:R-:W-:-:S02]  /*49a10*/  IMAD R180, R180, 0x7a, RZ ;  /* 0x0000007ab4b47824 */ /* 0x000fc400078e02ff */
[----:B------:R-:W4:Y:S01]  /*49a20*/  LDC R189, c[0x0][0x278] ;  /* 0x00009e00ffbd7b82 */ /* 0x000f220000000800 */
[----:B------:R-:W-:Y:S04]  /*49a30*/  STL [R1+0x1fec], R105 ;  /* 0x001fec6901007387 */ /* 0x000fe80000100800 */
[----:B------:R-:W-:Y:S01]  /*49a40*/  STL [R1+0x1fe8], R106 ;  /* 0x001fe86a01007387 */ /* 0x000fe20000100800 */
[----:B------:R-:W-:Y:S02]  /*49a50*/  IMAD R181, R181, 0x7b, RZ ;  /* 0x0000007bb5b57824 */ /* 0x000fe400078e02ff */
[----:B------:R-:W4:Y:S01]  /*49a60*/  LDC R190, c[0x0][0x278] ;  /* 0x00009e00ffbe7b82 */ /* 0x000f220000000800 */
[----:B------:R-:W-:Y:S04]  /*49a70*/  STL [R1+0x1fdc], R107 ;  /* 0x001fdc6b01007387 */ /* 0x000fe80000100800 */
[----:B--2---:R-:W-:Y:S01]  /*49a80*/  STL [R1+0x1fd8], R102 ;  /* 0x001fd86601007387 */ /* 0x004fe20000100800 */
[----:B------:R-:W-:-:S02]  /*49a90*/  IMAD R182, R182, 0x7c, RZ ;  /* 0x0000007cb6b67824 */ /* 0x000fc400078e02ff */
[----:B------:R-:W2:Y:S01]  /*49aa0*/  LDC R191, c[0x0][0x278] ;  /* 0x00009e00ffbf7b82 */ /* 0x000ea20000000800 */
[----:B------:R-:W-:Y:S04]  /*49ab0*/  STL.64 [R1+0x1fd0], R100 ;  /* 0x001fd06401007387 */ /* 0x000fe80000100a00 */
[----:B------:R-:W-:Y:S01]  /*49ac0*/  STL [R1+0x1fc8], R103 ;  /* 0x001fc86701007387 */ /* 0x000fe20000100800 */
[----:B------:R-:W-:Y:S02]  /*49ad0*/  IMAD R183, R183, 0x7d, RZ ;  /* 0x0000007db7b77824 */ /* 0x000fe400078e02ff */
[----:B------:R-:W2:Y:S01]  /*49ae0*/  LDC R197, c[0x0][0x278] ;  /* 0x00009e00ffc57b82 */ /* 0x000ea20000000800 */
[----:B------:R0:W-:Y:S04]  /*49af0*/  STL [R1+0x1ab4], R0 ;  /* 0x001ab40001007387 */ /* 0x0001e80000100800 */
[----:B------:R-:W-:Y:S01]  /*49b00*/  STL.64 [R1+0x2118], R136 ;  /* 0x0021188801007387 */ /* 0x000fe20000100a00 */
[----:B------:R-:W-:-:S02]  /*49b10*/  IMAD R192, R192, 0x86, RZ ;  /* 0x00000086c0c07824 */ /* 0x000fc400078e02ff */
[----:B------:R-:W2:Y:S01]  /*49b20*/  LDC R205, c[0x0][0x278] ;  /* 0x00009e00ffcd7b82 */ /* 0x000ea20000000800 */
[----:B------:R-:W-:Y:S01]  /*49b30*/  STL.64 [R1+0x2128], R138 ;  /* 0x0021288a01007387 */ /* 0x000fe20000100a00 */
[----:B0-----:R-:W-:-:S03]  /*49b40*/  PRMT R0, R12, 0x7773, RZ ;  /* 0x000077730c007816 */ /* 0x001fc600000000ff */
[----:B------:R-:W-:Y:S01]  /*49b50*/  STL.64 [R1+0x20f0], R132 ;  /* 0x0020f08401007387 */ /* 0x000fe20000100a00 */
[----:B------:R-:W-:Y:S02]  /*49b60*/  PRMT R105, R20, 0x7773, RZ ;  /* 0x0000777314697816 */ /* 0x000fe400000000ff */
[----:B------:R-:W0:Y:S01]  /*49b70*/  LDC R12, c[0x0][0x278] ;  /* 0x00009e00ff0c7b82 */ /* 0x000e220000000800 */
[----:B------:R-:W-:Y:S04]  /*49b80*/  STL.64 [R1+0x2140], R142 ;  /* 0x0021408e01007387 */ /* 0x000fe80000100a00 */
[----:B------:R-:W-:Y:S01]  /*49b90*/  STL.64 [R1+0x2150], R140 ;  /* 0x0021508c01007387 */ /* 0x000fe20000100a00 */
[----:B------:R-:W-:Y:S02]  /*49ba0*/  IMAD R193, R193, 0x87, RZ ;  /* 0x00000087c1c17824 */ /* 0x000fe400078e02ff */
[----:B------:R-:W2:Y:S01]  /*49bb0*/  LDC R206, c[0x0][0x278] ;  /* 0x00009e00ffce7b82 */ /* 0x000ea20000000800 */
[----:B------:R1:W-:Y:S04]  /*49bc0*/  STL [R1+0xdfc], R0 ;  /* 0x000dfc0001007387 */ /* 0x0003e80000100800 */
[----:B------:R-:W-:Y:S01]  /*49bd0*/  STL.64 [R1+0x2100], R134 ;  /* 0x0021008601007387 */ /* 0x000fe20000100a00 */
[----:B------:R-:W-:-:S02]  /*49be0*/  IMAD R194, R194, 0x88, RZ ;  /* 0x00000088c2c27824 */ /* 0x000fc400078e02ff */
[----:B------:R-:W2:Y:S01]  /*49bf0*/  LDC R207, c[0x0][0x278] ;  /* 0x00009e00ffcf7b82 */ /* 0x000ea20000000800 */
[----:B------:R-:W-:Y:S01]  /*49c00*/  STL.64 [R1+0x2078], R120 ;  /* 0x0020787801007387 */ /* 0x000fe20000100a00 */
[----:B-1----:R-:W-:-:S03]  /*49c10*/  PRMT R0, R14, 0x7773, RZ ;  /* 0x000077730e007816 */ /* 0x002fc600000000ff */
[----:B------:R-:W-:Y:S01]  /*49c20*/  STL.64 [R1+0x20c8], R128 ;  /* 0x0020c88001007387 */ /* 0x000fe20000100a00 */
[----:B------:R-:W-:Y:S02]  /*49c30*/  PRMT R112, R20, 0x7771, RZ ;  /* 0x0000777114707816 */ /* 0x000fe400000000ff */
[----:B------:R-:W1:Y:S01]  /*49c40*/  LDC R14, c[0x0][0x278] ;  /* 0x00009e00ff0e7b82 */ /* 0x000e620000000800 */
[----:B------:R-:W-:Y:S04]  /*49c50*/  STL.64 [R1+0x2088], R122 ;  /* 0x0020887a01007387 */ /* 0x000fe80000100a00 */
[----:B------:R3:W-:Y:S01]  /*49c60*/  STL [R1+0xe4c], R0 ;  /* 0x000e4c0001007387 */ /* 0x0007e20000100800 */
[----:B------:R-:W-:Y:S02]  /*49c70*/  IMAD R195, R195, 0x89, RZ ;  /* 0x00000089c3c37824 */ /* 0x000fe400078e02ff */
[----:B------:R-:W2:Y:S01]  /*49c80*/  LDC R213, c[0x0][0x278] ;  /* 0x00009e00ffd57b82 */ /* 0x000ea20000000800 */
[----:B------:R-:W-:Y:S04]  /*49c90*/  STL.64 [R1+0x20d8], R130 ;  /* 0x0020d88201007387 */ /* 0x000fe80000100a00 */
[----:B------:R-:W-:Y:S01]  /*49ca0*/  STL.64 [R1+0x2058], R116 ;  /* 0x0020587401007387 */ /* 0x000fe20000100a00 */
[----:B---3--:R-:W-:Y:S01]  /*49cb0*/  PRMT R0, R21, 0x7772, RZ ;  /* 0x0000777215007816 */ /* 0x008fe200000000ff */
[----:B------:R-:W-:-:S02]  /*49cc0*/  IMAD R198, R198, 0x8c, RZ ;  /* 0x0000008cc6c67824 */ /* 0x000fc400078e02ff */
[----:B------:R-:W-:Y:S01]  /*49cd0*/  STL.64 [R1+0x20a0], R126 ;  /* 0x0020a07e01007387 */ /* 0x000fe20000100a00 */
[----:B------:R-:W-:Y:S01]  /*49ce0*/  PRMT R113, R21, 0x7770, RZ ;  /* 0x0000777015717816 */ /* 0x000fe200000000ff */
[----:B------:R-:W-:Y:S01]  /*49cf0*/  IMAD R199, R199, 0x8d, RZ ;  /* 0x0000008dc7c77824 */ /* 0x000fe200078e02ff */
[----:B------:R-:W3:Y:S01]  /*49d00*/  LDC R214, c[0x0][0x278] ;  /* 0x00009e00ffd67b82 */ /* 0x000ee20000000800 */
[----:B------:R-:W-:Y:S01]  /*49d10*/  STL.64 [R1+0x20b0], R124 ;  /* 0x0020b07c01007387 */ /* 0x000fe20000100a00 */
[----:B------:R-:W-:-:S03]  /*49d20*/  PRMT R106, R21, 0x7773, RZ ;  /* 0x00007773156a7816 */ /* 0x000fc600000000ff */
[----:B------:R-:W-:Y:S01]  /*49d30*/  STL.64 [R1+0x1ff8], R104 ;  /* 0x001ff86801007387 */ /* 0x000fe20000100a00 */
[----:B------:R-:W-:Y:S02]  /*49d40*/  PRMT R107, R22, 0x7772, RZ ;  /* 0x00007772166b7816 */ /* 0x000fe400000000ff */
[----:B------:R-:W-:Y:S01]  /*49d50*/  PRMT R111, R20, 0x7772, RZ ;  /* 0x00007772146f7816 */ /* 0x000fe200000000ff */
[----:B------:R-:W-:Y:S01]  /*49d60*/  STL.64 [R1+0x2068], R118 ;  /* 0x0020687601007387 */ /* 0x000fe20000100a00 */
[C---:B------:R-:W-:Y:S01]  /*49d70*/  PRMT R110, R23.reuse, 0x7771, RZ ;  /* 0x00007771176e7816 */ /* 0x040fe200000000ff */
[----:B------:R-:W4:Y:S02]  /*49d80*/  LDC R20, c[0x0][0x278] ;  /* 0x00009e00ff147b82 */ /* 0x000f240000000800 */
[----:B------:R0:W-:Y:S01]  /*49d90*/  STL [R1+0x10a8], R0 ;  /* 0x0010a80001007387 */ /* 0x0001e20000100800 */
[----:B------:R-:W-:Y:S02]  /*49da0*/  PRMT R108, R22, 0x7771, RZ ;  /* 0x00007771166c7816 */ /* 0x000fe400000000ff */
[C---:B------:R-:W-:Y:S01]  /*49db0*/  PRMT R109, R23.reuse, 0x7770, RZ ;  /* 0x00007770176d7816 */ /* 0x040fe200000000ff */
[----:B------:R-:W-:Y:S01]  /*49dc0*/  STL.64 [R1+0x2040], R112 ;  /* 0x0020407001007387 */ /* 0x000fe20000100a00 */
[----:B------:R-:W-:Y:S01]  /*49dd0*/  PRMT R102, R23, 0x7773, RZ ;  /* 0x0000777317667816 */ /* 0x000fe200000000ff */
[----:B------:R-:W-:Y:S01]  /*49de0*/  IMAD R202, R202, 0x90, RZ ;  /* 0x00000090caca7824 */ /* 0x000fe200078e02ff */
[----:B------:R-:W-:Y:S01]  /*49df0*/  PRMT R103, R24, 0x7770, RZ ;  /* 0x0000777018677816 */ /* 0x000fe200000000ff */
[----:B------:R-:W-:Y:S01]  /*49e00*/  BAR.SYNC.DEFER_BLOCKING 0x0 ;  /* 0x0000000000007b1d */ /* 0x000fe20000010000 */
[----:B0-----:R-:W-:Y:S01]  /*49e10*/  PRMT R0, R22, 0x7773, RZ ;  /* 0x0000777316007816 */ /* 0x001fe200000000ff */
[----:B------:R-:W-:-:S06]  /*49e20*/  IMAD R12, R12, 0xa, RZ ;  /* 0x0000000a0c0c7824 */ /* 0x000fcc00078e02ff */
[----:B------:R-:W0:Y:S01]  /*49e30*/  LDC R21, c[0x0][0x278] ;  /* 0x00009e00ff157b82 */ /* 0x000e220000000800 */
[----:B------:R-:W-:Y:S04]  /*49e40*/  STL.64 [R1+0x2008], R106 ;  /* 0x0020086a01007387 */ /* 0x000fe80000100a00 */
[----:B------:R-:W-:Y:S03]  /*49e50*/  STL [R1+0x11b0], R0 ;  /* 0x0011b00001007387 */ /* 0x000fe60000100800 */
[----:B------:R-:W2:Y:S01]  /*49e60*/  LDC R23, c[0x0][0x278] ;  /* 0x00009e00ff177b82 */ /* 0x000ea20000000800 */
[----:B------:R-:W-:Y:S04]  /*49e70*/  STL.64 [R1+0x2020], R110 ;  /* 0x0020206e01007387 */ /* 0x000fe80000100a00 */
[----:B------:R1:W-:Y:S01]  /*49e80*/  STL [R1+0x1198], R4 ;  /* 0x0011980401007387 */ /* 0x0003e20000100800 */
[----:B------:R-:W-:-:S02]  /*49e90*/  IMAD R204, R204, 0x92, RZ ;  /* 0x00000092cccc7824 */ /* 0x000fc400078e02ff */
[----:B------:R-:W3:Y:S01]  /*49ea0*/  LDC R215, c[0x0][0x278] ;  /* 0x00009e00ffd77b82 */ /* 0x000ee20000000800 */
[----:B------:R-:W-:Y:S04]  /*49eb0*/  STL.64 [R1+0x2030], R108 ;  /* 0x0020306c01007387 */ /* 0x000fe80000100a00 */
[----:B------:R4:W-:Y:S01]  /*49ec0*/  STL [R1+0x1288], R6 ;  /* 0x0012880601007387 */ /* 0x0009e20000100800 */
[----:B-1----:R-:W-:Y:S01]  /*49ed0*/  PRMT R4, R24, 0x7771, RZ ;  /* 0x0000777118047816 */ /* 0x002fe200000000ff */
[----:B------:R-:W-:Y:S02]  /*49ee0*/  IMAD R208, R208, 0x96, RZ ;  /* 0x00000096d0d07824 */ /* 0x000fe400078e02ff */
[----:B------:R1:W-:Y:S01]  /*49ef0*/  STL [R1+0x1284], R5 ;  /* 0x0012840501007387 */ /* 0x0003e20000100800 */
[----:B------:R-:W-:Y:S01]  /*49f00*/  IMAD R209, R209, 0x97, RZ ;  /* 0x00000097d1d17824 */ /* 0x000fe200078e02ff */
[----:B------:R-:W3:Y:S02]  /*49f10*/  LDC R221, c[0x0][0x278] ;  /* 0x00009e00ffdd7b82 */ /* 0x000ee40000000800 */
[----:B------:R-:W-:Y:S01]  /*49f20*/  STL.64 [R1+0x1fe0], R102 ;  /* 0x001fe06601007387 */ /* 0x000fe20000100a00 */
[----:B----4-:R-:W-:-:S02]  /*49f30*/  PRMT R6, R25, 0x7772, RZ ;  /* 0x0000777219067816 */ /* 0x010fc400000000ff */
[C---:B-1----:R-:W-:Y:S01]  /*49f40*/  PRMT R5, R25.reuse, 0x7773, RZ ;  /* 0x0000777319057816 */ /* 0x042fe200000000ff */
[----:B------:R1:W-:Y:S01]  /*49f50*/  STL [R1+0x1280], R4 ;  /* 0x0012800401007387 */ /* 0x0003e20000100800 */
[----:B------:R-:W-:Y:S01]  /*49f60*/  IMAD R210, R210, 0x98, RZ ;  /* 0x00000098d2d27824 */ /* 0x000fe200078e02ff */
[----:B------:R-:W4:Y:S02]  /*49f70*/  LDC R222, c[0x0][0x278] ;  /* 0x00009e00ffde7b82 */ /* 0x000f240000000800 */
[----:B------:R0:W-:Y:S01]  /*49f80*/  STL [R1+0x127c], R5 ;  /* 0x00127c0501007387 */ /* 0x0001e20000100800 */
[----:B-1----:R-:W-:-:S03]  /*49f90*/  PRMT R4, R25, 0x7771, RZ ;  /* 0x0000777119047816 */ /* 0x002fc600000000ff */
[----:B------:R1:W-:Y:S02]  /*49fa0*/  STL [R1+0x1278], R6 ;  /* 0x0012780601007387 */ /* 0x0003e40000100800 */
[----:B------:R-:W3:Y:S01]  /*49fb0*/  LDC R102, c[0x0][0x278] ;  /* 0x00009e00ff667b82 */ /* 0x000ee20000000800 */
[----:B0-----:R-:W-:Y:S01]  /*49fc0*/  PRMT R5, R25, 0x7770, RZ ;  /* 0x0000777019057816 */ /* 0x001fe200000000ff */
[----:B------:R0:W-:Y:S04]  /*49fd0*/  STL [R1+0x1274], R4 ;  /* 0x0012740401007387 */ /* 0x0001e80000100800 */
[----:B------:R2:W-:Y:S01]  /*49fe0*/  STL [R1+0x1264], R5 ;  /* 0x0012640501007387 */ /* 0x0005e20000100800 */
[----:B------:R-:W-:Y:S01]  /*49ff0*/  IMAD R211, R211, 0x99, RZ ;  /* 0x00000099d3d37824 */ /* 0x000fe200078e02ff */
[C---:B-1----:R-:W-:Y:S01]  /*4a000*/  PRMT R6, R26.reuse, 0x7773, RZ ;  /* 0x000077731a067816 */ /* 0x042fe200000000ff */
[----:B------:R-:W1:Y:S01]  /*4a010*/  LDC R24, c[0x0][0x278] ;  /* 0x00009e00ff187b82 */ /* 0x000e620000000800 */
[----:B0-----:R-:W-:-:S03]  /*4a020*/  PRMT R4, R26, 0x7772, RZ ;  /* 0x000077721a047816 */ /* 0x001fc600000000ff */
[----:B------:R0:W-:Y:S01]  /*4a030*/  STL [R1+0x1270], R6 ;  /* 0x0012700601007387 */ /* 0x0001e20000100800 */
[----:B--2---:R-:W-:-:S03]  /*4a040*/  PRMT R5, R26, 0x7771, RZ ;  /* 0x000077711a057816 */ /* 0x004fc600000000ff */
[----:B------:R2:W-:Y:S01]  /*4a050*/  STL [R1+0x126c], R4 ;  /* 0x00126c0401007387 */ /* 0x0005e20000100800 */
[----:B------:R-:W-:Y:S01]  /*4a060*/  IMAD R212, R212, 0x9a, RZ ;  /* 0x0000009ad4d47824 */ /* 0x000fe200078e02ff */
[----:B------:R-:W4:Y:S02]  /*4a070*/  LDC R223, c[0x0][0x278] ;  /* 0x00009e00ffdf7b82 */ /* 0x000f240000000800 */
[----:B------:R2:W-:Y:S01]  /*4a080*/  STL [R1+0x1268], R5 ;  /* 0x0012680501007387 */ /* 0x0005e20000100800 */
[----:B0-----:R-:W-:Y:S02]  /*4a090*/  PRMT R6, R26, 0x7770, RZ ;  /* 0x000077701a067816 */ /* 0x001fe400000000ff */
[----:B--2---:R-:W-:-:S03]  /*4a0a0*/  PRMT R4, R27, 0x7773, RZ ;  /* 0x000077731b047816 */ /* 0x004fc600000000ff */
[----:B------:R0:W-:Y:S01]  /*4a0b0*/  STL [R1+0x1254], R6 ;  /* 0x0012540601007387 */ /* 0x0001e20000100800 */
[----:B------:R-:W-:Y:S01]  /*4a0c0*/  IMAD R216, R216, 0x9e, RZ ;  /* 0x0000009ed8d87824 */ /* 0x000fe200078e02ff */
[----:B------:R-:W2:Y:S01]  /*4a0d0*/  LDC R228, c[0x0][0x278] ;  /* 0x00009e00ffe47b82 */ /* 0x000ea20000000800 */
[C---:B------:R-:W-:Y:S01]  /*4a0e0*/  PRMT R5, R27.reuse, 0x7772, RZ ;  /* 0x000077721b057816 */ /* 0x040fe200000000ff */
[----:B------:R3:W-:Y:S04]  /*4a0f0*/  STL [R1+0x1260], R4 ;  /* 0x0012600401007387 */ /* 0x0007e80000100800 */
[----:B------:R3:W-:Y:S01]  /*4a100*/  STL [R1+0x125c], R5 ;  /* 0x00125c0501007387 */ /* 0x0007e20000100800 */
[----:B0-----:R-:W-:Y:S01]  /*4a110*/  PRMT R6, R27, 0x7771, RZ ;  /* 0x000077711b067816 */ /* 0x001fe200000000ff */
[----:B------:R-:W-:-:S02]  /*4a120*/  IMAD R15, R15, 0xd, RZ ;  /* 0x0000000d0f0f7824 */ /* 0x000fc400078e02ff */
[----:B------:R-:W-:Y:S01]  /*4a130*/  STSM.16.M88.4 [R16], R8 ;  /* 0x0000000810007844 */ /* 0x000fe20000000200 */
[----:B------:R-:W-:Y:S01]  /*4a140*/  PRMT R0, R22, 0x7770, RZ ;  /* 0x0000777016007816 */ /* 0x000fe200000000ff */
[----:B------:R-:W-:Y:S01]  /*4a150*/  IMAD R14, R14, 0xc, RZ ;  /* 0x0000000c0e0e7824 */ /* 0x000fe200078e02ff */
[----:B---3--:R-:W-:Y:S01]  /*4a160*/  PRMT R4, R27, 0x7770, RZ ;  /* 0x000077701b047816 */ /* 0x008fe200000000ff */
[----:B------:R-:W0:Y:S01]  /*4a170*/  LDC R25, c[0x0][0x278] ;  /* 0x00009e00ff197b82 */ /* 0x000e220000000800 */
[C---:B------:R-:W-:Y:S01]  /*4a180*/  PRMT R5, R28.reuse, 0x7773, RZ ;  /* 0x000077731c057816 */ /* 0x040fe200000000ff */
[----:B------:R3:W-:Y:S04]  /*4a190*/  STL [R1+0x1258], R6 ;  /* 0x0012580601007387 */ /* 0x0007e80000100800 */
[----:B------:R1:W-:Y:S02]  /*4a1a0*/  STL [R1+0x1250], R4 ;  /* 0x0012500401007387 */ /* 0x0003e40000100800 */
[----:B------:R-:W4:Y:S02]  /*4a1b0*/  LDC R22, c[0x0][0x278] ;  /* 0x00009e00ff167b82 */ /* 0x000f240000000800 */
[----:B------:R1:W-:Y:S01]  /*4a1c0*/  STL [R1+0x124c], R5 ;  /* 0x00124c0501007387 */ /* 0x0003e20000100800 */
[----:B---3--:R-:W-:-:S05]  /*4a1d0*/  PRMT R6, R28, 0x7772, RZ ;  /* 0x000077721c067816 */ /* 0x008fca00000000ff */
[----:B------:R-:W3:Y:S01]  /*4a1e0*/  LDC R26, c[0x0][0x278] ;  /* 0x00009e00ff1a7b82 */ /* 0x000ee20000000800 */
[C---:B-1----:R-:W-:Y:S01]  /*4a1f0*/  PRMT R4, R28.reuse, 0x7771, RZ ;  /* 0x000077711c047816 */ /* 0x042fe200000000ff */
[----:B------:R1:W-:Y:S01]  /*4a200*/  STL [R1+0x1248], R6 ;  /* 0x0012480601007387 */ /* 0x0003e20000100800 */
[----:B------:R-:W-:-:S03]  /*4a210*/  PRMT R5, R28, 0x7770, RZ ;  /* 0x000077701c057816 */ /* 0x000fc600000000ff */
[----:B------:R2:W-:Y:S02]  /*4a220*/  STL [R1+0x1244], R4 ;  /* 0x0012440401007387 */ /* 0x0005e40000100800 */
[----:B------:R-:W0:Y:S02]  /*4a230*/  LDC R8, c[0x0][0x278] ;  /* 0x00009e00ff087b82 */ /* 0x000e240000000800 */
[----:B------:R2:W-:Y:S01]  /*4a240*/  STL [R1+0x1234], R5 ;  /* 0x0012340501007387 */ /* 0x0005e20000100800 */
[----:B-1----:R-:W-:Y:S01]  /*4a250*/  PRMT R6, R29, 0x7773, RZ ;  /* 0x000077731d067816 */ /* 0x002fe200000000ff */
[----:B------:R-:W-:-:S04]  /*4a260*/  IMAD R20, R20, 0x12, RZ ;  /* 0x0000001214147824 */ /* 0x000fc800078e02ff */
[----:B------:R-:W-:Y:S01]  /*4a270*/  BAR.SYNC.DEFER_BLOCKING 0x0 ;  /* 0x0000000000007b1d */ /* 0x000fe20000010000 */
[C---:B--2---:R-:W-:Y:S02]  /*4a280*/  PRMT R4, R29.reuse, 0x7772, RZ ;  /* 0x000077721d047816 */ /* 0x044fe400000000ff */
[----:B------:R-:W-:-:S05]  /*4a290*/  PRMT R5, R29, 0x7771, RZ ;  /* 0x000077711d057816 */ /* 0x000fca00000000ff */
[----:B------:R-:W1:Y:S01]  /*4a2a0*/  LDC R9, c[0x0][0x278] ;  /* 0x00009e00ff097b82 */ /* 0x000e620000000800 */
[----:B------:R2:W-:Y:S04]  /*4a2b0*/  STL [R1+0x1240], R6 ;  /* 0x0012400601007387 */ /* 0x0005e80000100800 */
[----:B------:R4:W-:Y:S03]  /*4a2c0*/  STL [R1+0x123c], R4 ;  /* 0x00123c0401007387 */ /* 0x0009e60000100800 */
[----:B------:R-:W3:Y:S01]  /*4a2d0*/  LDC R11, c[0x0][0x278] ;  /* 0x00009e00ff0b7b82 */ /* 0x000ee20000000800 */
[----:B------:R4:W-:Y:S01]  /*4a2e0*/  STL [R1+0x1238], R5 ;  /* 0x0012380501007387 */ /* 0x0009e20000100800 */
[----:B--2---:R-:W-:-:S02]  /*4a2f0*/  PRMT R6, R29, 0x7770, RZ ;  /* 0x000077701d067816 */ /* 0x004fc400000000ff */
[----:B----4-:R-:W-:-:S03]  /*4a300*/  PRMT R4, R30, 0x7773, RZ ;  /* 0x000077731e047816 */ /* 0x010fc600000000ff */
[----:B------:R2:W-:Y:S01]  /*4a310*/  STL [R1+0x1224], R6 ;  /* 0x0012240601007387 */ /* 0x0005e20000100800 */
[----:B------:R-:W4:Y:S01]  /*4a320*/  LDC R10, c[0x0][0x278] ;  /* 0x00009e00ff0a7b82 */ /* 0x000f220000000800 */
[C---:B------:R-:W-:Y:S02]  /*4a330*/  PRMT R5, R30.reuse, 0x7772, RZ ;  /* 0x000077721e057816 */ /* 0x040fe400000000ff */
[----:B------:R0:W-:Y:S04]  /*4a340*/  STL [R1+0x1230], R4 ;  /* 0x0012300401007387 */ /* 0x0001e80000100800 */
[----:B------:R0:W-:Y:S01]  /*4a350*/  STL [R1+0x122c], R5 ;  /* 0x00122c0501007387 */ /* 0x0001e20000100800 */
[----:B------:R-:W4:Y:S01]  /*4a360*/  LDC R16, c[0x0][0x278] ;  /* 0x00009e00ff107b82 */ /* 0x000f220000000800 */
[----:B--2---:R-:W-:-:S02]  /*4a370*/  PRMT R6, R30, 0x7771, RZ ;  /* 0x000077711e067816 */ /* 0x004fc400000000ff */
[----:B0-----:R-:W-:-:S03]  /*4a380*/  PRMT R4, R30, 0x7770, RZ ;  /* 0x000077701e047816 */ /* 0x001fc600000000ff */
[----:B------:R0:W-:Y:S01]  /*4a390*/  STL [R1+0x1228], R6 ;  /* 0x0012280601007387 */ /* 0x0001e20000100800 */
[----:B------:R-:W-:Y:S01]  /*4a3a0*/  IMAD R8, R8, 0x6, RZ ;  /* 0x0000000608087824 */ /* 0x000fe200078e02ff */
[----:B------:R-:W2:Y:S01]  /*4a3b0*/  LDC R27, c[0x0][0x278] ;  /* 0x00009e00ff1b7b82 */ /* 0x000ea20000000800 */
[C---:B------:R-:W-:Y:S01]  /*4a3c0*/  PRMT R5, R31.reuse, 0x7773, RZ ;  /* 0x000077731f057816 */ /* 0x040fe200000000ff */
[----:B------:R1:W-:Y:S04]  /*4a3d0*/  STL [R1+0x1214], R4 ;  /* 0x0012140401007387 */ /* 0x0003e80000100800 */
[----:B------:R1:W-:Y:S01]  /*4a3e0*/  STL [R1+0x1220], R5 ;  /* 0x0012200501007387 */ /* 0x0003e20000100800 */
[----:B0-----:R-:W-:Y:S01]  /*4a3f0*/  PRMT R6, R31, 0x7772, RZ ;  /* 0x000077721f067816 */ /* 0x001fe200000000ff */
[----:B-1----:R-:W-:Y:S01]  /*4a400*/  IMAD R9, R9, 0x7, RZ ;  /* 0x0000000709097824 */ /* 0x002fe200078e02ff */
[----:B------:R-:W0:Y:S01]  /*4a410*/  LDC R28, c[0x0][0x278] ;  /* 0x00009e00ff1c7b82 */ /* 0x000e220000000800 */
[----:B------:R-:W-:-:S02]  /*4a420*/  PRMT R4, R31, 0x7771, RZ ;  /* 0x000077711f047816 */ /* 0x000fc400000000ff */
[----:B------:R1:W-:Y:S01]  /*4a430*/  STL [R1+0x121c], R6 ;  /* 0x00121c0601007387 */ /* 0x0003e20000100800 */
[----:B------:R-:W-:-:S03]  /*4a440*/  PRMT R5, R31, 0x7770, RZ ;  /* 0x000077701f057816 */ /* 0x000fc600000000ff */
[----:B------:R4:W-:Y:S01]  /*4a450*/  STL [R1+0x1218], R4 ;  /* 0x0012180401007387 */ /* 0x0009e20000100800 */
[----:B---3--:R-:W-:Y:S01]  /*4a460*/  IMAD R11, R11, 0x9, RZ ;  /* 0x000000090b0b7824 */ /* 0x008fe200078e02ff */
[----:B------:R-:W3:Y:S02]  /*4a470*/  LDC R29, c[0x0][0x278] ;  /* 0x00009e00ff1d7b82 */ /* 0x000ee40000000800 */
[----:B------:R4:W-:Y:S01]  /*4a480*/  STL [R1+0x1210], R5 ;  /* 0x0012100501007387 */ /* 0x0009e20000100800 */
[C---:B-1----:R-:W-:Y:S02]  /*4a490*/  PRMT R6, R40.reuse, 0x7773, RZ ;  /* 0x0000777328067816 */ /* 0x042fe400000000ff */
[----:B----4-:R-:W-:-:S03]  /*4a4a0*/  PRMT R4, R40, 0x7772, RZ ;  /* 0x0000777228047816 */ /* 0x010fc600000000ff */
[----:B------:R1:W-:Y:S01]  /*4a4b0*/  STL [R1+0x120c], R6 ;  /* 0x00120c0601007387 */ /* 0x0003e20000100800 */
[----:B------:R-:W-:Y:S01]  /*4a4c0*/  IMAD.SHL.U32 R10, R10, 0x8, RZ ;  /* 0x000000080a0a7824 */ /* 0x000fe200078e00ff */
[----:B------:R-:W4:Y:S01]  /*4a4d0*/  LDC R30, c[0x0][0x278] ;  /* 0x00009e00ff1e7b82 */ /* 0x000f220000000800 */
[C---:B------:R-:W-:Y:S01]  /*4a4e0*/  PRMT R5, R40.reuse, 0x7771, RZ ;  /* 0x0000777128057816 */ /* 0x040fe200000000ff */
[----:B------:R2:W-:Y:S04]  /*4a4f0*/  STL [R1+0x1208], R4 ;  /* 0x0012080401007387 */ /* 0x0005e80000100800 */
[----:B------:R2:W-:Y:S01]  /*4a500*/  STL [R1+0x1204], R5 ;  /* 0x0012040501007387 */ /* 0x0005e20000100800 */
[----:B-1----:R-:W-:Y:S01]  /*4a510*/  PRMT R6, R40, 0x7770, RZ ;  /* 0x0000777028067816 */ /* 0x002fe200000000ff */
[----:B------:R-:W-:Y:S01]  /*4a520*/  IMAD R16, R16, 0xe, RZ ;  /* 0x0000000e10107824 */ /* 0x000fe200078e02ff */
[----:B------:R-:W1:Y:S01]  /*4a530*/  LDC R31, c[0x0][0x278] ;  /* 0x00009e00ff1f7b82 */ /* 0x000e620000000800 */
[----:B--2---:R-:W-:-:S02]  /*4a540*/  PRMT R4, R41, 0x7773, RZ ;  /* 0x0000777329047816 */ /* 0x004fc400000000ff */
[----:B------:R2:W-:Y:S01]  /*4a550*/  STL [R1+0x11f4], R6 ;  /* 0x0011f40601007387 */ /* 0x0005e20000100800 */
[----:B------:R-:W-:-:S03]  /*4a560*/  PRMT R5, R41, 0x7772, RZ ;  /* 0x0000777229057816 */ /* 0x000fc600000000ff */
[----:B------:R0:W-:Y:S01]  /*4a570*/  STL [R1+0x1200], R4 ;  /* 0x0012000401007387 */ /* 0x0001e20000100800 */
[----:B------:R-:W-:Y:S01]  /*4a580*/  IMAD R21, R21, 0x13, RZ ;  /* 0x0000001315157824 */ /* 0x000fe200078e02ff */
[----:B------:R-:W1:Y:S02]  /*4a590*/  LDC R40, c[0x0][0x278] ;  /* 0x00009e00ff287b82 */ /* 0x000e640000000800 */
[----:B------:R0:W-:Y:S01]  /*4a5a0*/  STL [R1+0x11fc], R5 ;  /* 0x0011fc0501007387 */ /* 0x0001e20000100800 */
[C---:B--2---:R-:W-:Y:S02]  /*4a5b0*/  PRMT R6, R41.reuse, 0x7771, RZ ;  /* 0x0000777129067816 */ /* 0x044fe400000000ff */
[----:B0-----:R-:W-:-:S03]  /*4a5c0*/  PRMT R4, R41, 0x7770, RZ ;  /* 0x0000777029047816 */ /* 0x001fc600000000ff */
[----:B------:R0:W-:Y:S01]  /*4a5d0*/  STL [R1+0x11f8], R6 ;  /* 0x0011f80601007387 */ /* 0x0001e20000100800 */
[----:B------:R-:W-:Y:S01]  /*4a5e0*/  IMAD R23, R23, 0x15, RZ ;  /* 0x0000001517177824 */ /* 0x000fe200078e02ff */
[----:B------:R-:W2:Y:S01]  /*4a5f0*/  LDC R41, c[0x0][0x278] ;  /* 0x00009e00ff297b82 */ /* 0x000ea20000000800 */
[C---:B------:R-:W-:Y:S01]  /*4a600*/  PRMT R5, R42.reuse, 0x7773, RZ ;  /* 0x000077732a057816 */ /* 0x040fe200000000ff */
[----:B------:R3:W-:Y:S04]  /*4a610*/  STL [R1+0x11e4], R4 ;  /* 0x0011e40401007387 */ /* 0x0007e80000100800 */
[----:B------:R4:W-:Y:S01]  /*4a620*/  STL [R1+0x11f0], R5 ;  /* 0x0011f00501007387 */ /* 0x0009e20000100800 */
[C---:B0-----:R-:W-:Y:S01]  /*4a630*/  PRMT R6, R42.reuse, 0x7772, RZ ;  /* 0x000077722a067816 */ /* 0x041fe200000000ff */
[----:B------:R-:W-:Y:S01]  /*4a640*/  IMAD R217, R217, 0x9f, RZ ;  /* 0x0000009fd9d97824 */ /* 0x000fe200078e02ff */
[----:B------:R-:W0:Y:S01]  /*4a650*/  LDC R229, c[0x0][0x278] ;  /* 0x00009e00ffe57b82 */ /* 0x000e220000000800 */
[----:B---3--:R-:W-:-:S02]  /*4a660*/  PRMT R4, R42, 0x7771, RZ ;  /* 0x000077712a047816 */ /* 0x008fc400000000ff */
[----:B------:R3:W-:Y:S01]  /*4a670*/  STL [R1+0x11ec], R6 ;  /* 0x0011ec0601007387 */ /* 0x0007e20000100800 */
[----:B----4-:R-:W-:-:S03]  /*4a680*/  PRMT R5, R42, 0x7770, RZ ;  /* 0x000077702a057816 */ /* 0x010fc600000000ff */
[----:B------:R4:W-:Y:S01]  /*4a690*/  STL [R1+0x11e8], R4 ;  /* 0x0011e80401007387 */ /* 0x0009e20000100800 */
[----:B------:R-:W-:Y:S01]  /*4a6a0*/  IMAD R22, R22, 0x14, RZ ;  /* 0x0000001416167824 */ /* 0x000fe200078e02ff */
[----:B------:R-:W0:Y:S02]  /*4a6b0*/  LDC R42, c[0x0][0x278] ;  /* 0x00009e00ff2a7b82 */ /* 0x000e240000000800 */
[----:B------:R1:W-:Y:S01]  /*4a6c0*/  STL [R1+0x11d4], R5 ;  /* 0x0011d40501007387 */ /* 0x0003e20000100800 */
[C---:B---3--:R-:W-:Y:S02]  /*4a6d0*/  PRMT R6, R43.reuse, 0x7773, RZ ;  /* 0x000077732b067816 */ /* 0x048fe400000000ff */
[----:B----4-:R-:W-:-:S03]  /*4a6e0*/  PRMT R4, R43, 0x7772, RZ ;  /* 0x000077722b047816 */ /* 0x010fc600000000ff */
[----:B------:R3:W-:Y:S01]  /*4a6f0*/  STL [R1+0x11e0], R6 ;  /* 0x0011e00601007387 */ /* 0x0007e20000100800 */
[----:B------:R-:W-:Y:S01]  /*4a700*/  IMAD R218, R218, 0xa0, RZ ;  /* 0x000000a0dada7824 */ /* 0x000fe200078e02ff */
[----:B------:R-:W4:Y:S01]  /*4a710*/  LDC R230, c[0x0][0x278] ;  /* 0x00009e00ffe67b82 */ /* 0x000f220000000800 */
[C---:B-1----:R-:W-:Y:S01]  /*4a720*/  PRMT R5, R43.reuse, 0x7771, RZ ;  /* 0x000077712b057816 */ /* 0x042fe200000000ff */
[----:B------:R1:W-:Y:S04]  /*4a730*/  STL [R1+0x11dc], R4 ;  /* 0x0011dc0401007387 */ /* 0x0003e80000100800 */
[----:B------:R2:W-:Y:S01]  /*4a740*/  STL [R1+0x11d8], R5 ;  /* 0x0011d80501007387 */ /* 0x0005e20000100800 */
[----:B---3--:R-:W-:Y:S01]  /*4a750*/  PRMT R6, R43, 0x7770, RZ ;  /* 0x000077702b067816 */ /* 0x008fe200000000ff */
[----:B------:R-:W-:Y:S01]  /*4a760*/  IMAD R24, R24, 0x16, RZ ;  /* 0x0000001618187824 */ /* 0x000fe200078e02ff */
[----:B------:R-:W3:Y:S01]  /*4a770*/  LDC R43, c[0x0][0x278] ;  /* 0x00009e00ff2b7b82 */ /* 0x000ee20000000800 */
[----:B-1----:R-:W-:-:S02]  /*4a780*/  PRMT R4, R44, 0x7773, RZ ;  /* 0x000077732c047816 */ /* 0x002fc400000000ff */
[----:B------:R1:W-:Y:S01]  /*4a790*/  STL [R1+0x11d0], R6 ;  /* 0x0011d00601007387 */ /* 0x0003e20000100800 */
[----:B--2---:R-:W-:-:S03]  /*4a7a0*/  PRMT R5, R44, 0x7772, RZ ;  /* 0x000077722c057816 */ /* 0x004fc600000000ff */
[----:B------:R2:W-:Y:S01]  /*4a7b0*/  STL [R1+0x11cc], R4 ;  /* 0x0011cc0401007387 */ /* 0x0005e20000100800 */
[----:B------:R-:W-:Y:S01]  /*4a7c0*/  IMAD R219, R219, 0xa1, RZ ;  /* 0x000000a1dbdb7824 */ /* 0x000fe200078e02ff */
[----:B------:R-:W4:Y:S02]  /*4a7d0*/  LDC R231, c[0x0][0x278] ;  /* 0x00009e00ffe77b82 */ /* 0x000f240000000800 */
[----:B------:R0:W-:Y:S01]  /*4a7e0*/  STL [R1+0x11c8], R5 ;  /* 0x0011c80501007387 */ /* 0x0001e20000100800 */
[C---:B-1----:R-:W-:Y:S02]  /*4a7f0*/  PRMT R6, R44.reuse, 0x7771, RZ ;  /* 0x000077712c067816 */ /* 0x042fe400000000ff */
[----:B--2---:R-:W-:-:S03]  /*4a800*/  PRMT R4, R44, 0x7770, RZ ;  /* 0x000077702c047816 */ /* 0x004fc600000000ff */
[----:B------:R1:W-:Y:S01]  /*4a810*/  STL [R1+0x11c4], R6 ;  /* 0x0011c40601007387 */ /* 0x0003e20000100800 */
[----:B------:R-:W-:Y:S01]  /*4a820*/  IMAD R25, R25, 0x17, RZ ;  /* 0x0000001719197824 */ /* 0x000fe200078e02ff */
[----:B------:R-:W2:Y:S01]  /*4a830*/  LDC R44, c[0x0][0x278] ;  /* 0x00009e00ff2c7b82 */ /* 0x000ea20000000800 */
[C---:B0-----:R-:W-:Y:S01]  /*4a840*/  PRMT R5, R45.reuse, 0x7773, RZ ;  /* 0x000077732d057816 */ /* 0x041fe200000000ff */
[----:B------:R0:W-:Y:S04]  /*4a850*/  STL [R1+0x11b4], R4 ;  /* 0x0011b40401007387 */ /* 0x0001e80000100800 */
[----:B------:R0:W-:Y:S01]  /*4a860*/  STL [R1+0x11c0], R5 ;  /* 0x0011c00501007387 */ /* 0x0001e20000100800 */
[C---:B-1----:R-:W-:Y:S01]  /*4a870*/  PRMT R6, R45.reuse, 0x7772, RZ ;  /* 0x000077722d067816 */ /* 0x042fe200000000ff */
[----:B------:R-:W-:Y:S01]  /*4a880*/  IMAD R220, R220, 0xa2, RZ ;  /* 0x000000a2dcdc7824 */ /* 0x000fe200078e02ff */
[----:B------:R-:W1:Y:S01]  /*4a890*/  LDC R233, c[0x0][0x278] ;  /* 0x00009e00ffe97b82 */ /* 0x000e620000000800 */
[----:B0-----:R-:W-:-:S02]  /*4a8a0*/  PRMT R4, R45, 0x7771, RZ ;  /* 0x000077712d047816 */ /* 0x001fc400000000ff */
[----:B------:R0:W-:Y:S01]  /*4a8b0*/  STL [R1+0x11bc], R6 ;  /* 0x0011bc0601007387 */ /* 0x0001e20000100800 */
[----:B------:R-:W-:-:S03]  /*4a8c0*/  PRMT R5, R45, 0x7770, RZ ;  /* 0x000077702d057816 */ /* 0x000fc600000000ff */
[----:B------:R3:W-:Y:S01]  /*4a8d0*/  STL [R1+0x11b8], R4 ;  /* 0x0011b80401007387 */ /* 0x0007e20000100800 */
[----:B------:R-:W-:Y:S01]  /*4a8e0*/  IMAD R27, R27, 0x19, RZ ;  /* 0x000000191b1b7824 */ /* 0x000fe200078e02ff */
[----:B------:R-:W4:Y:S02]  /*4a8f0*/  LDC R45, c[0x0][0x278] ;  /* 0x00009e00ff2d7b82 */ /* 0x000f240000000800 */
[----:B------:R3:W-:Y:S01]  /*4a900*/  STL [R1+0x11a0], R5 ;  /* 0x0011a00501007387 */ /* 0x0007e20000100800 */
[C---:B0-----:R-:W-:Y:S02]  /*4a910*/  PRMT R6, R46.reuse, 0x7773, RZ ;  /* 0x000077732e067816 */ /* 0x041fe400000000ff */
[----:B---3--:R-:W-:-:S03]  /*4a920*/  PRMT R4, R46, 0x7772, RZ ;  /* 0x000077722e047816 */ /* 0x008fc600000000ff */
[----:B------:R0:W-:Y:S01]  /*4a930*/  STL [R1+0x11ac], R6 ;  /* 0x0011ac0601007387 */ /* 0x0001e20000100800 */
[----:B------:R-:W-:Y:S01]  /*4a940*/  IMAD R224, R224, 0xa6, RZ ;  /* 0x000000a6e0e07824 */ /* 0x000fe200078e02ff */
[----:B------:R-:W3:Y:S01]  /*4a950*/  LDC R234, c[0x0][0x278] ;  /* 0x00009e00ffea7b82 */ /* 0x000ee20000000800 */
[C---:B------:R-:W-:Y:S01]  /*4a960*/  PRMT R5, R46.reuse, 0x7771, RZ ;  /* 0x000077712e057816 */ /* 0x040fe200000000ff */
[----:B------:R0:W-:Y:S04]  /*4a970*/  STL [R1+0x11a8], R4 ;  /* 0x0011a80401007387 */ /* 0x0001e80000100800 */
[----:B------:R2:W-:Y:S01]  /*4a980*/  STL [R1+0x11a4], R5 ;  /* 0x0011a40501007387 */ /* 0x0005e20000100800 */
[----:B0-----:R-:W-:Y:S01]  /*4a990*/  PRMT R6, R46, 0x7770, RZ ;  /* 0x000077702e067816 */ /* 0x001fe200000000ff */
[----:B------:R-:W-:Y:S01]  /*4a9a0*/  IMAD R26, R26, 0x18, RZ ;  /* 0x000000181a1a7824 */ /* 0x000fe200078e02ff */
[----:B------:R-:W0:Y:S01]  /*4a9b0*/  LDC R46, c[0x0][0x278] ;  /* 0x00009e00ff2e7b82 */ /* 0x000e220000000800 */
[----:B------:R-:W-:-:S02]  /*4a9c0*/  PRMT R4, R47, 0x7773, RZ ;  /* 0x000077732f047816 */ /* 0x000fc400000000ff */
[----:B------:R1:W-:Y:S01]  /*4a9d0*/  STL [R1+0x1188], R6 ;  /* 0x0011880601007387 */ /* 0x0003e20000100800 */
[----:B--2---:R-:W-:-:S03]  /*4a9e0*/  PRMT R5, R47, 0x7772, RZ ;  /* 0x000077722f057816 */ /* 0x004fc600000000ff */
[----:B------:R2:W-:Y:S01]  /*4a9f0*/  STL [R1+0x1194], R4 ;  /* 0x0011940401007387 */ /* 0x0005e20000100800 */
[----:B------:R-:W-:Y:S01]  /*4aa00*/  IMAD R225, R225, 0xa7, RZ ;  /* 0x000000a7e1e17824 */ /* 0x000fe200078e02ff */
[----:B------:R-:W3:Y:S02]  /*4aa10*/  LDC R235, c[0x0][0x278] ;  /* 0x00009e00ffeb7b82 */ /* 0x000ee40000000800 */
[----:B------:R2:W-:Y:S01]  /*4aa20*/  STL [R1+0x1190], R5 ;  /* 0x0011900501007387 */ /* 0x0005e20000100800 */
[C---:B-1----:R-:W-:Y:S02]  /*4aa30*/  PRMT R6, R47.reuse, 0x7771, RZ ;  /* 0x000077712f067816 */ /* 0x042fe400000000ff */
[----:B--2---:R-:W-:-:S03]  /*4aa40*/  PRMT R4, R47, 0x7770, RZ ;  /* 0x000077702f047816 */ /* 0x004fc600000000ff */
[----:B------:R1:W-:Y:S01]  /*4aa50*/  STL [R1+0x118c], R6 ;  /* 0x00118c0601007387 */ /* 0x0003e20000100800 */
[----:B------:R-:W-:Y:S01]  /*4aa60*/  IMAD R28, R28, 0x1a, RZ ;  /* 0x0000001a1c1c7824 */ /* 0x000fe200078e02ff */
[----:B------:R-:W2:Y:S01]  /*4aa70*/  LDC R47, c[0x0][0x278] ;  /* 0x00009e00ff2f7b82 */ /* 0x000ea20000000800 */
[C---:B------:R-:W-:Y:S01]  /*4aa80*/  PRMT R5, R48.reuse, 0x7773, RZ ;  /* 0x0000777330057816 */ /* 0x040fe200000000ff */
[----:B------:R4:W-:Y:S04]  /*4aa90*/  STL [R1+0x1184], R4 ;  /* 0x0011840401007387 */ /* 0x0009e80000100800 */
[----:B------:R4:W-:Y:S01]  /*4aaa0*/  STL [R1+0x1180], R5 ;  /* 0x0011800501007387 */ /* 0x0009e20000100800 */
[----:B-1----:R-:W-:Y:S01]  /*4aab0*/  PRMT R6, R48, 0x7772, RZ ;  /* 0x0000777230067816 */ /* 0x002fe200000000ff */
[----:B------:R-:W-:Y:S01]  /*4aac0*/  IMAD R226, R226, 0xa8, RZ ;  /* 0x000000a8e2e27824 */ /* 0x000fe200078e02ff */
[----:B------:R-:W1:Y:S01]  /*4aad0*/  LDC R236, c[0x0][0x278] ;  /* 0x00009e00ffec7b82 */ /* 0x000e620000000800 */
[----:B----4-:R-:W-:-:S02]  /*4aae0*/  PRMT R4, R48, 0x7771, RZ ;  /* 0x0000777130047816 */ /* 0x010fc400000000ff */
[----:B------:R4:W-:Y:S01]  /*4aaf0*/  STL [R1+0x117c], R6 ;  /* 0x00117c0601007387 */ /* 0x0009e20000100800 */
[----:B------:R-:W-:-:S03]  /*4ab00*/  PRMT R5, R48, 0x7770, RZ ;  /* 0x0000777030057816 */ /* 0x000fc600000000ff */
[----:B------:R0:W-:Y:S01]  /*4ab10*/  STL [R1+0x1178], R4 ;  /* 0x0011780401007387 */ /* 0x0001e20000100800 */
[----:B------:R-:W-:Y:S01]  /*4ab20*/  IMAD R29, R29, 0x1b, RZ ;  /* 0x0000001b1d1d7824 */ /* 0x000fe200078e02ff */
[----:B------:R-:W3:Y:S02]  /*4ab30*/  LDC R48, c[0x0][0x278] ;  /* 0x00009e00ff307b82 */ /* 0x000ee40000000800 */
[----:B------:R0:W-:Y:S01]  /*4ab40*/  STL [R1+0x1164], R5 ;  /* 0x0011640501007387 */ /* 0x0001e20000100800 */
[C---:B----4-:R-:W-:Y:S02]  /*4ab50*/  PRMT R6, R49.reuse, 0x7773, RZ ;  /* 0x0000777331067816 */ /* 0x050fe400000000ff */
[----:B0-----:R-:W-:-:S03]  /*4ab60*/  PRMT R4, R49, 0x7772, RZ ;  /* 0x0000777231047816 */ /* 0x001fc600000000ff */
[----:B------:R0:W-:Y:S01]  /*4ab70*/  STL [R1+0x1170], R6 ;  /* 0x0011700601007387 */ /* 0x0001e20000100800 */
[----:B------:R-:W-:Y:S01]  /*4ab80*/  IMAD R227, R227, 0xa9, RZ ;  /* 0x000000a9e3e37824 */ /* 0x000fe200078e02ff */
[----:B------:R-:W4:Y:S01]  /*4ab90*/  LDC R237, c[0x0][0x278] ;  /* 0x00009e00ffed7b82 */ /* 0x000f220000000800 */
        /* <DEDUP_REMOVED lines=10> */
[----:B------:R-:W4:Y:S03]  /*4ac40*/  LDC R238, c[0x0][0x278] ;  /* 0x00009e00ffee7b82 */ /* 0x000f260000000800 */
[----:B------:R2:W-:Y:S01]  /*4ac50*/  STL [R1+0x115c], R5 ;  /* 0x00115c0501007387 */ /* 0x0005e20000100800 */
[----:B-1----:R-:W-:-:S04]  /*4ac60*/  PRMT R6, R50, 0x7771, RZ ;  /* 0x0000777132067816 */ /* 0x002fc800000000ff */
[----:B------:R-:W1:Y:S01]  /*4ac70*/  LDC R239, c[0x0][0x278] ;  /* 0x00009e00ffef7b82 */ /* 0x000e620000000800 */
[----:B--2---:R-:W-:Y:S01]  /*4ac80*/  PRMT R4, R50, 0x7770, RZ ;  /* 0x0000777032047816 */ /* 0x004fe200000000ff */
[----:B------:R2:W-:Y:S01]  /*4ac90*/  STL [R1+0x1158], R6 ;  /* 0x0011580601007387 */ /* 0x0005e20000100800 */
[----:B------:R-:W-:-:S03]  /*4aca0*/  PRMT R5, R51, 0x7773, RZ ;  /* 0x0000777333057816 */ /* 0x000fc600000000ff */
[----:B------:R3:W-:Y:S01]  /*4acb0*/  STL [R1+0x1144], R4 ;  /* 0x0011440401007387 */ /* 0x0007e20000100800 */
[----:B------:R-:W-:Y:S01]  /*4acc0*/  IMAD R30, R30, 0x1c, RZ ;  /* 0x0000001c1e1e7824 */ /* 0x000fe200078e02ff */
[----:B------:R-:W4:Y:S02]  /*4acd0*/  LDC R50, c[0x0][0x278] ;  /* 0x00009e00ff327b82 */ /* 0x000f240000000800 */
[----:B------:R3:W-:Y:S01]  /*4ace0*/  STL [R1+0x1150], R5 ;  /* 0x0011500501007387 */ /* 0x0007e20000100800 */
[C---:B--2---:R-:W-:Y:S02]  /*4acf0*/  PRMT R6, R51.reuse, 0x7772, RZ ;  /* 0x0000777233067816 */ /* 0x044fe400000000ff */
[----:B---3--:R-:W-:-:S03]  /*4ad00*/  PRMT R4, R51, 0x7771, RZ ;  /* 0x0000777133047816 */ /* 0x008fc600000000ff */
[----:B------:R2:W-:Y:S01]  /*4ad10*/  STL [R1+0x114c], R6 ;  /* 0x00114c0601007387 */ /* 0x0005e20000100800 */
[----:B------:R-:W3:Y:S01]  /*4ad20*/  LDC R240, c[0x0][0x278] ;  /* 0x00009e00fff07b82 */ /* 0x000ee20000000800 */
[----:B------:R-:W-:Y:S02]  /*4ad30*/  PRMT R5, R51, 0x7770, RZ ;  /* 0x0000777033057816 */ /* 0x000fe400000000ff */
[----:B------:R0:W-:Y:S04]  /*4ad40*/  STL [R1+0x1148], R4 ;  /* 0x0011480401007387 */ /* 0x0001e80000100800 */
[----:B------:R0:W-:Y:S01]  /*4ad50*/  STL [R1+0x1140], R5 ;  /* 0x0011400501007387 */ /* 0x0001e20000100800 */
[----:B------:R-:W-:Y:S01]  /*4ad60*/  IMAD R31, R31, 0x1d, RZ ;  /* 0x0000001d1f1f7824 */ /* 0x000fe200078e02ff */
[C---:B--2---:R-:W-:Y:S01]  /*4ad70*/  PRMT R6, R56.reuse, 0x7773, RZ ;  /* 0x0000777338067816 */ /* 0x044fe200000000ff */
[----:B------:R-:W-:Y:S01]  /*4ad80*/  IMAD R33, R33, 0x1f, RZ ;  /* 0x0000001f21217824 */ /* 0x000fe200078e02ff */
[----:B------:R-:W2:Y:S01]  /*4ad90*/  LDC R51, c[0x0][0x278] ;  /* 0x00009e00ff337b82 */ /* 0x000ea20000000800 */
[----:B0-----:R-:W-:-:S02]  /*4ada0*/  PRMT R4, R56, 0x7772, RZ ;  /* 0x0000777238047816 */ /* 0x001fc400000000ff */
[----:B------:R0:W-:Y:S01]  /*4adb0*/  STL [R1+0x113c], R6 ;  /* 0x00113c0601007387 */ /* 0x0001e20000100800 */
[----:B------:R-:W-:-:S03]  /*4adc0*/  PRMT R5, R56, 0x7771, RZ ;  /* 0x0000777138057816 */ /* 0x000fc600000000ff */
[----:B------:R1:W-:Y:S01]  /*4add0*/  STL [R1+0x1138], R4 ;  /* 0x0011380401007387 */ /* 0x0003e20000100800 */
[----:B------:R-:W-:Y:S01]  /*4ade0*/  IMAD R232, R232, 0xae, RZ ;  /* 0x000000aee8e87824 */ /* 0x000fe200078e02ff */
[----:B------:R-:W3:Y:S02]  /*4adf0*/  LDC R241, c[0x0][0x278] ;  /* 0x00009e00fff17b82 */ /* 0x000ee40000000800 */
[----:B------:R4:W-:Y:S01]  /*4ae00*/  STL [R1+0x1134], R5 ;  /* 0x0011340501007387 */ /* 0x0009e20000100800 */
[----:B0-----:R-:W-:Y:S02]  /*4ae10*/  PRMT R6, R56, 0x7770, RZ ;  /* 0x0000777038067816 */ /* 0x001fe400000000ff */
[----:B-1----:R-:W-:-:S03]  /*4ae20*/  PRMT R4, R57, 0x7773, RZ ;  /* 0x0000777339047816 */ /* 0x002fc600000000ff */
[----:B------:R0:W-:Y:S01]  /*4ae30*/  STL [R1+0x1124], R6 ;  /* 0x0011240601007387 */ /* 0x0001e20000100800 */
[----:B------:R-:W-:Y:S01]  /*4ae40*/  IMAD.SHL.U32 R34, R34, 0x20, RZ ;  /* 0x0000002022227824 */ /* 0x000fe200078e00ff */
[----:B------:R-:W1:Y:S01]  /*4ae50*/  LDC R56, c[0x0][0x278] ;  /* 0x00009e00ff387b82 */ /* 0x000e620000000800 */
[C---:B----4-:R-:W-:Y:S01]  /*4ae60*/  PRMT R5, R57.reuse, 0x7772, RZ ;  /* 0x0000777239057816 */ /* 0x050fe200000000ff */
[----:B------:R4:W-:Y:S04]  /*4ae70*/  STL [R1+0x1130], R4 ;  /* 0x0011300401007387 */ /* 0x0009e80000100800 */
[----:B------:R4:W-:Y:S01]  /*4ae80*/  STL [R1+0x112c], R5 ;  /* 0x00112c0501007387 */ /* 0x0009e20000100800 */
[C---:B0-----:R-:W-:Y:S01]  /*4ae90*/  PRMT R6, R57.reuse, 0x7771, RZ ;  /* 0x0000777139067816 */ /* 0x041fe200000000ff */
[----:B------:R-:W0:Y:S01]  /*4aea0*/  LDC R242, c[0x0][0x278] ;  /* 0x00009e00fff27b82 */ /* 0x000e220000000800 */
[----:B----4-:R-:W-:-:S03]  /*4aeb0*/  PRMT R4, R57, 0x7770, RZ ;  /* 0x0000777039047816 */ /* 0x010fc600000000ff */
[----:B------:R4:W-:Y:S01]  /*4aec0*/  STL [R1+0x1128], R6 ;  /* 0x0011280601007387 */ /* 0x0009e20000100800 */
[----:B------:R-:W-:-:S03]  /*4aed0*/  PRMT R5, R58, 0x7773, RZ ;  /* 0x000077733a057816 */ /* 0x000fc600000000ff */
[----:B------:R2:W-:Y:S01]  /*4aee0*/  STL [R1+0x1114], R4 ;  /* 0x0011140401007387 */ /* 0x0005e20000100800 */
[----:B------:R-:W-:Y:S01]  /*4aef0*/  IMAD R35, R35, 0x21, RZ ;  /* 0x0000002123237824 */ /* 0x000fe200078e02ff */
[----:B------:R-:W3:Y:S02]  /*4af00*/  LDC R57, c[0x0][0x278] ;  /* 0x00009e00ff397b82 */ /* 0x000ee40000000800 */
[----:B------:R2:W-:Y:S01]  /*4af10*/  STL [R1+0x1120], R5 ;  /* 0x0011200501007387 */ /* 0x0005e20000100800 */
[C---:B----4-:R-:W-:Y:S02]  /*4af20*/  PRMT R6, R58.reuse, 0x7772, RZ ;  /* 0x000077723a067816 */ /* 0x050fe400000000ff */
[----:B--2---:R-:W-:-:S03]  /*4af30*/  PRMT R4, R58, 0x7771, RZ ;  /* 0x000077713a047816 */ /* 0x004fc600000000ff */
[----:B------:R2:W-:Y:S01]  /*4af40*/  STL [R1+0x111c], R6 ;  /* 0x00111c0601007387 */ /* 0x0005e20000100800 */
[----:B------:R-:W4:Y:S01]  /*4af50*/  LDC R243, c[0x0][0x278] ;  /* 0x00009e00fff37b82 */ /* 0x000f220000000800 */
[----:B------:R-:W-:Y:S02]  /*4af60*/  PRMT R5, R58, 0x7770, RZ ;  /* 0x000077703a057816 */ /* 0x000fe400000000ff */
[----:B------:R1:W-:Y:S04]  /*4af70*/  STL [R1+0x1118], R4 ;  /* 0x0011180401007387 */ /* 0x0003e80000100800 */
[----:B------:R1:W-:Y:S01]  /*4af80*/  STL [R1+0x1104], R5 ;  /* 0x0011040501007387 */ /* 0x0003e20000100800 */
[----:B------:R-:W-:Y:S01]  /*4af90*/  IMAD R40, R40, 0x26, RZ ;  /* 0x0000002628287824 */ /* 0x000fe200078e02ff */
[----:B--2---:R-:W-:Y:S01]  /*4afa0*/  PRMT R6, R59, 0x7773, RZ ;  /* 0x000077733b067816 */ /* 0x004fe200000000ff */
[----:B------:R-:W-:Y:S01]  /*4afb0*/  IMAD R41, R41, 0x27, RZ ;  /* 0x0000002729297824 */ /* 0x000fe200078e02ff */
[----:B------:R-:W2:Y:S01]  /*4afc0*/  LDC R58, c[0x0][0x278] ;  /* 0x00009e00ff3a7b82 */ /* 0x000ea20000000800 */
[----:B-1----:R-:W-:-:S02]  /*4afd0*/  PRMT R4, R59, 0x7772, RZ ;  /* 0x000077723b047816 */ /* 0x002fc400000000ff */
[----:B------:R1:W-:Y:S01]  /*4afe0*/  STL [R1+0x1110], R6 ;  /* 0x0011100601007387 */ /* 0x0003e20000100800 */
[----:B------:R-:W-:-:S03]  /*4aff0*/  PRMT R5, R59, 0x7771, RZ ;  /* 0x000077713b057816 */ /* 0x000fc600000000ff */
[----:B------:R0:W-:Y:S01]  /*4b000*/  STL [R1+0x110c], R4 ;  /* 0x00110c0401007387 */ /* 0x0001e20000100800 */
[----:B------:R-:W4:Y:S03]  /*4b010*/  LDC R244, c[0x0][0x278] ;  /* 0x00009e00fff47b82 */ /* 0x000f260000000800 */
[----:B------:R3:W-:Y:S01]  /*4b020*/  STL [R1+0x1108], R5 ;  /* 0x0011080501007387 */ /* 0x0007e20000100800 */
[----:B-1----:R-:W-:Y:S01]  /*4b030*/  PRMT R6, R59, 0x7770, RZ ;  /* 0x000077703b067816 */ /* 0x002fe200000000ff */
[----:B------:R-:W-:Y:S02]  /*4b040*/  IMAD R42, R42, 0x28, RZ ;  /* 0x000000282a2a7824 */ /* 0x000fe400078e02ff */
[----:B------:R-:W-:Y:S01]  /*4b050*/  IMAD R43, R43, 0x29, RZ ;  /* 0x000000292b2b7824 */ /* 0x000fe200078e02ff */
[----:B0-----:R-:W-:Y:S01]  /*4b060*/  PRMT R4, R60, 0x7773, RZ ;  /* 0x000077733c047816 */ /* 0x001fe200000000ff */
[----:B------:R0:W-:Y:S01]  /*4b070*/  STL [R1+0x1100], R6 ;  /* 0x0011000601007387 */ /* 0x0001e20000100800 */
[----:B------:R-:W-:Y:S01]  /*4b080*/  IMAD R44, R44, 0x2a, RZ ;  /* 0x0000002a2c2c7824 */ /* 0x000fe200078e02ff */
[----:B------:R-:W1:Y:S01]  /*4b090*/  LDC R59, c[0x0][0x278] ;  /* 0x00009e00ff3b7b82 */ /* 0x000e620000000800 */
[C---:B---3--:R-:W-:Y:S01]  /*4b0a0*/  PRMT R5, R60.reuse, 0x7772, RZ ;  /* 0x000077723c057816 */ /* 0x048fe200000000ff */
[----:B------:R3:W-:Y:S04]  /*4b0b0*/  STL [R1+0x10fc], R4 ;  /* 0x0010fc0401007387 */ /* 0x0007e80000100800 */
[----:B------:R3:W-:Y:S01]  /*4b0c0*/  STL [R1+0x10f8], R5 ;  /* 0x0010f80501007387 */ /* 0x0007e20000100800 */
[C---:B0-----:R-:W-:Y:S01]  /*4b0d0*/  PRMT R6, R60.reuse, 0x7771, RZ ;  /* 0x000077713c067816 */ /* 0x041fe200000000ff */
[----:B------:R-:W0:Y:S01]  /*4b0e0*/  LDC R245, c[0x0][0x278] ;  /* 0x00009e00fff57b82 */ /* 0x000e220000000800 */
[----:B---3--:R-:W-:-:S03]  /*4b0f0*/  PRMT R4, R60, 0x7770, RZ ;  /* 0x000077703c047816 */ /* 0x008fc600000000ff */
[----:B------:R3:W-:Y:S01]  /*4b100*/  STL [R1+0x10f4], R6 ;  /* 0x0010f40601007387 */ /* 0x0007e20000100800 */
[----:B------:R-:W-:-:S03]  /*4b110*/  PRMT R5, R61, 0x7773, RZ ;  /* 0x000077733d057816 */ /* 0x000fc600000000ff */
[----:B------:R2:W-:Y:S01]  /*4b120*/  STL [R1+0x10e4], R4 ;  /* 0x0010e40401007387 */ /* 0x0005e20000100800 */
[----:B------:R-:W-:Y:S01]  /*4b130*/  IMAD R45, R45, 0x2b, RZ ;  /* 0x0000002b2d2d7824 */ /* 0x000fe200078e02ff */
[----:B------:R-:W4:Y:S02]  /*4b140*/  LDC R60, c[0x0][0x278] ;  /* 0x00009e00ff3c7b82 */ /* 0x000f240000000800 */
[----:B------:R2:W-:Y:S01]  /*4b150*/  STL [R1+0x10f0], R5 ;  /* 0x0010f00501007387 */ /* 0x0005e20000100800 */
[C---:B---3--:R-:W-:Y:S02]  /*4b160*/  PRMT R6, R61.reuse, 0x7772, RZ ;  /* 0x000077723d067816 */ /* 0x048fe400000000ff */
[----:B--2---:R-:W-:-:S03]  /*4b170*/  PRMT R4, R61, 0x7771, RZ ;  /* 0x000077713d047816 */ /* 0x004fc600000000ff */
[----:B------:R2:W-:Y:S01]  /*4b180*/  STL [R1+0x10ec], R6 ;  /* 0x0010ec0601007387 */ /* 0x0005e20000100800 */
[----:B------:R-:W3:Y:S01]  /*4b190*/  LDC R246, c[0x0][0x278] ;  /* 0x00009e00fff67b82 */ /* 0x000ee20000000800 */
        /* <DEDUP_REMOVED lines=11> */
[----:B------:R-:W-:Y:S01]  /*4b250*/  IMAD R248, R248, 0xbe, RZ ;  /* 0x000000bef8f87824 */ /* 0x000fe200078e02ff */
[----:B------:R-:W3:Y:S02]  /*4b260*/  LDC R247, c[0x0][0x278] ;  /* 0x00009e00fff77b82 */ /* 0x000ee40000000800 */
[----:B------:R4:W-:Y:S01]  /*4b270*/  STL [R1+0x10d8], R5 ;  /* 0x0010d80501007387 */ /* 0x0009e20000100800 */
[----:B-1----:R-:W-:Y:S02]  /*4b280*/  PRMT R6, R62, 0x7770, RZ ;  /* 0x000077703e067816 */ /* 0x002fe400000000ff */
[----:B0-----:R-:W-:-:S03]  /*4b290*/  PRMT R4, R63, 0x7773, RZ ;  /* 0x000077733f047816 */ /* 0x001fc600000000ff */
[----:B------:R0:W-:Y:S01]  /*4b2a0*/  STL [R1+0x10c4], R6 ;  /* 0x0010c40601007387 */ /* 0x0001e20000100800 */
[----:B------:R-:W-:Y:S01]  /*4b2b0*/  IMAD R47, R47, 0x2d, RZ ;  /* 0x0000002d2f2f7824 */ /* 0x000fe200078e02ff */
        /* <DEDUP_REMOVED lines=21> */
[C---:B--2---:R-:W-:Y:S01]  /*4b410*/  PRMT R6, R65.reuse, 0x7773, RZ ;  /* 0x0000777341067816 */ /* 0x044fe200000000ff */
        /* <DEDUP_REMOVED lines=18> */
[----:B0-----:R-:W-:-:S02]  /*4b540*/  PRMT R6, R66, 0x7771, RZ ;  /* 0x0000777142067816 */ /* 0x001fc400000000ff */
[----:B---3--:R-:W-:-:S03]  /*4b550*/  PRMT R4, R66, 0x7770, RZ ;  /* 0x0000777042047816 */ /* 0x008fc600000000ff */
[----:B------:R0:W-:Y:S01]  /*4b560*/  STL [R1+0x1088], R6 ;  /* 0x0010880601007387 */ /* 0x0001e20000100800 */
[----:B------:R-:W3:Y:S01]  /*4b570*/  LDC R66, c[0x0][0x278] ;  /* 0x00009e00ff427b82 */ /* 0x000ee20000000800 */
[C---:B------:R-:W-:Y:S02]  /*4b580*/  PRMT R5, R67.reuse, 0x7773, RZ ;  /* 0x0000777343057816 */ /* 0x040fe400000000ff */
[----:B------:R2:W-:Y:S04]  /*4b590*/  STL [R1+0x1074], R4 ;  /* 0x0010740401007387 */ /* 0x0005e80000100800 */
[----:B------:R2:W-:Y:S01]  /*4b5a0*/  STL [R1+0x1080], R5 ;  /* 0x0010800501007387 */ /* 0x0005e20000100800 */
[C---:B0-----:R-:W-:Y:S02]  /*4b5b0*/  PRMT R6, R67.reuse, 0x7772, RZ ;  /* 0x0000777243067816 */ /* 0x041fe400000000ff */
[----:B--2---:R-:W-:-:S03]  /*4b5c0*/  PRMT R4, R67, 0x7771, RZ ;  /* 0x0000777143047816 */ /* 0x004fc600000000ff */
[----:B------:R0:W-:Y:S01]  /*4b5d0*/  STL [R1+0x107c], R6 ;  /* 0x00107c0601007387 */ /* 0x0001e20000100800 */
[----:B------:R-:W-:-:S03]  /*4b5e0*/  PRMT R5, R67, 0x7770, RZ ;  /* 0x0000777043057816 */ /* 0x000fc600000000ff */
[----:B------:R2:W-:Y:S01]  /*4b5f0*/  STL [R1+0x1078], R4 ;  /* 0x0010780401007387 */ /* 0x0005e20000100800 */
[----:B------:R-:W4:Y:S03]  /*4b600*/  LDC R67, c[0x0][0x278] ;  /* 0x00009e00ff437b82 */ /* 0x000f260000000800 */
[----:B------:R1:W-:Y:S01]  /*4b610*/  STL [R1+0x1070], R5 ;  /* 0x0010700501007387 */ /* 0x0003e20000100800 */
[C---:B0-----:R-:W-:Y:S02]  /*4b620*/  PRMT R6, R72.reuse, 0x7773, RZ ;  /* 0x0000777348067816 */ /* 0x041fe400000000ff */
[----:B--2---:R-:W-:-:S03]  /*4b630*/  PRMT R4, R72, 0x7772, RZ ;  /* 0x0000777248047816 */ /* 0x004fc600000000ff */
[----:B------:R0:W-:Y:S01]  /*4b640*/  STL [R1+0x106c], R6 ;  /* 0x00106c0601007387 */ /* 0x0001e20000100800 */
[----:B-1----:R-:W-:-:S03]  /*4b650*/  PRMT R5, R72, 0x7771, RZ ;  /* 0x0000777148057816 */ /* 0x002fc600000000ff */
[----:B------:R1:W-:Y:S04]  /*4b660*/  STL [R1+0x1068], R4 ;  /* 0x0010680401007387 */ /* 0x0003e80000100800 */
[----:B------:R2:W-:Y:S01]  /*4b670*/  STL [R1+0x1064], R5 ;  /* 0x0010640501007387 */ /* 0x0005e20000100800 */
[----:B0-----:R-:W-:Y:S01]  /*4b680*/  PRMT R6, R72, 0x7770, RZ ;  /* 0x0000777048067816 */ /* 0x001fe200000000ff */
[----:B------:R-:W-:Y:S01]  /*4b690*/  IMAD R59, R59, 0x39, RZ ;  /* 0x000000393b3b7824 */ /* 0x000fe200078e02ff */
[----:B------:R-:W0:Y:S01]  /*4b6a0*/  LDC R72, c[0x0][0x278] ;  /* 0x00009e00ff487b82 */ /* 0x000e220000000800 */
[C---:B-1----:R-:W-:Y:S02]  /*4b6b0*/  PRMT R4, R73.reuse, 0x7773, RZ ;  /* 0x0000777349047816 */ /* 0x042fe400000000ff */
[----:B------:R1:W-:Y:S01]  /*4b6c0*/  STL [R1+0x1054], R6 ;  /* 0x0010540601007387 */ /* 0x0003e20000100800 */
[----:B--2---:R-:W-:-:S03]  /*4b6d0*/  PRMT R5, R73, 0x7772, RZ ;  /* 0x0000777249057816 */ /* 0x004fc600000000ff */
[----:B------:R2:W-:Y:S04]  /*4b6e0*/  STL [R1+0x1060], R4 ;  /* 0x0010600401007387 */ /* 0x0005e80000100800 */
[----:B------:R3:W-:Y:S01]  /*4b6f0*/  STL [R1+0x105c], R5 ;  /* 0x00105c0501007387 */ /* 0x0007e20000100800 */
[C---:B-1----:R-:W-:Y:S02]  /*4b700*/  PRMT R6, R73.reuse, 0x7771, RZ ;  /* 0x0000777149067816 */ /* 0x042fe400000000ff */
[----:B--2---:R-:W-:-:S03]  /*4b710*/  PRMT R4, R73, 0x7770, RZ ;  /* 0x0000777049047816 */ /* 0x004fc600000000ff */
[----:B------:R1:W-:Y:S01]  /*4b720*/  STL [R1+0x1058], R6 ;  /* 0x0010580601007387 */ /* 0x0003e20000100800 */
[----:B------:R-:W-:Y:S01]  /*4b730*/  IMAD R60, R60, 0x3a, RZ ;  /* 0x0000003a3c3c7824 */ /* 0x000fe200078e02ff */
[----:B------:R-:W2:Y:S01]  /*4b740*/  LDC R73, c[0x0][0x278] ;  /* 0x00009e00ff497b82 */ /* 0x000ea20000000800 */
[C---:B---3--:R-:W-:Y:S01]  /*4b750*/  PRMT R5, R74.reuse, 0x7773, RZ ;  /* 0x000077734a057816 */ /* 0x048fe200000000ff */
[----:B------:R3:W-:Y:S04]  /*4b760*/  STL [R1+0x1044], R4 ;  /* 0x0010440401007387 */ /* 0x0007e80000100800 */
[----:B------:R4:W-:Y:S01]  /*4b770*/  STL [R1+0x1050], R5 ;  /* 0x0010500501007387 */ /* 0x0009e20000100800 */
[C---:B-1----:R-:W-:Y:S02]  /*4b780*/  PRMT R6, R74.reuse, 0x7772, RZ ;  /* 0x000077724a067816 */ /* 0x042fe400000000ff */
[----:B---3--:R-:W-:-:S03]  /*4b790*/  PRMT R4, R74, 0x7771, RZ ;  /* 0x000077714a047816 */ /* 0x008fc600000000ff */
[----:B------:R1:W-:Y:S01]  /*4b7a0*/  STL [R1+0x104c], R6 ;  /* 0x00104c0601007387 */ /* 0x0003e20000100800 */
[----:B----4-:R-:W-:-:S03]  /*4b7b0*/  PRMT R5, R74, 0x7770, RZ ;  /* 0x000077704a057816 */ /* 0x010fc600000000ff */
[----:B------:R3:W-:Y:S01]  /*4b7c0*/  STL [R1+0x1048], R4 ;  /* 0x0010480401007387 */ /* 0x0007e20000100800 */
[----:B------:R-:W-:Y:S01]  /*4b7d0*/  IMAD R61, R61, 0x3b, RZ ;  /* 0x0000003b3d3d7824 */ /* 0x000fe200078e02ff */
[----:B------:R-:W4:Y:S02]  /*4b7e0*/  LDC R74, c[0x0][0x278] ;  /* 0x00009e00ff4a7b82 */ /* 0x000f240000000800 */
[----:B------:R0:W-:Y:S01]  /*4b7f0*/  STL [R1+0x1034], R5 ;  /* 0x0010340501007387 */ /* 0x0001e20000100800 */
[C---:B-1----:R-:W-:Y:S02]  /*4b800*/  PRMT R6, R75.reuse, 0x7773, RZ ;  /* 0x000077734b067816 */ /* 0x042fe400000000ff */
[----:B---3--:R-:W-:-:S03]  /*4b810*/  PRMT R4, R75, 0x7772, RZ ;  /* 0x000077724b047816 */ /* 0x008fc600000000ff */
[----:B------:R1:W-:Y:S01]  /*4b820*/  STL [R1+0x1040], R6 ;  /* 0x0010400601007387 */ /* 0x0003e20000100800 */
[----:B0-----:R-:W-:-:S03]  /*4b830*/  PRMT R5, R75, 0x7771, RZ ;  /* 0x000077714b057816 */ /* 0x001fc600000000ff */
[----:B------:R0:W-:Y:S04]  /*4b840*/  STL [R1+0x103c], R4 ;  /* 0x00103c0401007387 */ /* 0x0001e80000100800 */
[----:B------:R3:W-:Y:S01]  /*4b850*/  STL [R1+0x1038], R5 ;  /* 0x0010380501007387 */ /* 0x0007e20000100800 */
[----:B-1----:R-:W-:Y:S01]  /*4b860*/  PRMT R6, R75, 0x7770, RZ ;  /* 0x000077704b067816 */ /* 0x002fe200000000ff */
[----:B------:R-:W-:Y:S01]  /*4b870*/  IMAD R62, R62, 0x3c, RZ ;  /* 0x0000003c3e3e7824 */ /* 0x000fe200078e02ff */
[----:B------:R-:W1:Y:S01]  /*4b880*/  LDC R75, c[0x0][0x278] ;  /* 0x00009e00ff4b7b82 */ /* 0x000e620000000800 */
[C---:B0-----:R-:W-:Y:S02]  /*4b890*/  PRMT R4, R76.reuse, 0x7773, RZ ;  /* 0x000077734c047816 */ /* 0x041fe400000000ff */
[----:B------:R0:W-:Y:S01]  /*4b8a0*/  STL [R1+0x1030], R6 ;  /* 0x0010300601007387 */ /* 0x0001e20000100800 */
[----:B---3--:R-:W-:-:S03]  /*4b8b0*/  PRMT R5, R76, 0x7772, RZ ;  /* 0x000077724c057816 */ /* 0x008fc600000000ff */
[----:B------:R3:W-:Y:S04]  /*4b8c0*/  STL [R1+0x102c], R4 ;  /* 0x00102c0401007387 */ /* 0x0007e80000100800 */
[----:B------:R2:W-:Y:S01]  /*4b8d0*/  STL [R1+0x1028], R5 ;  /* 0x0010280501007387 */ /* 0x0005e20000100800 */
[C---:B0-----:R-:W-:Y:S02]  /*4b8e0*/  PRMT R6, R76.reuse, 0x7771, RZ ;  /* 0x000077714c067816 */ /* 0x041fe400000000ff */
[----:B---3--:R-:W-:-:S03]  /*4b8f0*/  PRMT R4, R76, 0x7770, RZ ;  /* 0x000077704c047816 */ /* 0x008fc600000000ff */
[----:B------:R0:W-:Y:S01]  /*4b900*/  STL [R1+0x1024], R6 ;  /* 0x0010240601007387 */ /* 0x0001e20000100800 */
[----:B------:R-:W-:Y:S01]  /*4b910*/  IMAD R63, R63, 0x3d, RZ ;  /* 0x0000003d3f3f7824 */ /* 0x000fe200078e02ff */
[----:B------:R-:W3:Y:S01]  /*4b920*/  LDC R76, c[0x0][0x278] ;  /* 0x00009e00ff4c7b82 */ /* 0x000ee20000000800 */
[C---:B--2---:R-:W-:Y:S01]  /*4b930*/  PRMT R5, R77.reuse, 0x7773, RZ ;  /* 0x000077734d057816 */ /* 0x044fe200000000ff */
[----:B------:R2:W-:Y:S04]  /*4b940*/  STL [R1+0x1014], R4 ;  /* 0x0010140401007387 */ /* 0x0005e80000100800 */
[----:B------:R4:W-:Y:S01]  /*4b950*/  STL [R1+0x1020], R5 ;  /* 0x0010200501007387 */ /* 0x0009e20000100800 */
[C---:B0-----:R-:W-:Y:S02]  /*4b960*/  PRMT R6, R77.reuse, 0x7772, RZ ;  /* 0x000077724d067816 */ /* 0x041fe400000000ff */
[----:B--2---:R-:W-:-:S03]  /*4b970*/  PRMT R4, R77, 0x7771, RZ ;  /* 0x000077714d047816 */ /* 0x004fc600000000ff */
[----:B------:R0:W-:Y:S01]  /*4b980*/  STL [R1+0x101c], R6 ;  /* 0x00101c0601007387 */ /* 0x0001e20000100800 */
[----:B----4-:R-:W-:-:S03]  /*4b990*/  PRMT R5, R77, 0x7770, RZ ;  /* 0x000077704d057816 */ /* 0x010fc600000000ff */
[----:B------:R2:W-:Y:S01]  /*4b9a0*/  STL [R1+0x1018], R4 ;  /* 0x0010180401007387 */ /* 0x0005e20000100800 */
[----:B------:R-:W-:Y:S01]  /*4b9b0*/  IMAD R64, R64, 0x3e, RZ ;  /* 0x0000003e40407824 */ /* 0x000fe200078e02ff */
[----:B------:R-:W4:Y:S02]  /*4b9c0*/  LDC R77, c[0x0][0x278] ;  /* 0x00009e00ff4d7b82 */ /* 0x000f240000000800 */
        /* <DEDUP_REMOVED lines=18> */
[----:B------:R-:W-:Y:S01]  /*4baf0*/  IMAD.SHL.U32 R66, R66, 0x40, RZ ;  /* 0x0000004042427824 */ /* 0x000fe200078e00ff */
        /* <DEDUP_REMOVED lines=156> */
[----:B------:R-:W-:Y:S01]  /*4c4c0*/  STL [R1+0xeec], R6 ;  /* 0x000eec0601007387 */ /* 0x000fe20000100800 */
[----:B----4-:R-:W-:-:S03]  /*4c4d0*/  PRMT R5, R167, 0x7770, RZ ;  /* 0x00007770a7057816 */ /* 0x010fc600000000ff */
[----:B------:R0:W-:Y:S01]  /*4c4e0*/  STL [R1+0xee8], R4 ;  /* 0x000ee80401007387 */ /* 0x0001e20000100800 */
[----:B------:R-:W-:Y:S01]  /*4c4f0*/  IMAD R82, R82, 0x50, RZ ;  /* 0x0000005052527824 */ /* 0x000fe200078e02ff */
[----:B------:R-:W2:Y:S02]  /*4c500*/  LDC R167, c[0x0][0x278] ;  /* 0x00009e00ffa77b82 */ /* 0x000ea40000000800 */
[----:B------:R4:W-:Y:S04]  /*4c510*/  STL [R1+0xee0], R5 ;  /* 0x000ee00501007387 */ /* 0x0009e80000100800 */
[----:B------:R-:W3:Y:S02]  /*4c520*/  LDL.64 R114, [R1+0xcf8] ;  /* 0x000cf80001727983 */ /* 0x000ee40000100a00 */
[----:B0-----:R-:W0:Y:S08]  /*4c530*/  LDC R4, c[0x0][0x278] ;  /* 0x00009e00ff047b82 */ /* 0x001e300000000800 */
[----:B----4-:R-:W4:Y:S08]  /*4c540*/  LDC R5, c[0x0][0x278] ;  /* 0x00009e00ff057b82 */ /* 0x010f300000000800 */
[----:B------:R-:W1:Y:S01]  /*4c550*/  LDC R6, c[0x0][0x278] ;  /* 0x00009e00ff067b82 */ /* 0x000e620000000800 */
[----:B0-----:R-:W-:-:S05]  /*4c560*/  IMAD.SHL.U32 R4, R4, 0x2, RZ ;  /* 0x0000000204047824 */ /* 0x001fca00078e00ff */
[----:B------:R-:W-:Y:S01]  /*4c570*/  IADD3 R100, P4, R4, R2, RZ ;  /* 0x0000000204647210 */ /* 0x000fe20007f9e0ff */
[----:B----4-:R-:W-:-:S03]  /*4c580*/  IMAD R5, R5, 0x3, RZ ;  /* 0x0000000305057824 */ /* 0x010fc600078e02ff */
[----:B------:R-:W-:Y:S01]  /*4c590*/  LEA.HI.X.SX32 R101, R4, R3, 0x1, P4 ;  /* 0x0000000304657211 */ /* 0x000fe200020f0eff */
[----:B-1----:R-:W-:Y:S01]  /*4c5a0*/  IMAD.SHL.U32 R6, R6, 0x4, RZ ;  /* 0x0000000406067824 */ /* 0x002fe200078e00ff */
[----:B------:R-:W-:-:S04]  /*4c5b0*/  IADD3 R140, P5, R5, R2, RZ ;  /* 0x00000002058c7210 */ /* 0x000fc80007fbe0ff */
[-C--:B------:R-:W-:Y:S01]  /*4c5c0*/  LEA.HI.X.SX32 R141, R5, R3.reuse, 0x1, P5 ;  /* 0x00000003058d7211 */ /* 0x080fe200028f0eff */
[----:B------:R-:W-:Y:S01]  /*4c5d0*/  IMAD R83, R83, 0x51, RZ ;  /* 0x0000005153537824 */ /* 0x000fe200078e02ff */
[----:B---3--:R-:W-:Y:S02]  /*4c5e0*/  LEA.HI.X.SX32 R115, R102, R3, 0x1, P6 ;  /* 0x0000000366737211 */ /* 0x008fe400030f0eff */
[----:B------:R-:W-:-:S03]  /*4c5f0*/  IADD3 R142, P6, R6, R2, RZ ;  /* 0x00000002068e7210 */ /* 0x000fc60007fde0ff */
[----:B------:R-:W-:Y:S01]  /*4c600*/  STL [R1+0xcfc], R115 ;  /* 0x000cfc7301007387 */ /* 0x000fe20000100800 */
[----:B------:R-:W-:-:S03]  /*4c610*/  LEA.HI.X.SX32 R143, R6, R3, 0x1, P6 ;  /* 0x00000003068f7211 */ /* 0x000fc600030f0eff */
[----:B------:R0:W-:Y:S01]  /*4c620*/  STL.64 [R1+0xcf0], R100 ;  /* 0x000cf06401007387 */ /* 0x0001e20000100a00 */
[-C--:B------:R-:W-:Y:S02]  /*4c630*/  IADD3 R102, P4, R7, R2.reuse, RZ ;  /* 0x0000000207667210 */ /* 0x080fe40007f9e0ff */
[-C--:B------:R-:W-:Y:S02]  /*4c640*/  IADD3 R138, P6, R9, R2.reuse, RZ ;  /* 0x00000002098a7210 */ /* 0x080fe40007fde0ff */
[-C--:B------:R-:W-:Y:S02]  /*4c650*/  LEA.HI.X.SX32 R103, R7, R3.reuse, 0x1, P4 ;  /* 0x0000000307677211 */ /* 0x080fe400020f0eff */
[----:B------:R-:W-:Y:S02]  /*4c660*/  LEA.HI.X.SX32 R139, R9, R3, 0x1, P6 ;  /* 0x00000003098b7211 */ /* 0x000fe400030f0eff */
[-C--:B0-----:R-:W-:Y:S02]  /*4c670*/  IADD3 R100, P5, R8, R2.reuse, RZ ;  /* 0x0000000208647210 */ /* 0x081fe40007fbe0ff */
[----:B------:R-:W-:-:S02]  /*4c680*/  IADD3 R136, P4, R10, R2, RZ ;  /* 0x000000020a887210 */ /* 0x000fc40007f9e0ff */
[-C--:B------:R-:W-:Y:S02]  /*4c690*/  LEA.HI.X.SX32 R101, R8, R3.reuse, 0x1, P5 ;  /* 0x0000000308657211 */ /* 0x080fe400028f0eff */
[CC--:B------:R-:W-:Y:S02]  /*4c6a0*/  IADD3 R6, P5, R11.reuse, R2.reuse, RZ ;  /* 0x000000020b067210 */ /* 0x0c0fe40007fbe0ff */
[-C--:B------:R-:W-:Y:S02]  /*4c6b0*/  IADD3 R4, P6, R12, R2.reuse, RZ ;  /* 0x000000020c047210 */ /* 0x080fe40007fde0ff */
[-C--:B------:R-:W-:Y:S02]  /*4c6c0*/  LEA.HI.X.SX32 R7, R11, R3.reuse, 0x1, P5 ;  /* 0x000000030b077211 */ /* 0x080fe400028f0eff */
[-C--:B------:R-:W-:Y:S02]  /*4c6d0*/  LEA.HI.X.SX32 R137, R10, R3.reuse, 0x1, P4 ;  /* 0x000000030a897211 */ /* 0x080fe400020f0eff */
[----:B------:R-:W-:Y:S01]  /*4c6e0*/  LEA.HI.X.SX32 R5, R12, R3, 0x1, P6 ;  /* 0x000000030c057211 */ /* 0x000fe200030f0eff */
[----:B------:R-:W-:Y:S01]  /*4c6f0*/  STL.64 [R1+0xcd8], R102 ;  /* 0x000cd86601007387 */ /* 0x000fe20000100a00 */
[----:B------:R-:W-:-:S03]  /*4c700*/  IADD3 R134, P4, R13, R2, RZ ;  /* 0x000000020d867210 */ /* 0x000fc60007f9e0ff */
[----:B------:R-:W-:Y:S01]  /*4c710*/  STL.64 [R1+0xcd0], R100 ;  /* 0x000cd06401007387 */ /* 0x000fe20000100a00 */
[----:B------:R-:W-:-:S03]  /*4c720*/  LEA.HI.X.SX32 R135, R13, R3, 0x1, P4 ;  /* 0x000000030d877211 */ /* 0x000fc600020f0eff */
[----:B------:R0:W-:Y:S01]  /*4c730*/  STL.64 [R1+0xcb8], R6 ;  /* 0x000cb80601007387 */ /* 0x0001e20000100a00 */
[----:B------:R-:W-:-:S03]  /*4c740*/  IADD3 R132, P5, R14, R2, RZ ;  /* 0x000000020e847210 */ /* 0x000fc60007fbe0ff */
[----:B------:R1:W-:Y:S01]  /*4c750*/  STL.64 [R1+0xcb0], R4 ;  /* 0x000cb00401007387 */ /* 0x0003e20000100a00 */
[-C--:B------:R-:W-:Y:S02]  /*4c760*/  LEA.HI.X.SX32 R133, R14, R3.reuse, 0x1, P5 ;  /* 0x000000030e857211 */ /* 0x080fe400028f0eff */
[CC--:B0-----:R-:W-:Y:S02]  /*4c770*/  IADD3 R6, P6, R15.reuse, R2.reuse, RZ ;  /* 0x000000020f067210 */ /* 0x0c1fe40007fde0ff */
[CC--:B-1----:R-:W-:Y:S02]  /*4c780*/  IADD3 R4, P4, R16.reuse, R2.reuse, RZ ;  /* 0x0000000210047210 */ /* 0x0c2fe40007f9e0ff */
[-C--:B------:R-:W-:Y:S02]  /*4c790*/  LEA.HI.X.SX32 R7, R15, R3.reuse, 0x1, P6 ;  /* 0x000000030f077211 */ /* 0x080fe400030f0eff */
[----:B------:R-:W-:Y:S02]  /*4c7a0*/  LEA.HI.X.SX32 R5, R16, R3, 0x1, P4 ;  /* 0x0000000310057211 */ /* 0x000fe400020f0eff */
[-C--:B------:R-:W-:Y:S01]  /*4c7b0*/  IADD3 R130, P5, R17, R2.reuse, RZ ;  /* 0x0000000211827210 */ /* 0x080fe20007fbe0ff */
[----:B------:R0:W-:Y:S01]  /*4c7c0*/  STL.64 [R1+0xc98], R6 ;  /* 0x000c980601007387 */ /* 0x0001e20000100a00 */
[----:B------:R-:W-:-:S02]  /*4c7d0*/  IADD3 R128, P6, R18, R2, RZ ;  /* 0x0000000212807210 */ /* 0x000fc40007fde0ff */
[-C--:B------:R-:W-:Y:S01]  /*4c7e0*/  LEA.HI.X.SX32 R131, R17, R3.reuse, 0x1, P5 ;  /* 0x0000000311837211 */ /* 0x080fe200028f0eff */
[----:B------:R1:W-:Y:S01]  /*4c7f0*/  STL.64 [R1+0xc90], R4 ;  /* 0x000c900401007387 */ /* 0x0003e20000100a00 */
[-C--:B------:R-:W-:Y:S02]  /*4c800*/  LEA.HI.X.SX32 R129, R18, R3.reuse, 0x1, P6 ;  /* 0x0000000312817211 */ /* 0x080fe400030f0eff */
[CC--:B0-----:R-:W-:Y:S02]  /*4c810*/  IADD3 R6, P4, R19.reuse, R2.reuse, RZ ;  /* 0x0000000213067210 */ /* 0x0c1fe40007f9e0ff */
[CC--:B-1----:R-:W-:Y:S02]  /*4c820*/  IADD3 R4, P5, R20.reuse, R2.reuse, RZ ;  /* 0x0000000214047210 */ /* 0x0c2fe40007fbe0ff */
[-C--:B------:R-:W-:Y:S02]  /*4c830*/  LEA.HI.X.SX32 R7, R19, R3.reuse, 0x1, P4 ;  /* 0x0000000313077211 */ /* 0x080fe400020f0eff */
[-C--:B------:R-:W-:Y:S01]  /*4c840*/  LEA.HI.X.SX32 R5, R20, R3.reuse, 0x1, P5 ;  /* 0x0000000314057211 */ /* 0x080fe200028f0eff */
[----:B------:R-:W-:Y:S01]  /*4c850*/  IMAD R156, R156, 0x62, RZ ;  /* 0x000000629c9c7824 */ /* 0x000fe200078e02ff */
[-C--:B------:R-:W-:Y:S01]  /*4c860*/  IADD3 R124, P6, R21, R2.reuse, RZ ;  /* 0x00000002157c7210 */ /* 0x080fe20007fde0ff */
[----:B------:R0:W-:Y:S01]  /*4c870*/  STL.64 [R1+0xc78], R6 ;  /* 0x000c780601007387 */ /* 0x0001e20000100a00 */
[CC--:B------:R-:W-:Y:S01]  /*4c880*/  IADD3 R126, P4, R22.reuse, R2.reuse, RZ ;  /* 0x00000002167e7210 */ /* 0x0c0fe20007f9e0ff */
[----:B------:R-:W-:Y:S01]  /*4c890*/  IMAD R157, R157, 0x63, RZ ;  /* 0x000000639d9d7824 */ /* 0x000fe200078e02ff */
[-C--:B------:R-:W-:Y:S01]  /*4c8a0*/  LEA.HI.X.SX32 R125, R21, R3.reuse, 0x1, P6 ;  /* 0x00000003157d7211 */ /* 0x080fe200030f0eff */
[----:B------:R1:W-:Y:S01]  /*4c8b0*/  STL.64 [R1+0xc70], R4 ;  /* 0x000c700401007387 */ /* 0x0003e20000100a00 */
[----:B------:R-:W-:Y:S01]  /*4c8c0*/  LEA.HI.X.SX32 R127, R22, R3, 0x1, P4 ;  /* 0x00000003167f7211 */ /* 0x000fe200020f0eff */
[----:B------:R-:W-:Y:S01]  /*4c8d0*/  IMAD R158, R158, 0x64, RZ ;  /* 0x000000649e9e7824 */ /* 0x000fe200078e02ff */
[----:B------:R-:W3:Y:S01]  /*4c8e0*/  LDC R19, c[0x0][0x278] ;  /* 0x00009e00ff137b82 */ /* 0x000ee20000000800 */
[----:B0-----:R-:W-:Y:S01]  /*4c8f0*/  IADD3 R6, P5, R23, R2, RZ ;  /* 0x0000000217067210 */ /* 0x001fe20007fbe0ff */
[----:B------:R-:W-:-:S02]  /*4c900*/  IMAD R159, R159, 0x65, RZ ;  /* 0x000000659f9f7824 */ /* 0x000fc400078e02ff */
[----:B------:R-:W-:Y:S01]  /*4c910*/  IMAD R160, R160, 0x66, RZ ;  /* 0x00000066a0a07824 */ /* 0x000fe200078e02ff */
[-C--:B-1----:R-:W-:Y:S01]  /*4c920*/  IADD3 R4, P6, R24, R2.reuse, RZ ;  /* 0x0000000218047210 */ /* 0x082fe20007fde0ff */
[----:B------:R-:W-:Y:S01]  /*4c930*/  IMAD R161, R161, 0x67, RZ ;  /* 0x00000067a1a17824 */ /* 0x000fe200078e02ff */
[-C--:B------:R-:W-:Y:S01]  /*4c940*/  LEA.HI.X.SX32 R7, R23, R3.reuse, 0x1, P5 ;  /* 0x0000000317077211 */ /* 0x080fe200028f0eff */
[----:B------:R-:W-:Y:S01]  /*4c950*/  IMAD R162, R162, 0x68, RZ ;  /* 0x00000068a2a27824 */ /* 0x000fe200078e02ff */
[-C--:B------:R-:W-:Y:S01]  /*4c960*/  LEA.HI.X.SX32 R5, R24, R3.reuse, 0x1, P6 ;  /* 0x0000000318057211 */ /* 0x080fe200030f0eff */
[----:B------:R-:W-:Y:S01]  /*4c970*/  IMAD R163, R163, 0x69, RZ ;  /* 0x00000069a3a37824 */ /* 0x000fe200078e02ff */
[CC--:B------:R-:W-:Y:S01]  /*4c980*/  IADD3 R122, P4, R25.reuse, R2.reuse, RZ ;  /* 0x00000002197a7210 */ /* 0x0c0fe20007f9e0ff */
[----:B------:R0:W-:Y:S01]  /*4c990*/  STL.64 [R1+0xc58], R6 ;  /* 0x000c580601007387 */ /* 0x0001e20000100a00 */
[-C--:B------:R-:W-:Y:S01]  /*4c9a0*/  IADD3 R120, P5, R26, R2.reuse, RZ ;  /* 0x000000021a787210 */ /* 0x080fe20007fbe0ff */
[----:B------:R-:W-:Y:S01]  /*4c9b0*/  IMAD R164, R164, 0x6a, RZ ;  /* 0x0000006aa4a47824 */ /* 0x000fe200078e02ff */
[-C--:B------:R-:W-:Y:S01]  /*4c9c0*/  LEA.HI.X.SX32 R123, R25, R3.reuse, 0x1, P4 ;  /* 0x00000003197b7211 */ /* 0x080fe200020f0eff */
[----:B------:R1:W-:Y:S01]  /*4c9d0*/  STL.64 [R1+0xc50], R4 ;  /* 0x000c500401007387 */ /* 0x0003e20000100a00 */
[----:B------:R-:W-:Y:S01]  /*4c9e0*/  LEA.HI.X.SX32 R121, R26, R3, 0x1, P5 ;  /* 0x000000031a797211 */ /* 0x000fe200028f0eff */
[----:B------:R-:W-:Y:S01]  /*4c9f0*/  IMAD R165, R165, 0x6b, RZ ;  /* 0x0000006ba5a57824 */ /* 0x000fe200078e02ff */
[----:B------:R-:W4:Y:S01]  /*4ca00*/  LDC R21, c[0x0][0x278] ;  /* 0x00009e00ff157b82 */ /* 0x000f220000000800 */
[----:B0-----:R-:W-:Y:S01]  /*4ca10*/  IADD3 R6, P6, R27, R2, RZ ;  /* 0x000000021b067210 */ /* 0x001fe20007fde0ff */
[----:B------:R-:W-:-:S02]  /*4ca20*/  IMAD R166, R166, 0x6c, RZ ;  /* 0x0000006ca6a67824 */ /* 0x000fc400078e02ff */
[----:B--2---:R-:W-:Y:S01]  /*4ca30*/  IMAD R167, R167, 0x6d, RZ ;  /* 0x0000006da7a77824 */ /* 0x004fe200078e02ff */
[-C--:B-1----:R-:W-:Y:S01]  /*4ca40*/  IADD3 R4, P4, R28, R2.reuse, RZ ;  /* 0x000000021c047210 */ /* 0x082fe20007f9e0ff */
[----:B------:R-:W-:Y:S01]  /*4ca50*/  IMAD R168, R168, 0x6e, RZ ;  /* 0x0000006ea8a87824 */ /* 0x000fe200078e02ff */
[-C--:B------:R-:W-:Y:S01]  /*4ca60*/  LEA.HI.X.SX32 R7, R27, R3.reuse, 0x1, P6 ;  /* 0x000000031b077211 */ /* 0x080fe200030f0eff */
[----:B------:R-:W-:Y:S01]  /*4ca70*/  IMAD R169, R169, 0x6f, RZ ;  /* 0x0000006fa9a97824 */ /* 0x000fe200078e02ff */
[-C--:B------:R-:W-:Y:S01]  /*4ca80*/  LEA.HI.X.SX32 R5, R28, R3.reuse, 0x1, P4 ;  /* 0x000000031c057211 */ /* 0x080fe200020f0eff */
[----:B------:R-:W-:Y:S01]  /*4ca90*/  IMAD R174, R174, 0x74, RZ ;  /* 0x00000074aeae7824 */ /* 0x000fe200078e02ff */
[CC--:B------:R-:W-:Y:S01]  /*4caa0*/  IADD3 R118, P5, R29.reuse, R2.reuse, RZ ;  /* 0x000000021d767210 */ /* 0x0c0fe20007fbe0ff */
[----:B------:R-:W-:Y:S01]  /*4cab0*/  STL.64 [R1+0xc38], R6 ;  /* 0x000c380601007387 */ /* 0x000fe20000100a00 */
[----:B------:R-:W-:Y:S01]  /*4cac0*/  IMAD R188, R188, 0x82, RZ ;  /* 0x00000082bcbc7824 */ /* 0x000fe200078e02ff */
[----:B------:R-:W0:Y:S01]  /*4cad0*/  LDC R25, c[0x0][0x278] ;  /* 0x00009e00ff197b82 */ /* 0x000e220000000800 */
[----:B------:R-:W-:Y:S01]  /*4cae0*/  LEA.HI.X.SX32 R119, R29, R3, 0x1, P5 ;  /* 0x000000031d777211 */ /* 0x000fe200028f0eff */
[----:B------:R1:W-:Y:S01]  /*4caf0*/  STL.64 [R1+0xc30], R4 ;  /* 0x000c300401007387 */ /* 0x0003e20000100a00 */
[----:B------:R-:W-:-:S02]  /*4cb00*/  IADD3 R116, P6, R30, R2, RZ ;  /* 0x000000021e747210 */ /* 0x000fc40007fde0ff */
[-C--:B------:R-:W-:Y:S02]  /*4cb10*/  IADD3 R8, P4, R31, R2.reuse, RZ ;  /* 0x000000021f087210 */ /* 0x080fe40007f9e0ff */
[-C--:B------:R-:W-:Y:S01]  /*4cb20*/  LEA.HI.X.SX32 R117, R30, R3.reuse, 0x1, P6 ;  /* 0x000000031e757211 */ /* 0x080fe200030f0eff */
[----:B------:R-:W-:Y:S01]  /*4cb30*/  IMAD R189, R189, 0x83, RZ ;  /* 0x00000083bdbd7824 */ /* 0x000fe200078e02ff */
[----:B------:R-:W2:Y:S01]  /*4cb40*/  LDC R27, c[0x0][0x278] ;  /* 0x00009e00ff1b7b82 */ /* 0x000ea20000000800 */
[-C--:B-1----:R-:W-:Y:S01]  /*4cb50*/  IADD3 R4, P5, R32, R2.reuse, RZ ;  /* 0x0000000220047210 */ /* 0x082fe20007fbe0ff */
[----:B------:R-:W-:Y:S02]  /*4cb60*/  IMAD R190, R190, 0x84, RZ ;  /* 0x00000084bebe7824 */ /* 0x000fe400078e02ff */
[----:B------:R-:W-:Y:S01]  /*4cb70*/  IMAD R191, R191, 0x85, RZ ;  /* 0x00000085bfbf7824 */ /* 0x000fe200078e02ff */
[-C--:B------:R-:W-:Y:S01]  /*4cb80*/  LEA.HI.X.SX32 R5, R32, R3.reuse, 0x1, P5 ;  /* 0x0000000320057211 */ /* 0x080fe200028f0eff */
[----:B------:R-:W-:Y:S01]  /*4cb90*/  IMAD R197, R197, 0x8b, RZ ;  /* 0x0000008bc5c57824 */ /* 0x000fe200078e02ff */
[-C--:B------:R-:W-:Y:S01]  /*4cba0*/  IADD3 R6, P6, R33, R2.reuse, RZ ;  /* 0x0000000221067210 */ /* 0x080fe20007fde0ff */
[----:B------:R-:W-:Y:S01]  /*4cbb0*/  IMAD R205, R205, 0x93, RZ ;  /* 0x00000093cdcd7824 */ /* 0x000fe200078e02ff */
[-C--:B------:R-:W-:Y:S01]  /*4cbc0*/  LEA.HI.X.SX32 R9, R31, R3.reuse, 0x1, P4 ;  /* 0x000000031f097211 */ /* 0x080fe200020f0eff */
[----:B------:R1:W-:Y:S01]  /*4cbd0*/  STL.64 [R1+0xc10], R4 ;  /* 0x000c100401007387 */ /* 0x0003e20000100a00 */
[-C--:B------:R-:W-:Y:S01]  /*4cbe0*/  IADD3 R112, P4, R34, R2.reuse, RZ ;  /* 0x0000000222707210 */ /* 0x080fe20007f9e0ff */
[----:B------:R-:W-:Y:S01]  /*4cbf0*/  IMAD R206, R206, 0x94, RZ ;  /* 0x00000094cece7824 */ /* 0x000fe200078e02ff */
[-C--:B------:R-:W-:Y:S01]  /*4cc00*/  LEA.HI.X.SX32 R7, R33, R3.reuse, 0x1, P6 ;  /* 0x0000000321077211 */ /* 0x080fe200030f0eff */
[----:B------:R-:W-:Y:S01]  /*4cc10*/  IMAD R207, R207, 0x95, RZ ;  /* 0x00000095cfcf7824 */ /* 0x000fe200078e02ff */
[-C--:B------:R-:W-:Y:S01]  /*4cc20*/  IADD3 R108, P6, R36, R2.reuse, RZ ;  /* 0x00000002246c7210 */ /* 0x080fe20007fde0ff */
[----:B------:R-:W-:Y:S01]  /*4cc30*/  STL.64 [R1+0xc18], R8 ;  /* 0x000c180801007387 */ /* 0x000fe20000100a00 */
[----:B------:R-:W-:Y:S01]  /*4cc40*/  LEA.HI.X.SX32 R113, R34, R3, 0x1, P4 ;  /* 0x0000000322717211 */ /* 0x000fe200020f0eff */
[----:B------:R-:W-:Y:S01]  /*4cc50*/  IMAD R213, R213, 0x9b, RZ ;  /* 0x0000009bd5d57824 */ /* 0x000fe200078e02ff */
[----:B------:R-:W4:Y:S01]  /*4cc60*/  LDC R31, c[0x0][0x278] ;  /* 0x00009e00ff1f7b82 */ /* 0x000f220000000800 */
[----:B-1----:R-:W-:-:S02]  /*4cc70*/  IADD3 R4, P5, R35, R2, RZ ;  /* 0x0000000223047210 */ /* 0x002fc40007fbe0ff */
[-C--:B------:R-:W-:Y:S02]  /*4cc80*/  IADD3 R110, P4, R37, R2.reuse, RZ ;  /* 0x00000002256e7210 */ /* 0x080fe40007f9e0ff */
[-C--:B------:R-:W-:Y:S01]  /*4cc90*/  LEA.HI.X.SX32 R5, R35, R3.reuse, 0x1, P5 ;  /* 0x0000000323057211 */ /* 0x080fe200028f0eff */
[----:B------:R1:W-:Y:S01]  /*4cca0*/  STL.64 [R1+0xc08], R6 ;  /* 0x000c080601007387 */ /* 0x0003e20000100a00 */
[-C--:B------:R-:W-:Y:S01]  /*4ccb0*/  LEA.HI.X.SX32 R109, R36, R3.reuse, 0x1, P6 ;  /* 0x00000003246d7211 */ /* 0x080fe200030f0eff */
[----:B------:R-:W-:Y:S01]  /*4ccc0*/  IMAD R214, R214, 0x9c, RZ ;  /* 0x0000009cd6d67824 */ /* 0x000fe200078e02ff */
[CC--:B------:R-:W-:Y:S01]  /*4ccd0*/  IADD3 R114, P5, R38.reuse, R2.reuse, RZ ;  /* 0x0000000226727210 */ /* 0x0c0fe20007fbe0ff */
[----:B------:R3:W-:Y:S01]  /*4cce0*/  STL.64 [R1+0xbf8], R4 ;  /* 0x000bf80401007387 */ /* 0x0007e20000100a00 */
[-C--:B------:R-:W-:Y:S01]  /*4ccf0*/  LEA.HI.X.SX32 R111, R37, R3.reuse, 0x1, P4 ;  /* 0x00000003256f7211 */ /* 0x080fe200020f0eff */
[----:B------:R-:W-:Y:S01]  /*4cd00*/  IMAD R215, R215, 0x9d, RZ ;  /* 0x0000009dd7d77824 */ /* 0x000fe200078e02ff */
[----:B------:R-:W-:Y:S01]  /*4cd10*/  LEA.HI.X.SX32 R115, R38, R3, 0x1, P5 ;  /* 0x0000000326737211 */ /* 0x000fe200028f0eff */
[----:B------:R-:W-:Y:S01]  /*4cd20*/  IMAD R221, R221, 0xa3, RZ ;  /* 0x000000a3dddd7824 */ /* 0x000fe200078e02ff */
[----:B------:R-:W2:Y:S01]  /*4cd30*/  LDC R33, c[0x0][0x278] ;  /* 0x00009e00ff217b82 */ /* 0x000ea20000000800 */
[----:B-1----:R-:W-:-:S02]  /*4cd40*/  IADD3 R6, P6, R39, R2, RZ ;  /* 0x0000000227067210 */ /* 0x002fc40007fde0ff */
[-C--:B---3--:R-:W-:Y:S01]  /*4cd50*/  IADD3 R4, P4, R40, R2.reuse, RZ ;  /* 0x0000000228047210 */ /* 0x088fe20007f9e0ff */
[----:B------:R-:W-:Y:S01]  /*4cd60*/  IMAD R222, R222, 0xa4, RZ ;  /* 0x000000a4dede7824 */ /* 0x000fe200078e02ff */
[-C--:B------:R-:W-:Y:S01]  /*4cd70*/  LEA.HI.X.SX32 R7, R39, R3.reuse, 0x1, P6 ;  /* 0x0000000327077211 */ /* 0x080fe200030f0eff */
[----:B------:R-:W-:Y:S01]  /*4cd80*/  IMAD R223, R223, 0xa5, RZ ;  /* 0x000000a5dfdf7824 */ /* 0x000fe200078e02ff */
[-C--:B------:R-:W-:Y:S01]  /*4cd90*/  IADD3 R106, P5, R41, R2.reuse, RZ ;  /* 0x00000002296a7210 */ /* 0x080fe20007fbe0ff */
[----:B------:R-:W-:Y:S01]  /*4cda0*/  IMAD R228, R228, 0xaa, RZ ;  /* 0x000000aae4e47824 */ /* 0x000fe200078e02ff */
[-C--:B------:R-:W-:Y:S01]  /*4cdb0*/  LEA.HI.X.SX32 R5, R40, R3.reuse, 0x1, P4 ;  /* 0x0000000328057211 */ /* 0x080fe200020f0eff */
[----:B------:R-:W-:Y:S01]  /*4cdc0*/  IMAD R229, R229, 0xab, RZ ;  /* 0x000000abe5e57824 */ /* 0x000fe200078e02ff */
[-C--:B------:R-:W-:Y:S01]  /*4cdd0*/  IADD3 R104, P6, R42, R2.reuse, RZ ;  /* 0x000000022a687210 */ /* 0x080fe20007fde0ff */
[----:B------:R1:W-:Y:S01]  /*4cde0*/  STL.64 [R1+0xbd8], R6 ;  /* 0x000bd80601007387 */ /* 0x0003e20000100a00 */
[-C--:B------:R-:W-:Y:S01]  /*4cdf0*/  IADD3 R8, P4, R43, R2.reuse, RZ ;  /* 0x000000022b087210 */ /* 0x080fe20007f9e0ff */
[----:B------:R-:W-:Y:S01]  /*4ce00*/  IMAD R230, R230, 0xac, RZ ;  /* 0x000000ace6e67824 */ /* 0x000fe200078e02ff */
[-C--:B------:R-:W-:Y:S01]  /*4ce10*/  LEA.HI.X.SX32 R107, R41, R3.reuse, 0x1, P5 ;  /* 0x00000003296b7211 */ /* 0x080fe200028f0eff */
        /* <DEDUP_REMOVED lines=11> */
[-C--:B------:R-:W-:Y:S01]  /*4ced0*/  LEA.HI.X.SX32 R5, R45, R3.reuse, 0x1, P6 ;  /* 0x000000032d057211 */ /* 0x080fe200030f0eff */
[----:B------:R1:W-:Y:S01]  /*4cee0*/  STL.64 [R1+0xbb8], R8 ;  /* 0x000bb80801007387 */ /* 0x0003e20000100a00 */
[----:B------:R-:W-:Y:S01]  /*4cef0*/  IADD3 R102, P4, R46, R2, RZ ;  /* 0x000000022e667210 */ /* 0x000fe20007f9e0ff */
[----:B------:R-:W-:Y:S01]  /*4cf00*/  IMAD R236, R236, 0xb2, RZ ;  /* 0x000000b2ecec7824 */ /* 0x000fe200078e02ff */
[----:B------:R-:W3:Y:S01]  /*4cf10*/  LDC R39, c[0x0][0x278] ;  /* 0x00009e00ff277b82 */ /* 0x000ee20000000800 */
[----:B------:R0:W-:Y:S01]  /*4cf20*/  STL.64 [R1+0xbb0], R6 ;  /* 0x000bb00601007387 */ /* 0x0001e20000100a00 */
[----:B------:R-:W-:-:S03]  /*4cf30*/  LEA.HI.X.SX32 R103, R46, R3, 0x1, P4 ;  /* 0x000000032e677211 */ /* 0x000fc600020f0eff */
[----:B------:R4:W-:Y:S01]  /*4cf40*/  STL.64 [R1+0xba8], R4 ;  /* 0x000ba80401007387 */ /* 0x0009e20000100a00 */
[----:B------:R-:W-:Y:S02]  /*4cf50*/  IMAD R237, R237, 0xb3, RZ ;  /* 0x000000b3eded7824 */ /* 0x000fe400078e02ff */
[----:B------:R-:W-:Y:S01]  /*4cf60*/  IMAD R238, R238, 0xb4, RZ ;  /* 0x000000b4eeee7824 */ /* 0x000fe200078e02ff */
[-C--:B-1----:R-:W-:Y:S01]  /*4cf70*/  IADD3 R8, P5, R47, R2.reuse, RZ ;  /* 0x000000022f087210 */ /* 0x082fe20007fbe0ff */
[----:B------:R-:W-:Y:S01]  /*4cf80*/  IMAD R239, R239, 0xb5, RZ ;  /* 0x000000b5efef7824 */ /* 0x000fe200078e02ff */
[----:B------:R-:W1:Y:S01]  /*4cf90*/  LDC R29, c[0x0][0x278] ;  /* 0x00009e00ff1d7b82 */ /* 0x000e620000000800 */
[CC--:B0-----:R-:W-:Y:S02]  /*4cfa0*/  IADD3 R6, P6, R48.reuse, R2.reuse, RZ ;  /* 0x0000000230067210 */ /* 0x0c1fe40007fde0ff */
[-C--:B----4-:R-:W-:Y:S02]  /*4cfb0*/  IADD3 R4, P4, R49, R2.reuse, RZ ;  /* 0x0000000231047210 */ /* 0x090fe40007f9e0ff */
[-C--:B------:R-:W-:Y:S01]  /*4cfc0*/  LEA.HI.X.SX32 R7, R48, R3.reuse, 0x1, P6 ;  /* 0x0000000330077211 */ /* 0x080fe200030f0eff */
[----:B------:R-:W-:Y:S01]  /*4cfd0*/  IMAD R240, R240, 0xb6, RZ ;  /* 0x000000b6f0f07824 */ /* 0x000fe200078e02ff */
[-C--:B------:R-:W-:Y:S01]  /*4cfe0*/  LEA.HI.X.SX32 R9, R47, R3.reuse, 0x1, P5 ;  /* 0x000000032f097211 */ /* 0x080fe200028f0eff */
[----:B------:R-:W-:Y:S01]  /*4cff0*/  IMAD R241, R241, 0xb7, RZ ;  /* 0x000000b7f1f17824 */ /* 0x000fe200078e02ff */
[----:B------:R-:W-:Y:S01]  /*4d000*/  LEA.HI.X.SX32 R5, R49, R3, 0x1, P4 ;  /* 0x0000000331057211 */ /* 0x000fe200020f0eff */
[----:B------:R0:W-:Y:S01]  /*4d010*/  STL.64 [R1+0xb90], R6 ;  /* 0x000b900601007387 */ /* 0x0001e20000100a00 */
[----:B------:R-:W-:Y:S01]  /*4d020*/  IADD3 R100, P5, R50, R2, RZ ;  /* 0x0000000232647210 */ /* 0x000fe20007fbe0ff */
[----:B------:R-:W-:Y:S01]  /*4d030*/  IMAD R242, R242, 0xb8, RZ ;  /* 0x000000b8f2f27824 */ /* 0x000fe200078e02ff */
[----:B------:R-:W4:Y:S01]  /*4d040*/  LDC R35, c[0x0][0x278] ;  /* 0x00009e00ff237b82 */ /* 0x000f220000000800 */
[----:B------:R-:W-:Y:S04]  /*4d050*/  STL.64 [R1+0xb98], R8 ;  /* 0x000b980801007387 */ /* 0x000fe80000100a00 */
[----:B------:R2:W-:Y:S01]  /*4d060*/  STL.64 [R1+0xb88], R4 ;  /* 0x000b880401007387 */ /* 0x0005e20000100a00 */
[----:B------:R-:W-:-:S02]  /*4d070*/  IMAD R243, R243, 0xb9, RZ ;  /* 0x000000b9f3f37824 */ /* 0x000fc400078e02ff */
[----:B------:R-:W-:Y:S01]  /*4d080*/  IMAD R244, R244, 0xba, RZ ;  /* 0x000000baf4f47824 */ /* 0x000fe200078e02ff */
[-C--:B0-----:R-:W-:Y:S01]  /*4d090*/  IADD3 R6, P6, R51, R2.reuse, RZ ;  /* 0x0000000233067210 */ /* 0x081fe20007fde0ff */
[----:B------:R-:W-:Y:S01]  /*4d0a0*/  IMAD R245, R245, 0xbb, RZ ;  /* 0x000000bbf5f57824 */ /* 0x000fe200078e02ff */
[----:B------:R-:W0:Y:S02]  /*4d0b0*/  LDC R41, c[0x0][0x278] ;  /* 0x00009e00ff297b82 */ /* 0x000e240000000800 */
[-C--:B------:R-:W-:Y:S02]  /*4d0c0*/  LEA.HI.X.SX32 R7, R51, R3.reuse, 0x1, P6 ;  /* 0x0000000333077211 */ /* 0x080fe400030f0eff */
[-C--:B--2---:R-:W-:Y:S02]  /*4d0d0*/  IADD3 R4, P4, R52, R2.reuse, RZ ;  /* 0x0000000234047210 */ /* 0x084fe40007f9e0ff */
[-C--:B------:R-:W-:Y:S01]  /*4d0e0*/  LEA.HI.X.SX32 R101, R50, R3.reuse, 0x1, P5 ;  /* 0x0000000332657211 */ /* 0x080fe200028f0eff */
[----:B------:R-:W-:Y:S01]  /*4d0f0*/  IMAD R246, R246, 0xbc, RZ ;  /* 0x000000bcf6f67824 */ /* 0x000fe200078e02ff */
[-C--:B------:R-:W-:Y:S01]  /*4d100*/  LEA.HI.X.SX32 R5, R52, R3.reuse, 0x1, P4 ;  /* 0x0000000334057211 */ /* 0x080fe200020f0eff */
[----:B------:R2:W-:Y:S01]  /*4d110*/  STL.64 [R1+0xb78], R6 ;  /* 0x000b780601007387 */ /* 0x0005e20000100a00 */
[----:B------:R-:W-:Y:S01]  /*4d120*/  IADD3 R8, P5, R53, R2, RZ ;  /* 0x0000000235087210 */ /* 0x000fe20007fbe0ff */
[----:B------:R-:W-:Y:S01]  /*4d130*/  IMAD R247, R247, 0xbd, RZ ;  /* 0x000000bdf7f77824 */ /* 0x000fe200078e02ff */
[----:B------:R-:W0:Y:S01]  /*4d140*/  LDC R43, c[0x0][0x278] ;  /* 0x00009e00ff2b7b82 */ /* 0x000e220000000800 */
[----:B------:R3:W-:Y:S01]  /*4d150*/  STL.64 [R1+0xb70], R4 ;  /* 0x000b700401007387 */ /* 0x0007e20000100a00 */
[----:B------:R-:W-:Y:S01]  /*4d160*/  LEA.HI.X.SX32 R9, R53, R3, 0x1, P5 ;  /* 0x0000000335097211 */ /* 0x000fe200028f0eff */
[----:B------:R-:W-:-:S02]  /*4d170*/  IMAD R249, R249, 0xbf, RZ ;  /* 0x000000bff9f97824 */ /* 0x000fc400078e02ff */
[----:B------:R-:W-:Y:S02]  /*4d180*/  IMAD R250, R250, 0xc0, RZ ;  /* 0x000000c0fafa7824 */ /* 0x000fe400078e02ff */
[----:B------:R-:W-:Y:S01]  /*4d190*/  IMAD R251, R251, 0xc1, RZ ;  /* 0x000000c1fbfb7824 */ /* 0x000fe200078e02ff */
[----:B------:R-:W0:Y:S01]  /*4d1a0*/  LDC R47, c[0x0][0x278] ;  /* 0x00009e00ff2f7b82 */ /* 0x000e220000000800 */
[CC--:B--2---:R-:W-:Y:S02]  /*4d1b0*/  IADD3 R6, P6, R54.reuse, R2.reuse, RZ ;  /* 0x0000000236067210 */ /* 0x0c4fe40007fde0ff */
[-C--:B---3--:R-:W-:Y:S02]  /*4d1c0*/  IADD3 R4, P4, R55, R2.reuse, RZ ;  /* 0x0000000237047210 */ /* 0x088fe40007f9e0ff */
[-C--:B------:R-:W-:Y:S01]  /*4d1d0*/  LEA.HI.X.SX32 R7, R54, R3.reuse, 0x1, P6 ;  /* 0x0000000336077211 */ /* 0x080fe200030f0eff */
[----:B------:R-:W-:Y:S01]  /*4d1e0*/  IMAD R30, R25, 0x1aa, RZ ;  /* 0x000001aa191e7824 */ /* 0x000fe200078e02ff */
[----:B------:R-:W-:Y:S01]  /*4d1f0*/  LEA.HI.X.SX32 R5, R55, R3, 0x1, P4 ;  /* 0x0000000337057211 */ /* 0x000fe200020f0eff */
[----:B------:R2:W-:Y:S01]  /*4d200*/  STL.64 [R1+0xb68], R8 ;  /* 0x000b680801007387 */ /* 0x0005e20000100a00 */
[----:B------:R-:W-:Y:S01]  /*4d210*/  IMAD R22, R19, 0x1a6, RZ ;  /* 0x000001a613167824 */ /* 0x000fe200078e02ff */
[----:B------:R-:W3:Y:S02]  /*4d220*/  LDC R49, c[0x0][0x278] ;  /* 0x00009e00ff317b82 */ /* 0x000ee40000000800 */
[----:B------:R1:W-:Y:S04]  /*4d230*/  STL.64 [R1+0xb60], R6 ;  /* 0x000b600601007387 */ /* 0x0003e80000100a00 */
[----:B------:R4:W-:Y:S01]  /*4d240*/  STL.64 [R1+0xb58], R4 ;  /* 0x000b580401007387 */ /* 0x0009e20000100a00 */
[----:B------:R-:W-:Y:S01]  /*4d250*/  IMAD R36, R31, 0x1ad, RZ ;  /* 0x000001ad1f247824 */ /* 0x000fe200078e02ff */
[----:B------:R-:W3:Y:S01]  /*4d260*/  LDC R55, c[0x0][0x278] ;  /* 0x00009e00ff377b82 */ /* 0x000ee20000000800 */
[----:B--2---:R-:W-:-:S02]  /*4d270*/  IADD3 R8, P5, R56, R2, RZ ;  /* 0x0000000238087210 */ /* 0x004fc40007fbe0ff */
[-C--:B-1----:R-:W-:Y:S02]  /*4d280*/  IADD3 R6, P6, R57, R2.reuse, RZ ;  /* 0x0000000239067210 */ /* 0x082fe40007fde0ff */
[-C--:B------:R-:W-:Y:S01]  /*4d290*/  LEA.HI.X.SX32 R9, R56, R3.reuse, 0x1, P5 ;  /* 0x0000000338097211 */ /* 0x080fe200028f0eff */
[----:B------:R-:W-:Y:S01]  /*4d2a0*/  IMAD R42, R37, 0x1b0, RZ ;  /* 0x000001b0252a7824 */ /* 0x000fe200078e02ff */
[CC--:B----4-:R-:W-:Y:S01]  /*4d2b0*/  IADD3 R4, P4, R58.reuse, R2.reuse, RZ ;  /* 0x000000023a047210 */ /* 0x0d0fe20007f9e0ff */
[----:B------:R-:W-:Y:S01]  /*4d2c0*/  IMAD R26, R21, 0x1a8, RZ ;  /* 0x000001a8151a7824 */ /* 0x000fe200078e02ff */
[-C--:B------:R-:W-:Y:S01]  /*4d2d0*/  LEA.HI.X.SX32 R7, R57, R3.reuse, 0x1, P6 ;  /* 0x0000000339077211 */ /* 0x080fe200030f0eff */
[----:B------:R-:W-:Y:S01]  /*4d2e0*/  IMAD R32, R27, 0x1ab, RZ ;  /* 0x000001ab1b207824 */ /* 0x000fe200078e02ff */
[----:B------:R-:W-:Y:S01]  /*4d2f0*/  LEA.HI.X.SX32 R5, R58, R3, 0x1, P4 ;  /* 0x000000033a057211 */ /* 0x000fe200020f0eff */
[----:B------:R1:W-:Y:S01]  /*4d300*/  STL.64 [R1+0xb50], R8 ;  /* 0x000b500801007387 */ /* 0x0003e20000100a00 */
[----:B------:R-:W-:Y:S01]  /*4d310*/  IMAD R38, R33, 0x1ae, RZ ;  /* 0x000001ae21267824 */ /* 0x000fe200078e02ff */
[----:B------:R-:W2:Y:S02]  /*4d320*/  LDC R51, c[0x0][0x278] ;  /* 0x00009e00ff337b82 */ /* 0x000ea40000000800 */
[----:B------:R4:W-:Y:S04]  /*4d330*/  STL.64 [R1+0xb48], R6 ;  /* 0x000b480601007387 */ /* 0x0009e80000100a00 */
[----:B------:R0:W-:Y:S01]  /*4d340*/  STL.64 [R1+0xb40], R4 ;  /* 0x000b400401007387 */ /* 0x0001e20000100a00 */
[----:B-1----:R-:W-:-:S02]  /*4d350*/  IADD3 R8, P5, R59, R2, RZ ;  /* 0x000000023b087210 */ /* 0x002fc40007fbe0ff */
[CC--:B----4-:R-:W-:Y:S02]  /*4d360*/  IADD3 R6, P6, R60.reuse, R2.reuse, RZ ;  /* 0x000000023c067210 */ /* 0x0d0fe40007fde0ff */
[-C--:B------:R-:W-:Y:S02]  /*4d370*/  LEA.HI.X.SX32 R9, R59, R3.reuse, 0x1, P5 ;  /* 0x000000033b097211 */ /* 0x080fe400028f0eff */
[-C--:B0-----:R-:W-:Y:S01]  /*4d380*/  IADD3 R4, P4, R61, R2.reuse, RZ ;  /* 0x000000023d047210 */ /* 0x081fe20007f9e0ff */
[----:B------:R-:W-:Y:S01]  /*4d390*/  IMAD R44, R39, 0x1b1, RZ ;  /* 0x000001b1272c7824 */ /* 0x000fe200078e02ff */
[-C--:B------:R-:W-:Y:S01]  /*4d3a0*/  LEA.HI.X.SX32 R7, R60, R3.reuse, 0x1, P6 ;  /* 0x000000033c077211 */ /* 0x080fe200030f0eff */
[----:B------:R-:W-:Y:S01]  /*4d3b0*/  IMAD R34, R29, 0x1ac, RZ ;  /* 0x000001ac1d227824 */ /* 0x000fe200078e02ff */
[----:B------:R-:W-:Y:S01]  /*4d3c0*/  LEA.HI.X.SX32 R5, R61, R3, 0x1, P4 ;  /* 0x000000033d057211 */ /* 0x000fe200020f0eff */
[----:B------:R0:W-:Y:S01]  /*4d3d0*/  STL.64 [R1+0xb38], R8 ;  /* 0x000b380801007387 */ /* 0x0001e20000100a00 */
[----:B------:R-:W-:Y:S01]  /*4d3e0*/  IMAD R40, R35, 0x1af, RZ ;  /* 0x000001af23287824 */ /* 0x000fe200078e02ff */
[----:B------:R-:W1:Y:S02]  /*4d3f0*/  LDC R59, c[0x0][0x278] ;  /* 0x00009e00ff3b7b82 */ /* 0x000e640000000800 */
[----:B------:R4:W-:Y:S04]  /*4d400*/  STL.64 [R1+0xb30], R6 ;  /* 0x000b300601007387 */ /* 0x0009e80000100a00 */
[----:B------:R3:W-:Y:S01]  /*4d410*/  STL.64 [R1+0xb28], R4 ;  /* 0x000b280401007387 */ /* 0x0007e20000100a00 */
[----:B0-----:R-:W-:-:S02]  /*4d420*/  IADD3 R8, P5, R62, R2, RZ ;  /* 0x000000023e087210 */ /* 0x001fc40007fbe0ff */
[CC--:B----4-:R-:W-:Y:S02]  /*4d430*/  IADD3 R6, P6, R63.reuse, R2.reuse, RZ ;  /* 0x000000023f067210 */ /* 0x0d0fe40007fde0ff */
[-C--:B------:R-:W-:Y:S02]  /*4d440*/  LEA.HI.X.SX32 R9, R62, R3.reuse, 0x1, P5 ;  /* 0x000000033e097211 */ /* 0x080fe400028f0eff */
[CC--:B---3--:R-:W-:Y:S02]  /*4d450*/  IADD3 R4, P4, R64.reuse, R2.reuse, RZ ;  /* 0x0000000240047210 */ /* 0x0c8fe40007f9e0ff */
[-C--:B------:R-:W-:Y:S02]  /*4d460*/  LEA.HI.X.SX32 R7, R63, R3.reuse, 0x1, P6 ;  /* 0x000000033f077211 */ /* 0x080fe400030f0eff */
[----:B------:R-:W-:Y:S01]  /*4d470*/  LEA.HI.X.SX32 R5, R64, R3, 0x1, P4 ;  /* 0x0000000340057211 */ /* 0x000fe200020f0eff */
[----:B------:R0:W-:Y:S01]  /*4d480*/  STL.64 [R1+0xb20], R8 ;  /* 0x000b200801007387 */ /* 0x0001e20000100a00 */
[----:B------:R-:W-:Y:S01]  /*4d490*/  IMAD R46, R41, 0x1b2, RZ ;  /* 0x000001b2292e7824 */ /* 0x000fe200078e02ff */
[----:B------:R-:W3:Y:S02]  /*4d4a0*/  LDC R63, c[0x0][0x278] ;  /* 0x00009e00ff3f7b82 */ /* 0x000ee40000000800 */
[----:B------:R4:W-:Y:S04]  /*4d4b0*/  STL.64 [R1+0xb18], R6 ;  /* 0x000b180601007387 */ /* 0x0009e80000100a00 */
[----:B------:R2:W-:Y:S01]  /*4d4c0*/  STL.64 [R1+0xb10], R4 ;  /* 0x000b100401007387 */ /* 0x0005e20000100a00 */
[----:B0-----:R-:W-:-:S02]  /*4d4d0*/  IADD3 R8, P5, R65, R2, RZ ;  /* 0x0000000241087210 */ /* 0x001fc40007fbe0ff */
[CC--:B----4-:R-:W-:Y:S02]  /*4d4e0*/  IADD3 R6, P6, R66.reuse, R2.reuse, RZ ;  /* 0x0000000242067210 */ /* 0x0d0fe40007fde0ff */
[-C--:B------:R-:W-:Y:S02]  /*4d4f0*/  LEA.HI.X.SX32 R9, R65, R3.reuse, 0x1, P5 ;  /* 0x0000000341097211 */ /* 0x080fe400028f0eff */
[-C--:B--2---:R-:W-:Y:S01]  /*4d500*/  IADD3 R4, P4, R67, R2.reuse, RZ ;  /* 0x0000000243047210 */ /* 0x084fe20007f9e0ff */
        /* <DEDUP_REMOVED lines=9> */
[----:B------:R-:W-:Y:S01]  /*4d5a0*/  IMAD R60, R55, 0x1b9, RZ ;  /* 0x000001b9373c7824 */ /* 0x000fe200078e02ff */
[----:B------:R-:W3:Y:S01]  /*4d5b0*/  LDC R65, c[0x0][0x278] ;  /* 0x00009e00ff417b82 */ /* 0x000ee20000000800 */
[----:B0-----:R-:W-:-:S02]  /*4d5c0*/  IADD3 R8, P5, R68, R2, RZ ;  /* 0x0000000244087210 */ /* 0x001fc40007fbe0ff */
[CC--:B----4-:R-:W-:Y:S02]  /*4d5d0*/  IADD3 R6, P6, R69.reuse, R2.reuse, RZ ;  /* 0x0000000245067210 */ /* 0x0d0fe40007fde0ff */
[-C--:B------:R-:W-:Y:S02]  /*4d5e0*/  LEA.HI.X.SX32 R9, R68, R3.reuse, 0x1, P5 ;  /* 0x0000000344097211 */ /* 0x080fe400028f0eff */
[CC--:B-1----:R-:W-:Y:S02]  /*4d5f0*/  IADD3 R4, P4, R70.reuse, R2.reuse, RZ ;  /* 0x0000000246047210 */ /* 0x0c2fe40007f9e0ff */
[-C--:B------:R-:W-:Y:S02]  /*4d600*/  LEA.HI.X.SX32 R7, R69, R3.reuse, 0x1, P6 ;  /* 0x0000000345077211 */ /* 0x080fe400030f0eff */
[----:B------:R-:W-:Y:S01]  /*4d610*/  LEA.HI.X.SX32 R5, R70, R3, 0x1, P4 ;  /* 0x0000000346057211 */ /* 0x000fe200020f0eff */
[----:B------:R0:W-:Y:S01]  /*4d620*/  STL.64 [R1+0xaf0], R8 ;  /* 0x000af00801007387 */ /* 0x0001e20000100a00 */
[----:B------:R-:W1:Y:S03]  /*4d630*/  LDC R69, c[0x0][0x278] ;  /* 0x00009e00ff457b82 */ /* 0x000e660000000800 */
[----:B------:R4:W-:Y:S04]  /*4d640*/  STL.64 [R1+0xae8], R6 ;  /* 0x000ae80601007387 */ /* 0x0009e80000100a00 */
[----:B------:R4:W-:Y:S01]  /*4d650*/  STL.64 [R1+0xae0], R4 ;  /* 0x000ae00401007387 */ /* 0x0009e20000100a00 */
[----:B------:R-:W3:Y:S01]  /*4d660*/  LDC R70, c[0x0][0x278] ;  /* 0x00009e00ff467b82 */ /* 0x000ee20000000800 */
[----:B0-----:R-:W-:-:S02]  /*4d670*/  IADD3 R8, P5, R71, R2, RZ ;  /* 0x0000000247087210 */ /* 0x001fc40007fbe0ff */
[CC--:B----4-:R-:W-:Y:S02]  /*4d680*/  IADD3 R6, P6, R72.reuse, R2.reuse, RZ ;  /* 0x0000000248067210 */ /* 0x0d0fe40007fde0ff */
[-C--:B------:R-:W-:Y:S02]  /*4d690*/  LEA.HI.X.SX32 R9, R71, R3.reuse, 0x1, P5 ;  /* 0x0000000347097211 */ /* 0x080fe400028f0eff */
[CC--:B------:R-:W-:Y:S02]  /*4d6a0*/  IADD3 R4, P4, R73.reuse, R2.reuse, RZ ;  /* 0x0000000249047210 */ /* 0x0c0fe40007f9e0ff */
[-C--:B------:R-:W-:Y:S02]  /*4d6b0*/  LEA.HI.X.SX32 R7, R72, R3.reuse, 0x1, P6 ;  /* 0x0000000348077211 */ /* 0x080fe400030f0eff */
[----:B------:R-:W-:Y:S01]  /*4d6c0*/  LEA.HI.X.SX32 R5, R73, R3, 0x1, P4 ;  /* 0x0000000349057211 */ /* 0x000fe200020f0eff */
[----:B------:R0:W-:Y:S01]  /*4d6d0*/  STL.64 [R1+0xad8], R8 ;  /* 0x000ad80801007387 */ /* 0x0001e20000100a00 */
[----:B------:R-:W4:Y:S03]  /*4d6e0*/  LDC R73, c[0x0][0x278] ;  /* 0x00009e00ff497b82 */ /* 0x000f260000000800 */
[----:B------:R2:W-:Y:S04]  /*4d6f0*/  STL.64 [R1+0xad0], R6 ;  /* 0x000ad00601007387 */ /* 0x0005e80000100a00 */
[----:B------:R1:W-:Y:S01]  /*4d700*/  STL.64 [R1+0xac8], R4 ;  /* 0x000ac80401007387 */ /* 0x0003e20000100a00 */
[----:B0-----:R-:W-:-:S02]  /*4d710*/  IADD3 R8, P5, R74, R2, RZ ;  /* 0x000000024a087210 */ /* 0x001fc40007fbe0ff */
[CC--:B--2---:R-:W-:Y:S02]  /*4d720*/  IADD3 R6, P6, R75.reuse, R2.reuse, RZ ;  /* 0x000000024b067210 */ /* 0x0c4fe40007fde0ff */
[-C--:B------:R-:W-:Y:S02]  /*4d730*/  LEA.HI.X.SX32 R9, R74, R3.reuse, 0x1, P5 ;  /* 0x000000034a097211 */ /* 0x080fe400028f0eff */
[CC--:B-1----:R-:W-:Y:S02]  /*4d740*/  IADD3 R4, P4, R76.reuse, R2.reuse, RZ ;  /* 0x000000024c047210 */ /* 0x0c2fe40007f9e0ff */
[-C--:B------:R-:W-:Y:S02]  /*4d750*/  LEA.HI.X.SX32 R7, R75, R3.reuse, 0x1, P6 ;  /* 0x000000034b077211 */ /* 0x080fe400030f0eff */
[----:B------:R-:W-:Y:S01]  /*4d760*/  LEA.HI.X.SX32 R5, R76, R3, 0x1, P4 ;  /* 0x000000034c057211 */ /* 0x000fe200020f0eff */
[----:B------:R0:W-:Y:S01]  /*4d770*/  STL.64 [R1+0xac0], R8 ;  /* 0x000ac00801007387 */ /* 0x0001e20000100a00 */
[----:B------:R-:W-:Y:S01]  /*4d780*/  IMAD R56, R51, 0x1b7, RZ ;  /* 0x000001b733387824 */ /* 0x000fe200078e02ff */
[----:B------:R-:W1:Y:S02]  /*4d790*/  LDC R75, c[0x0][0x278] ;  /* 0x00009e00ff4b7b82 */ /* 0x000e640000000800 */
[----:B------:R2:W-:Y:S04]  /*4d7a0*/  STL.64 [R1+0xab8], R6 ;  /* 0x000ab80601007387 */ /* 0x0005e80000100a00 */
[----:B------:R3:W-:Y:S01]  /*4d7b0*/  STL.64 [R1+0xab0], R4 ;  /* 0x000ab00401007387 */ /* 0x0007e20000100a00 */
[----:B0-----:R-:W-:-:S02]  /*4d7c0*/  IADD3 R8, P5, R77, R2, RZ ;  /* 0x000000024d087210 */ /* 0x001fc40007fbe0ff */
[CC--:B--2---:R-:W-:Y:S02]  /*4d7d0*/  IADD3 R6, P6, R78.reuse, R2.reuse, RZ ;  /* 0x000000024e067210 */ /* 0x0c4fe40007fde0ff */
[-C--:B------:R-:W-:Y:S02]  /*4d7e0*/  LEA.HI.X.SX32 R9, R77, R3.reuse, 0x1, P5 ;  /* 0x000000034d097211 */ /* 0x080fe400028f0eff */
[CC--:B---3--:R-:W-:Y:S02]  /*4d7f0*/  IADD3 R4, P4, R79.reuse, R2.reuse, RZ ;  /* 0x000000024f047210 */ /* 0x0c8fe40007f9e0ff */
[-C--:B------:R-:W-:Y:S02]  /*4d800*/  LEA.HI.X.SX32 R7, R78, R3.reuse, 0x1, P6 ;  /* 0x000000034e077211 */ /* 0x080fe400030f0eff */
[----:B------:R-:W-:Y:S01]  /*4d810*/  LEA.HI.X.SX32 R5, R79, R3, 0x1, P4 ;  /* 0x000000034f057211 */ /* 0x000fe200020f0eff */
[----:B------:R0:W-:Y:S01]  /*4d820*/  STL.64 [R1+0xaa8], R8 ;  /* 0x000aa80801007387 */ /* 0x0001e20000100a00 */
[----:B------:R-:W-:Y:S01]  /*4d830*/  IMAD R72, R69, 0x1bf, RZ ;  /* 0x000001bf45487824 */ /* 0x000fe200078e02ff */
[----:B------:R-:W2:Y:S02]  /*4d840*/  LDC R79, c[0x0][0x278] ;  /* 0x00009e00ff4f7b82 */ /* 0x000ea40000000800 */
[----:B------:R3:W-:Y:S04]  /*4d850*/  STL.64 [R1+0xaa0], R6 ;  /* 0x000aa00601007387 */ /* 0x0007e80000100a00 */
[----:B------:R4:W-:Y:S01]  /*4d860*/  STL.64 [R1+0xa98], R4 ;  /* 0x000a980401007387 */ /* 0x0009e20000100a00 */
[----:B0-----:R-:W-:-:S02]  /*4d870*/  IADD3 R8, P5, R80, R2, RZ ;  /* 0x0000000250087210 */ /* 0x001fc40007fbe0ff */
[CC--:B---3--:R-:W-:Y:S02]  /*4d880*/  IADD3 R6, P6, R81.reuse, R2.reuse, RZ ;  /* 0x0000000251067210 */ /* 0x0c8fe40007fde0ff */
[-C--:B------:R-:W-:Y:S02]  /*4d890*/  LEA.HI.X.SX32 R9, R80, R3.reuse, 0x1, P5 ;  /* 0x0000000350097211 */ /* 0x080fe400028f0eff */
[CC--:B----4-:R-:W-:Y:S02]  /*4d8a0*/  IADD3 R4, P4, R82.reuse, R2.reuse, RZ ;  /* 0x0000000252047210 */ /* 0x0d0fe40007f9e0ff */
        /* <DEDUP_REMOVED lines=19> */
[-C--:B----4-:R-:W-:Y:S02]  /*4d9e0*/  IADD3 R6, P6, R87, R2.reuse, RZ ;  /* 0x0000000257067210 */ /* 0x090fe40007fde0ff */
[-C--:B------:R-:W-:Y:S02]  /*4d9f0*/  LEA.HI.X.SX32 R9, R86, R3.reuse, 0x1, P5 ;  /* 0x0000000356097211 */ /* 0x080fe400028f0eff */
[CC--:B--2---:R-:W-:Y:S01]  /*4da00*/  IADD3 R4, P4, R88.reuse, R2.reuse, RZ ;  /* 0x0000000258047210 */ /* 0x0c4fe20007f9e0ff */
        /* <DEDUP_REMOVED lines=9> */
[----:B0-----:R-:W-:-:S02]  /*4daa0*/  IADD3 R8, P5, R89, R2, RZ ;  /* 0x0000000259087210 */ /* 0x001fc40007fbe0ff */
[CC--:B----4-:R-:W-:Y:S02]  /*4dab0*/  IADD3 R6, P6, R90.reuse, R2.reuse, RZ ;  /* 0x000000025a067210 */ /* 0x0d0fe40007fde0ff */
[-C--:B------:R-:W-:Y:S02]  /*4dac0*/  LEA.HI.X.SX32 R9, R89, R3.reuse, 0x1, P5 ;  /* 0x0000000359097211 */ /* 0x080fe400028f0eff */
[CC--:B---3--:R-:W-:Y:S01]  /*4dad0*/  IADD3 R4, P4, R91.reuse, R2.reuse, RZ ;  /* 0x000000025b047210 */ /* 0x0c8fe20007f9e0ff */
[----:B------:R-:W0:Y:S01]  /*4dae0*/  LDC R89, c[0x0][0x278] ;  /* 0x00009e00ff597b82 */ /* 0x000e220000000800 */
[-C--:B------:R-:W-:Y:S02]  /*4daf0*/  LEA.HI.X.SX32 R7, R90, R3.reuse, 0x1, P6 ;  /* 0x000000035a077211 */ /* 0x080fe400030f0eff */
[----:B------:R-:W-:Y:S01]  /*4db00*/  LEA.HI.X.SX32 R5, R91, R3, 0x1, P4 ;  /* 0x000000035b057211 */ /* 0x000fe200020f0eff */
[----:B------:R3:W-:Y:S04]  /*4db10*/  STL.64 [R1+0xa48], R8 ;  /* 0x000a480801007387 */ /* 0x0007e80000100a00 */
[----:B------:R4:W-:Y:S01]  /*4db20*/  STL.64 [R1+0xa40], R6 ;  /* 0x000a400601007387 */ /* 0x0009e20000100a00 */
[----:B------:R-:W2:Y:S03]  /*4db30*/  LDC R90, c[0x0][0x278] ;  /* 0x00009e00ff5a7b82 */ /* 0x000ea60000000800 */
[----:B------:R1:W-:Y:S01]  /*4db40*/  STL.64 [R1+0xa38], R4 ;  /* 0x000a380401007387 */ /* 0x0003e20000100a00 */
[----:B---3--:R-:W-:-:S02]  /*4db50*/  IADD3 R8, P5, R92, R2, RZ ;  /* 0x000000025c087210 */ /* 0x008fc40007fbe0ff */
[CC--:B----4-:R-:W-:Y:S02]  /*4db60*/  IADD3 R6, P6, R93.reuse, R2.reuse, RZ ;  /* 0x000000025d067210 */ /* 0x0d0fe40007fde0ff */
[-C--:B------:R-:W-:Y:S02]  /*4db70*/  LEA.HI.X.SX32 R9, R92, R3.reuse, 0x1, P5 ;  /* 0x000000035c097211 */ /* 0x080fe400028f0eff */
[CC--:B-1----:R-:W-:Y:S02]  /*4db80*/  IADD3 R4, P4, R94.reuse, R2.reuse, RZ ;  /* 0x000000025e047210 */ /* 0x0c2fe40007f9e0ff */
[-C--:B------:R-:W-:Y:S02]  /*4db90*/  LEA.HI.X.SX32 R7, R93, R3.reuse, 0x1, P6 ;  /* 0x000000035d077211 */ /* 0x080fe400030f0eff */
[----:B------:R-:W-:Y:S01]  /*4dba0*/  LEA.HI.X.SX32 R5, R94, R3, 0x1, P4 ;  /* 0x000000035e057211 */ /* 0x000fe200020f0eff */
[----:B------:R1:W-:Y:S01]  /*4dbb0*/  STL.64 [R1+0xa30], R8 ;  /* 0x000a300801007387 */ /* 0x0003e20000100a00 */
[----:B------:R-:W3:Y:S03]  /*4dbc0*/  LDC R93, c[0x0][0x278] ;  /* 0x00009e00ff5d7b82 */ /* 0x000ee60000000800 */
[----:B------:R4:W-:Y:S04]  /*4dbd0*/  STL.64 [R1+0xa28], R6 ;  /* 0x000a280601007387 */ /* 0x0009e80000100a00 */
[----:B------:R0:W-:Y:S01]  /*4dbe0*/  STL.64 [R1+0xa20], R4 ;  /* 0x000a200401007387 */ /* 0x0001e20000100a00 */
[----:B------:R-:W2:Y:S01]  /*4dbf0*/  LDC R94, c[0x0][0x278] ;  /* 0x00009e00ff5e7b82 */ /* 0x000ea20000000800 */
[----:B-1----:R-:W-:-:S02]  /*4dc00*/  IADD3 R8, P5, R95, R2, RZ ;  /* 0x000000025f087210 */ /* 0x002fc40007fbe0ff */
[CC--:B----4-:R-:W-:Y:S02]  /*4dc10*/  IADD3 R6, P6, R96.reuse, R2.reuse, RZ ;  /* 0x0000000260067210 */ /* 0x0d0fe40007fde0ff */
[-C--:B------:R-:W-:Y:S02]  /*4dc20*/  LEA.HI.X.SX32 R9, R95, R3.reuse, 0x1, P5 ;  /* 0x000000035f097211 */ /* 0x080fe400028f0eff */
[CC--:B0-----:R-:W-:Y:S02]  /*4dc30*/  IADD3 R4, P4, R97.reuse, R2.reuse, RZ ;  /* 0x0000000261047210 */ /* 0x0c1fe40007f9e0ff */
[-C--:B------:R-:W-:Y:S02]  /*4dc40*/  LEA.HI.X.SX32 R7, R96, R3.reuse, 0x1, P6 ;  /* 0x0000000360077211 */ /* 0x080fe400030f0eff */
[----:B------:R-:W-:Y:S01]  /*4dc50*/  LEA.HI.X.SX32 R5, R97, R3, 0x1, P4 ;  /* 0x0000000361057211 */ /* 0x000fe200020f0eff */
[----:B------:R0:W-:Y:S01]  /*4dc60*/  STL.64 [R1+0xa18], R8 ;  /* 0x000a180801007387 */ /* 0x0001e20000100a00 */
[----:B------:R-:W1:Y:S03]  /*4dc70*/  LDC R97, c[0x0][0x278] ;  /* 0x00009e00ff617b82 */ /* 0x000e660000000800 */
[----:B------:R4:W-:Y:S04]  /*4dc80*/  STL.64 [R1+0xa10], R6 ;  /* 0x000a100601007387 */ /* 0x0009e80000100a00 */
[----:B------:R3:W-:Y:S01]  /*4dc90*/  STL.64 [R1+0xa08], R4 ;  /* 0x000a080401007387 */ /* 0x0007e20000100a00 */
[----:B0-----:R-:W-:-:S02]  /*4dca0*/  IADD3 R8, P5, R98, R2, RZ ;  /* 0x0000000262087210 */ /* 0x001fc40007fbe0ff */
[-C--:B----4-:R-:W-:Y:S02]  /*4dcb0*/  IADD3 R6, P6, R99, R2.reuse, RZ ;  /* 0x0000000263067210 */ /* 0x090fe40007fde0ff */
[-C--:B------:R-:W-:Y:S02]  /*4dcc0*/  LEA.HI.X.SX32 R9, R98, R3.reuse, 0x1, P5 ;  /* 0x0000000362097211 */ /* 0x080fe400028f0eff */
[CC--:B---3--:R-:W-:Y:S01]  /*4dcd0*/  IADD3 R4, P4, R156.reuse, R2.reuse, RZ ;  /* 0x000000029c047210 */ /* 0x0c8fe20007f9e0ff */
[----:B------:R-:W-:Y:S01]  /*4dce0*/  IMAD R71, R65, 0x1be, RZ ;  /* 0x000001be41477824 */ /* 0x000fe200078e02ff */
        /* <DEDUP_REMOVED lines=11> */
[CC--:B--2---:R-:W-:Y:S01]  /*4dda0*/  IADD3 R4, P4, R159.reuse, R2.reuse, RZ ;  /* 0x000000029f047210 */ /* 0x0c4fe20007f9e0ff */
[----:B------:R-:W0:Y:S01]  /*4ddb0*/  LDC R157, c[0x0][0x278] ;  /* 0x00009e00ff9d7b82 */ /* 0x000e220000000800 */
[-C--:B------:R-:W-:Y:S02]  /*4ddc0*/  LEA.HI.X.SX32 R7, R158, R3.reuse, 0x1, P6 ;  /* 0x000000039e077211 */ /* 0x080fe400030f0eff */
[----:B------:R-:W-:Y:S01]  /*4ddd0*/  LEA.HI.X.SX32 R5, R159, R3, 0x1, P4 ;  /* 0x000000039f057211 */ /* 0x000fe200020f0eff */
[----:B------:R2:W-:Y:S04]  /*4dde0*/  STL.64 [R1+0x9e8], R8 ;  /* 0x0009e80801007387 */ /* 0x0005e80000100a00 */
[----:B------:R4:W-:Y:S01]  /*4ddf0*/  STL.64 [R1+0x9e0], R6 ;  /* 0x0009e00601007387 */ /* 0x0009e20000100a00 */
[----:B------:R-:W1:Y:S03]  /*4de00*/  LDC R159, c[0x0][0x278] ;  /* 0x00009e00ff9f7b82 */ /* 0x000e660000000800 */
[----:B------:R4:W-:Y:S01]  /*4de10*/  STL.64 [R1+0x9d8], R4 ;  /* 0x0009d80401007387 */ /* 0x0009e20000100a00 */
[----:B--2---:R-:W-:-:S02]  /*4de20*/  IADD3 R8, P5, R160, R2, RZ ;  /* 0x00000002a0087210 */ /* 0x004fc40007fbe0ff */
[-C--:B----4-:R-:W-:Y:S02]  /*4de30*/  IADD3 R6, P6, R161, R2.reuse, RZ ;  /* 0x00000002a1067210 */ /* 0x090fe40007fde0ff */
[-C--:B------:R-:W-:Y:S02]  /*4de40*/  LEA.HI.X.SX32 R9, R160, R3.reuse, 0x1, P5 ;  /* 0x00000003a0097211 */ /* 0x080fe400028f0eff */
[CC--:B------:R-:W-:Y:S01]  /*4de50*/  IADD3 R4, P4, R162.reuse, R2.reuse, RZ ;  /* 0x00000002a2047210 */ /* 0x0c0fe20007f9e0ff */
[----:B------:R-:W-:Y:S01]  /*4de60*/  IMAD R80, R75, 0x1c3, RZ ;  /* 0x000001c34b507824 */ /* 0x000fe200078e02ff */
[-C--:B------:R-:W-:Y:S01]  /*4de70*/  LEA.HI.X.SX32 R7, R161, R3.reuse, 0x1, P6 ;  /* 0x00000003a1077211 */ /* 0x080fe200030f0eff */
[----:B------:R-:W-:Y:S01]  /*4de80*/  IMAD R96, R93, 0x1cb, RZ ;  /* 0x000001cb5d607824 */ /* 0x000fe200078e02ff */
[----:B------:R-:W-:Y:S01]  /*4de90*/  LEA.HI.X.SX32 R5, R162, R3, 0x1, P4 ;  /* 0x00000003a2057211 */ /* 0x000fe200020f0eff */
[----:B------:R2:W-:Y:S01]  /*4dea0*/  STL.64 [R1+0x9d0], R8 ;  /* 0x0009d00801007387 */ /* 0x0005e20000100a00 */
[----:B------:R-:W4:Y:S03]  /*4deb0*/  LDC R160, c[0x0][0x278] ;  /* 0x00009e00ffa07b82 */ /* 0x000f260000000800 */
[----:B------:R3:W-:Y:S04]  /*4dec0*/  STL.64 [R1+0x9c8], R6 ;  /* 0x0009c80601007387 */ /* 0x0007e80000100a00 */
[----:B------:R0:W-:Y:S01]  /*4ded0*/  STL.64 [R1+0x9c0], R4 ;  /* 0x0009c00401007387 */ /* 0x0001e20000100a00 */
[----:B--2---:R-:W-:-:S02]  /*4dee0*/  IADD3 R8, P5, R163, R2, RZ ;  /* 0x00000002a3087210 */ /* 0x004fc40007fbe0ff */
[CC--:B---3--:R-:W-:Y:S02]  /*4def0*/  IADD3 R6, P6, R164.reuse, R2.reuse, RZ ;  /* 0x00000002a4067210 */ /* 0x0c8fe40007fde0ff */
[-C--:B------:R-:W-:Y:S02]  /*4df00*/  LEA.HI.X.SX32 R9, R163, R3.reuse, 0x1, P5 ;  /* 0x00000003a3097211 */ /* 0x080fe400028f0eff */
[CC--:B0-----:R-:W-:Y:S01]  /*4df10*/  IADD3 R4, P4, R165.reuse, R2.reuse, RZ ;  /* 0x00000002a5047210 */ /* 0x0c1fe20007f9e0ff */
[----:B------:R-:W0:Y:S01]  /*4df20*/  LDC R163, c[0x0][0x278] ;  /* 0x00009e00ffa37b82 */ /* 0x000e220000000800 */
[-C--:B------:R-:W-:Y:S02]  /*4df30*/  LEA.HI.X.SX32 R7, R164, R3.reuse, 0x1, P6 ;  /* 0x00000003a4077211 */ /* 0x080fe400030f0eff */
[----:B------:R-:W-:Y:S01]  /*4df40*/  LEA.HI.X.SX32 R5, R165, R3, 0x1, P4 ;  /* 0x00000003a5057211 */ /* 0x000fe200020f0eff */
[----:B------:R2:W-:Y:S04]  /*4df50*/  STL.64 [R1+0x9b8], R8 ;  /* 0x0009b80801007387 */ /* 0x0005e80000100a00 */
[----:B------:R3:W-:Y:S01]  /*4df60*/  STL.64 [R1+0x9b0], R6 ;  /* 0x0009b00601007387 */ /* 0x0007e20000100a00 */
[----:B------:R-:W4:Y:S03]  /*4df70*/  LDC R165, c[0x0][0x278] ;  /* 0x00009e00ffa57b82 */ /* 0x000f260000000800 */
[----:B------:R1:W-:Y:S01]  /*4df80*/  STL.64 [R1+0x9a8], R4 ;  /* 0x0009a80401007387 */ /* 0x0003e20000100a00 */
[----:B--2---:R-:W-:-:S02]  /*4df90*/  IADD3 R8, P5, R166, R2, RZ ;  /* 0x00000002a6087210 */ /* 0x004fc40007fbe0ff */
[-C--:B---3--:R-:W-:Y:S02]  /*4dfa0*/  IADD3 R6, P6, R167, R2.reuse, RZ ;  /* 0x00000002a7067210 */ /* 0x088fe40007fde0ff */
[-C--:B------:R-:W-:Y:S02]  /*4dfb0*/  LEA.HI.X.SX32 R9, R166, R3.reuse, 0x1, P5 ;  /* 0x00000003a6097211 */ /* 0x080fe400028f0eff */
[-C--:B-1----:R-:W-:Y:S01]  /*4dfc0*/  IADD3 R4, P4, R168, R2.reuse, RZ ;  /* 0x00000002a8047210 */ /* 0x082fe20007f9e0ff */
        /* <DEDUP_REMOVED lines=18> */
[----:B------:R-:W2:Y:S03]  /*4e0f0*/  LDC R171, c[0x0][0x278] ;  /* 0x00009e00ffab7b82 */ /* 0x000ea60000000800 */
[----:B------:R4:W-:Y:S01]  /*4e100*/  STL.64 [R1+0x978], R4 ;  /* 0x0009780401007387 */ /* 0x0009e20000100a00 */
[----:B-1----:R-:W-:-:S02]  /*4e110*/  IADD3 R8, P5, R172, R2, RZ ;  /* 0x00000002ac087210 */ /* 0x002fc40007fbe0ff */
[-C--:B---3--:R-:W-:Y:S02]  /*4e120*/  IADD3 R6, P6, R173, R2.reuse, RZ ;  /* 0x00000002ad067210 */ /* 0x088fe40007fde0ff */
[-C--:B------:R-:W-:Y:S02]  /*4e130*/  LEA.HI.X.SX32 R9, R172, R3.reuse, 0x1, P5 ;  /* 0x00000003ac097211 */ /* 0x080fe400028f0eff */
[-C--:B----4-:R-:W-:Y:S01]  /*4e140*/  IADD3 R4, P4, R174, R2.reuse, RZ ;  /* 0x00000002ae047210 */ /* 0x090fe20007f9e0ff */
        /* <DEDUP_REMOVED lines=9> */
[----:B-1----:R-:W-:-:S02]  /*4e1e0*/  IADD3 R8, P5, R175, R2, RZ ;  /* 0x00000002af087210 */ /* 0x002fc40007fbe0ff */
[CC--:B----4-:R-:W-:Y:S02]  /*4e1f0*/  IADD3 R6, P6, R176.reuse, R2.reuse, RZ ;  /* 0x00000002b0067210 */ /* 0x0d0fe40007fde0ff */
[-C--:B------:R-:W-:Y:S02]  /*4e200*/  LEA.HI.X.SX32 R9, R175, R3.reuse, 0x1, P5 ;  /* 0x00000003af097211 */ /* 0x080fe400028f0eff */
[CC--:B0-----:R-:W-:Y:S01]  /*4e210*/  IADD3 R4, P4, R177.reuse, R2.reuse, RZ ;  /* 0x00000002b1047210 */ /* 0x0c1fe20007f9e0ff */
[----:B------:R-:W0:Y:S01]  /*4e220*/  LDC R175, c[0x0][0x278] ;  /* 0x00009e00ffaf7b82 */ /* 0x000e220000000800 */
[-C--:B------:R-:W-:Y:S02]  /*4e230*/  LEA.HI.X.SX32 R7, R176, R3.reuse, 0x1, P6 ;  /* 0x00000003b0077211 */ /* 0x080fe400030f0eff */
[----:B------:R-:W-:Y:S01]  /*4e240*/  LEA.HI.X.SX32 R5, R177, R3, 0x1, P4 ;  /* 0x00000003b1057211 */ /* 0x000fe200020f0eff */
[----:B------:R1:W-:Y:S04]  /*4e250*/  STL.64 [R1+0x958], R8 ;  /* 0x0009580801007387 */ /* 0x0003e80000100a00 */
[----:B------:R4:W-:Y:S01]  /*4e260*/  STL.64 [R1+0x950], R6 ;  /* 0x0009500601007387 */ /* 0x0009e20000100a00 */
[----:B------:R-:W3:Y:S03]  /*4e270*/  LDC R177, c[0x0][0x278] ;  /* 0x00009e00ffb17b82 */ /* 0x000ee60000000800 */
[----:B------:R2:W-:Y:S01]  /*4e280*/  STL.64 [R1+0x948], R4 ;  /* 0x0009480401007387 */ /* 0x0005e20000100a00 */
[----:B-1----:R-:W-:-:S02]  /*4e290*/  IADD3 R8, P5, R178, R2, RZ ;  /* 0x00000002b2087210 */ /* 0x002fc40007fbe0ff */
        /* <DEDUP_REMOVED lines=8> */
[----:B------:R-:W2:Y:S03]  /*4e320*/  LDC R178, c[0x0][0x278] ;  /* 0x00009e00ffb27b82 */ /* 0x000ea60000000800 */
        /* <DEDUP_REMOVED lines=14> */
[CC--:B----4-:R-:W-:Y:S02]  /*4e410*/  IADD3 R6, P6, R185.reuse, R2.reuse, RZ ;  /* 0x00000002b9067210 */ /* 0x0d0fe40007fde0ff */
[-C--:B------:R-:W-:Y:S02]  /*4e420*/  LEA.HI.X.SX32 R9, R184, R3.reuse, 0x1, P5 ;  /* 0x00000003b8097211 */ /* 0x080fe400028f0eff */
[CC--:B---3--:R-:W-:Y:S02]  /*4e430*/  IADD3 R4, P4, R186.reuse, R2.reuse, RZ ;  /* 0x00000002ba047210 */ /* 0x0c8fe40007f9e0ff */
[-C--:B------:R-:W-:Y:S02]  /*4e440*/  LEA.HI.X.SX32 R7, R185, R3.reuse, 0x1, P6 ;  /* 0x00000003b9077211 */ /* 0x080fe400030f0eff */
[----:B------:R-:W-:Y:S01]  /*4e450*/  LEA.HI.X.SX32 R5, R186, R3, 0x1, P4 ;  /* 0x00000003ba057211 */ /* 0x000fe200020f0eff */
[----:B------:R1:W-:Y:S01]  /*4e460*/  STL.64 [R1+0x910], R8 ;  /* 0x0009100801007387 */ /* 0x0003e20000100a00 */
[----:B------:R-:W3:Y:S03]  /*4e470*/  LDC R185, c[0x0][0x278] ;  /* 0x00009e00ffb97b82 */ /* 0x000ee60000000800 */
        /* <DEDUP_REMOVED lines=11> */
[----:B------:R-:W1:Y:S03]  /*4e530*/  LDC R188, c[0x0][0x278] ;  /* 0x00009e00ffbc7b82 */ /* 0x000e660000000800 */
[----:B------:R4:W-:Y:S04]  /*4e540*/  STL.64 [R1+0x8f0], R6 ;  /* 0x0008f00601007387 */ /* 0x0009e80000100a00 */
[----:B------:R2:W-:Y:S01]  /*4e550*/  STL.64 [R1+0x8e8], R4 ;  /* 0x0008e80401007387 */ /* 0x0005e20000100a00 */
[----:B------:R-:W-:Y:S01]  /*4e560*/  IMAD R176, R171, 0x1d7, RZ ;  /* 0x000001d7abb07824 */ /* 0x000fe200078e02ff */
[----:B------:R-:W1:Y:S01]  /*4e570*/  LDC R187, c[0x0][0x278] ;  /* 0x00009e00ffbb7b82 */ /* 0x000e620000000800 */
[----:B0-----:R-:W-:-:S02]  /*4e580*/  IADD3 R8, P5, R190, R2, RZ ;  /* 0x00000002be087210 */ /* 0x001fc40007fbe0ff */
[CC--:B----4-:R-:W-:Y:S02]  /*4e590*/  IADD3 R6, P6, R191.reuse, R2.reuse, RZ ;  /* 0x00000002bf067210 */ /* 0x0d0fe40007fde0ff */
[-C--:B------:R-:W-:Y:S02]  /*4e5a0*/  LEA.HI.X.SX32 R9, R190, R3.reuse, 0x1, P5 ;  /* 0x00000003be097211 */ /* 0x080fe400028f0eff */
[CC--:B--2---:R-:W-:Y:S02]  /*4e5b0*/  IADD3 R4, P4, R192.reuse, R2.reuse, RZ ;  /* 0x00000002c0047210 */ /* 0x0c4fe40007f9e0ff */
[-C--:B------:R-:W-:Y:S02]  /*4e5c0*/  LEA.HI.X.SX32 R7, R191, R3.reuse, 0x1, P6 ;  /* 0x00000003bf077211 */ /* 0x080fe400030f0eff */
[----:B------:R-:W-:Y:S01]  /*4e5d0*/  LEA.HI.X.SX32 R5, R192, R3, 0x1, P4 ;  /* 0x00000003c0057211 */ /* 0x000fe200020f0eff */
[----:B------:R0:W-:Y:S01]  /*4e5e0*/  STL.64 [R1+0x8e0], R8 ;  /* 0x0008e00801007387 */ /* 0x0001e20000100a00 */
[----:B------:R-:W2:Y:S03]  /*4e5f0*/  LDC R191, c[0x0][0x278] ;  /* 0x00009e00ffbf7b82 */ /* 0x000ea60000000800 */
[----:B------:R4:W-:Y:S04]  /*4e600*/  STL.64 [R1+0x8d8], R6 ;  /* 0x0008d80601007387 */ /* 0x0009e80000100a00 */
[----:B------:R3:W-:Y:S01]  /*4e610*/  STL.64 [R1+0x8d0], R4 ;  /* 0x0008d00401007387 */ /* 0x0007e20000100a00 */
[----:B0-----:R-:W-:-:S02]  /*4e620*/  IADD3 R8, P5, R193, R2, RZ ;  /* 0x00000002c1087210 */ /* 0x001fc40007fbe0ff */
[CC--:B----4-:R-:W-:Y:S02]  /*4e630*/  IADD3 R6, P6, R194.reuse, R2.reuse, RZ ;  /* 0x00000002c2067210 */ /* 0x0d0fe40007fde0ff */
[-C--:B------:R-:W-:Y:S02]  /*4e640*/  LEA.HI.X.SX32 R9, R193, R3.reuse, 0x1, P5 ;  /* 0x00000003c1097211 */ /* 0x080fe400028f0eff */
[-C--:B---3--:R-:W-:Y:S01]  /*4e650*/  IADD3 R4, P4, R195, R2.reuse, RZ ;  /* 0x00000002c3047210 */ /* 0x088fe20007f9e0ff */
[----:B------:R-:W-:Y:S01]  /*4e660*/  IMAD R167, R163, 0x1d2, RZ ;  /* 0x000001d2a3a77824 */ /* 0x000fe200078e02ff */
[-C--:B------:R-:W-:Y:S01]  /*4e670*/  LEA.HI.X.SX32 R7, R194, R3.reuse, 0x1, P6 ;  /* 0x00000003c2077211 */ /* 0x080fe200030f0eff */
[----:B------:R-:W-:Y:S01]  /*4e680*/  IMAD R168, R160, 0x1d3, RZ ;  /* 0x000001d3a0a87824 */ /* 0x000fe200078e02ff */
[----:B------:R-:W-:Y:S01]  /*4e690*/  LEA.HI.X.SX32 R5, R195, R3, 0x1, P4 ;  /* 0x00000003c3057211 */ /* 0x000fe200020f0eff */
[----:B------:R0:W-:Y:S01]  /*4e6a0*/  STL.64 [R1+0x8c8], R8 ;  /* 0x0008c80801007387 */ /* 0x0001e20000100a00 */
[----:B------:R-:W3:Y:S03]  /*4e6b0*/  LDC R194, c[0x0][0x278] ;  /* 0x00009e00ffc27b82 */ /* 0x000ee60000000800 */
        /* <DEDUP_REMOVED lines=26> */
[----:B------:R-:W-:Y:S01]  /*4e860*/  IMAD R189, R185, 0x1dd, RZ ;  /* 0x000001ddb9bd7824 */ /* 0x000fe200078e02ff */
[----:B------:R-:W2:Y:S01]  /*4e870*/  LDC R199, c[0x0][0x278] ;  /* 0x00009e00ffc77b82 */ /* 0x000ea20000000800 */
[----:B0-----:R-:W-:-:S02]  /*4e880*/  IADD3 R8, P5, R202, R2, RZ ;  /* 0x00000002ca087210 */ /* 0x001fc40007fbe0ff */
        /* <DEDUP_REMOVED lines=9> */
[----:B0-----:R-:W-:-:S02]  /*4e920*/  IADD3 R8, P5, R205, R2, RZ ;  /* 0x00000002cd087210 */ /* 0x001fc40007fbe0ff */
[CC--:B----4-:R-:W-:Y:S02]  /*4e930*/  IADD3 R6, P6, R206.reuse, R2.reuse, RZ ;  /* 0x00000002ce067210 */ /* 0x0d0fe40007fde0ff */
[-C--:B------:R-:W-:Y:S02]  /*4e940*/  LEA.HI.X.SX32 R9, R205, R3.reuse, 0x1, P5 ;  /* 0x00000003cd097211 */ /* 0x080fe400028f0eff */
[-C--:B-1----:R-:W-:Y:S01]  /*4e950*/  IADD3 R4, P4, R207, R2.reuse, RZ ;  /* 0x00000002cf047210 */ /* 0x082fe20007f9e0ff */
        /* <DEDUP_REMOVED lines=20> */
[----:B------:R-:W1:Y:S01]  /*4eaa0*/  LDC R210, c[0x0][0x278] ;  /* 0x00009e00ffd27b82 */ /* 0x000e620000000800 */
        /* <DEDUP_REMOVED lines=41> */
[----:B------:R-:W-:Y:S01]  /*4ed40*/  IMAD R186, R178, 0x1dc, RZ ;  /* 0x000001dcb2ba7824 */ /* 0x000fe200078e02ff */
[----:B------:R-:W2:Y:S02]  /*4ed50*/  LDC R222, c[0x0][0x278] ;  /* 0x00009e00ffde7b82 */ /* 0x000ea40000000800 */
[----:B------:R4:W-:Y:S04]  /*4ed60*/  STL.64 [R1+0x7e8], R6 ;  /* 0x0007e80601007387 */ /* 0x0009e80000100a00 */
[----:B------:R3:W-:Y:S01]  /*4ed70*/  STL.64 [R1+0x7e0], R4 ;  /* 0x0007e00401007387 */ /* 0x0007e20000100a00 */
[----:B------:R-:W-:Y:S01]  /*4ed80*/  IMAD R201, R197, 0x1e3, RZ ;  /* 0x000001e3c5c97824 */ /* 0x000fe200078e02ff */
        /* <DEDUP_REMOVED lines=15> */
[CC--:B------:R-:W-:Y:S02]  /*4ee80*/  IADD3 R4, P4, R228.reuse, R2.reuse, RZ ;  /* 0x00000002e4047210 */ /* 0x0c0fe40007f9e0ff */
[-C--:B------:R-:W-:Y:S02]  /*4ee90*/  LEA.HI.X.SX32 R7, R227, R3.reuse, 0x1, P6 ;  /* 0x00000003e3077211 */ /* 0x080fe400030f0eff */
[----:B------:R-:W-:Y:S01]  /*4eea0*/  LEA.HI.X.SX32 R5, R228, R3, 0x1, P4 ;  /* 0x00000003e4057211 */ /* 0x000fe200020f0eff */
[----:B------:R0:W-:Y:S01]  /*4eeb0*/  STL.64 [R1+0x7c0], R8 ;  /* 0x0007c00801007387 */ /* 0x0001e20000100a00 */
[----:B------:R-:W-:Y:S01]  /*4eec0*/  IMAD R192, R187, 0x1df, RZ ;  /* 0x000001dfbbc07824 */ /* 0x000fe200078e02ff */
[----:B------:R-:W4:Y:S02]  /*4eed0*/  LDC R228, c[0x0][0x278] ;  /* 0x00009e00ffe47b82 */ /* 0x000f240000000800 */
[----:B------:R2:W-:Y:S04]  /*4eee0*/  STL.64 [R1+0x7b8], R6 ;  /* 0x0007b80601007387 */ /* 0x0005e80000100a00 */
[----:B------:R1:W-:Y:S01]  /*4eef0*/  STL.64 [R1+0x7b0], R4 ;  /* 0x0007b00401007387 */ /* 0x0003e20000100a00 */
[----:B------:R-:W-:Y:S01]  /*4ef00*/  IMAD R207, R203, 0x1e6, RZ ;  /* 0x000001e6cbcf7824 */ /* 0x000fe200078e02ff */
[----:B------:R-:W3:Y:S01]  /*4ef10*/  LDC R227, c[0x0][0x278] ;  /* 0x00009e00ffe37b82 */ /* 0x000ee20000000800 */
        /* <DEDUP_REMOVED lines=14> */
[CC--:B------:R-:W-:Y:S02]  /*4f000*/  IADD3 R4, P4, R234.reuse, R2.reuse, RZ ;  /* 0x00000002ea047210 */ /* 0x0c0fe40007f9e0ff */
        /* <DEDUP_REMOVED lines=47> */
[-C--:B------:R-:W-:Y:S01]  /*4f300*/  IADD3 R4, P4, R246, R2.reuse, RZ ;  /* 0x00000002f6047210 */ /* 0x080fe20007f9e0ff */
[----:B------:R-:W-:Y:S01]  /*4f310*/  IMAD R224, R216, 0x1ef, RZ ;  /* 0x000001efd8e07824 */ /* 0x000fe200078e02ff */
[-C--:B------:R-:W-:Y:S01]  /*4f320*/  LEA.HI.X.SX32 R7, R245, R3.reuse, 0x1, P6 ;  /* 0x00000003f5077211 */ /* 0x080fe200030f0eff */
[----:B------:R-:W-:Y:S01]  /*4f330*/  IMAD R217, R213, 0x1eb, RZ ;  /* 0x000001ebd5d97824 */ /* 0x000fe200078e02ff */
[----:B------:R-:W-:Y:S01]  /*4f340*/  LEA.HI.X.SX32 R5, R246, R3, 0x1, P4 ;  /* 0x00000003f6057211 */ /* 0x000fe200020f0eff */
[----:B------:R-:W-:Y:S01]  /*4f350*/  STL.64 [R1+0x730], R8 ;  /* 0x0007300801007387 */ /* 0x000fe20000100a00 */
[----:B------:R-:W-:Y:S01]  /*4f360*/  IMAD R230, R222, 0x1f2, RZ ;  /* 0x000001f2dee67824 */ /* 0x000fe200078e02ff */
[----:B------:R-:W0:Y:S02]  /*4f370*/  LDC R244, c[0x0][0x278] ;  /* 0x00009e00fff47b82 */ /* 0x000e240000000800 */
[----:B------:R-:W-:Y:S04]  /*4f380*/  STL.64 [R1+0x728], R6 ;  /* 0x0007280601007387 */ /* 0x000fe80000100a00 */
[----:B------:R2:W-:Y:S02]  /*4f390*/  STL.64 [R1+0x720], R4 ;  /* 0x0007200401007387 */ /* 0x0005e40000100a00 */
[----:B--2---:R-:W2:Y:S01]  /*4f3a0*/  LDC R4, c[0x0][0x278] ;  /* 0x00009e00ff047b82 */ /* 0x004ea20000000800 */
[----:B------:R-:W-:-:S04]  /*4f3b0*/  IADD3 R6, P6, R248, R2, RZ ;  /* 0x00000002f8067210 */ /* 0x000fc80007fde0ff */
[-C--:B------:R-:W-:Y:S02]  /*4f3c0*/  LEA.HI.X.SX32 R7, R248, R3.reuse, 0x1, P6 ;  /* 0x00000003f8077211 */ /* 0x080fe400030f0eff */
[-C--:B------:R-:W-:Y:S01]  /*4f3d0*/  IADD3 R8, P5, R247, R2.reuse, RZ ;  /* 0x00000002f7087210 */ /* 0x080fe20007fbe0ff */
[----:B------:R-:W4:Y:S02]  /*4f3e0*/  LDC R5, c[0x0][0x278] ;  /* 0x00009e00ff057b82 */ /* 0x000f240000000800 */
[----:B------:R2:W-:Y:S01]  /*4f3f0*/  STL.64 [R1+0x710], R6 ;  /* 0x0007100601007387 */ /* 0x0005e20000100a00 */
[----:B------:R-:W-:Y:S01]  /*4f400*/  IADD3 R12, P4, R249, R2, RZ ;  /* 0x00000002f90c7210 */ /* 0x000fe20007f9e0ff */
[----:B--2---:R-:W-:Y:S01]  /*4f410*/  IMAD R7, R4, 0xc2, RZ ;  /* 0x000000c204077824 */ /* 0x004fe200078e02ff */
[----:B------:R-:W-:-:S03]  /*4f420*/  LEA.HI.X.SX32 R9, R247, R3, 0x1, P5 ;  /* 0x00000003f7097211 */ /* 0x000fc600028f0eff */
[----:B------:R-:W2:Y:S01]  /*4f430*/  LDC R4, c[0x0][0x278] ;  /* 0x00009e00ff047b82 */ /* 0x000ea20000000800 */
[CC--:B------:R-:W-:Y:S02]  /*4f440*/  IADD3 R10, P5, R250.reuse, R2.reuse, RZ ;  /* 0x00000002fa0a7210 */ /* 0x0c0fe40007fbe0ff */
[-C--:B------:R-:W-:Y:S02]  /*4f450*/  LEA.HI.X.SX32 R13, R249, R3.reuse, 0x1, P4 ;  /* 0x00000003f90d7211 */ /* 0x080fe400020f0eff */
[----:B------:R-:W-:Y:S01]  /*4f460*/  LEA.HI.X.SX32 R11, R250, R3, 0x1, P5 ;  /* 0x00000003fa0b7211 */ /* 0x000fe200028f0eff */
[----:B------:R3:W-:Y:S02]  /*4f470*/  STL.64 [R1+0x718], R8 ;  /* 0x0007180801007387 */ /* 0x0007e40000100a00 */
[----:B------:R-:W1:Y:S02]  /*4f480*/  LDC R6, c[0x0][0x278] ;  /* 0x00009e00ff067b82 */ /* 0x000e640000000800 */
[----:B------:R-:W-:Y:S04]  /*4f490*/  STL.64 [R1+0x708], R12 ;  /* 0x0007080c01007387 */ /* 0x000fe80000100a00 */
[----:B------:R0:W-:Y:S01]  /*4f4a0*/  STL.64 [R1+0x700], R10 ;  /* 0x0007000a01007387 */ /* 0x0001e20000100a00 */
[----:B----4-:R-:W-:Y:S01]  /*4f4b0*/  IMAD R14, R5, 0xc4, RZ ;  /* 0x000000c4050e7824 */ /* 0x010fe200078e02ff */
[----:B------:R-:W4:Y:S01]  /*4f4c0*/  LDC R247, c[0x0][0x278] ;  /* 0x00009e00fff77b82 */ /* 0x000f220000000800 */
[----:B--2---:R-:W-:Y:S01]  /*4f4d0*/  IMAD R4, R4, 0xc3, RZ ;  /* 0x000000c304047824 */ /* 0x004fe200078e02ff */
[----:B---3--:R-:W-:-:S06]  /*4f4e0*/  IADD3 R8, P6, R251, R2, RZ ;  /* 0x00000002fb087210 */ /* 0x008fcc0007fde0ff */
[----:B------:R-:W2:Y:S01]  /*4f4f0*/  LDC R5, c[0x0][0x278] ;  /* 0x00009e00ff057b82 */ /* 0x000ea20000000800 */
[----:B0-----:R-:W-:-:S04]  /*4f500*/  IADD3 R10, P5, R4, R2, RZ ;  /* 0x00000002040a7210 */ /* 0x001fc80007fbe0ff */
[-C--:B------:R-:W-:Y:S01]  /*4f510*/  LEA.HI.X.SX32 R11, R4, R3.reuse, 0x1, P5 ;  /* 0x00000003040b7211 */ /* 0x080fe200028f0eff */
[----:B------:R-:W-:Y:S02]  /*4f520*/  IMAD R220, R215, 0x1ed, RZ ;  /* 0x000001edd7dc7824 */ /* 0x000fe400078e02ff */
[----:B------:R-:W0:Y:S01]  /*4f530*/  LDC R4, c[0x0][0x278] ;  /* 0x00009e00ff047b82 */ /* 0x000e220000000800 */
[----:B------:R-:W-:Y:S02]  /*4f540*/  IADD3 R12, P4, R7, R2, RZ ;  /* 0x00000002070c7210 */ /* 0x000fe40007f9e0ff */
[-C--:B------:R-:W-:Y:S02]  /*4f550*/  LEA.HI.X.SX32 R9, R251, R3.reuse, 0x1, P6 ;  /* 0x00000003fb097211 */ /* 0x080fe400030f0eff */
[----:B------:R-:W-:Y:S01]  /*4f560*/  LEA.HI.X.SX32 R13, R7, R3, 0x1, P4 ;  /* 0x00000003070d7211 */ /* 0x000fe200020f0eff */
[----:B-1----:R-:W-:Y:S02]  /*4f570*/  IMAD R7, R6, 0xc6, RZ ;  /* 0x000000c606077824 */ /* 0x002fe400078e02ff */
[----:B------:R1:W-:Y:S01]  /*4f580*/  STL.64 [R1+0x6f8], R8 ;  /* 0x0006f80801007387 */ /* 0x0003e20000100a00 */
[----:B------:R-:W3:Y:S01]  /*4f590*/  LDC R6, c[0x0][0x278] ;  /* 0x00009e00ff067b82 */ /* 0x000ee20000000800 */
[----:B------:R-:W-:-:S02]  /*4f5a0*/  IMAD R223, R219, 0x1ee, RZ ;  /* 0x000001eedbdf7824 */ /* 0x000fc400078e02ff */
[----:B------:R-:W-:Y:S02]  /*4f5b0*/  IMAD R236, R228, 0x1f5, RZ ;  /* 0x000001f5e4ec7824 */ /* 0x000fe400078e02ff */
[----:B------:R-:W-:Y:S02]  /*4f5c0*/  IMAD R226, R221, 0x1f0, RZ ;  /* 0x000001f0dde27824 */ /* 0x000fe400078e02ff */
[----:B------:R-:W-:Y:S01]  /*4f5d0*/  IMAD R229, R225, 0x1f1, RZ ;  /* 0x000001f1e1e57824 */ /* 0x000fe200078e02ff */
[----:B------:R-:W4:Y:S01]  /*4f5e0*/  LDC R249, c[0x0][0x278] ;  /* 0x00009e00fff97b82 */ /* 0x000f220000000800 */
[----:B-1----:R-:W-:-:S04]  /*4f5f0*/  IADD3 R8, P6, R14, R2, RZ ;  /* 0x000000020e087210 */ /* 0x002fc80007fde0ff */
[----:B------:R-:W-:Y:S01]  /*4f600*/  LEA.HI.X.SX32 R9, R14, R3, 0x1, P6 ;  /* 0x000000030e097211 */ /* 0x000fe200030f0eff */
[----:B0-----:R-:W-:Y:S02]  /*4f610*/  IMAD R14, R4, 0xc8, RZ ;  /* 0x000000c8040e7824 */ /* 0x001fe400078e02ff */
[----:B------:R-:W0:Y:S01]  /*4f620*/  LDC R4, c[0x0][0x278] ;  /* 0x00009e00ff047b82 */ /* 0x000e220000000800 */
[----:B--2---:R-:W-:Y:S01]  /*4f630*/  IMAD R5, R5, 0xc5, RZ ;  /* 0x000000c505057824 */ /* 0x004fe200078e02ff */
[----:B------:R1:W-:Y:S01]  /*4f640*/  STL.64 [R1+0x6f0], R12 ;  /* 0x0006f00c01007387 */ /* 0x0003e20000100a00 */
[----:B---3--:R-:W-:-:S03]  /*4f650*/  IMAD R6, R6, 0xc7, RZ ;  /* 0x000000c706067824 */ /* 0x008fc600078e02ff */
[----:B------:R2:W-:Y:S01]  /*4f660*/  STL.64 [R1+0x6e8], R10 ;  /* 0x0006e80a01007387 */ /* 0x0005e20000100a00 */
[----:B-1----:R-:W-:-:S03]  /*4f670*/  IADD3 R12, P4, R5, R2, RZ ;  /* 0x00000002050c7210 */ /* 0x002fc60007f9e0ff */
[----:B------:R1:W-:Y:S01]  /*4f680*/  STL.64 [R1+0x6e0], R8 ;  /* 0x0006e00801007387 */ /* 0x0003e20000100a00 */
[-C--:B--2---:R-:W-:Y:S02]  /*4f690*/  IADD3 R10, P5, R7, R2.reuse, RZ ;  /* 0x00000002070a7210 */ /* 0x084fe40007fbe0ff */
[-C--:B------:R-:W-:Y:S02]  /*4f6a0*/  LEA.HI.X.SX32 R13, R5, R3.reuse, 0x1, P4 ;  /* 0x00000003050d7211 */ /* 0x080fe400020f0eff */
[----:B------:R-:W2:Y:S01]  /*4f6b0*/  LDC R5, c[0x0][0x278] ;  /* 0x00009e00ff057b82 */ /* 0x000ea20000000800 */
[-C--:B------:R-:W-:Y:S01]  /*4f6c0*/  LEA.HI.X.SX32 R11, R7, R3.reuse, 0x1, P5 ;  /* 0x00000003070b7211 */ /* 0x080fe200028f0eff */
[----:B0-----:R-:W-:Y:S01]  /*4f6d0*/  IMAD R4, R4, 0xc9, RZ ;  /* 0x000000c904047824 */ /* 0x001fe200078e02ff */
[CC--:B-1----:R-:W-:Y:S01]  /*4f6e0*/  IADD3 R8, P6, R6.reuse, R2.reuse, RZ ;  /* 0x0000000206087210 */ /* 0x0c2fe20007fde0ff */
[----:B------:R-:W-:Y:S03]  /*4f6f0*/  STL.64 [R1+0x6d8], R12 ;  /* 0x0006d80c01007387 */ /* 0x000fe60000100a00 */
[----:B------:R-:W-:Y:S01]  /*4f700*/  LEA.HI.X.SX32 R9, R6, R3, 0x1, P6 ;  /* 0x0000000306097211 */ /* 0x000fe200030f0eff */
[----:B------:R0:W-:Y:S01]  /*4f710*/  STL.64 [R1+0x6d0], R10 ;  /* 0x0006d00a01007387 */ /* 0x0001e20000100a00 */
[----:B------:R-:W1:Y:S01]  /*4f720*/  LDC R6, c[0x0][0x278] ;  /* 0x00009e00ff067b82 */ /* 0x000e620000000800 */
[----:B0-----:R-:W-:-:S04]  /*4f730*/  IADD3 R10, P5, R4, R2, RZ ;  /* 0x00000002040a7210 */ /* 0x001fc80007fbe0ff */
[----:B------:R-:W-:-:S03]  /*4f740*/  LEA.HI.X.SX32 R11, R4, R3, 0x1, P5 ;  /* 0x00000003040b7211 */ /* 0x000fc600028f0eff */
[----:B------:R-:W0:Y:S01]  /*4f750*/  LDC R4, c[0x0][0x278] ;  /* 0x00009e00ff047b82 */ /* 0x000e220000000800 */
[C---:B------:R-:W-:Y:S01]  /*4f760*/  IADD3 R12, P4, R14.reuse, R2, RZ ;  /* 0x000000020e0c7210 */ /* 0x040fe20007f9e0ff */
[----:B--2---:R-:W-:Y:S01]  /*4f770*/  IMAD R7, R5, 0xca, RZ ;  /* 0x000000ca05077824 */ /* 0x004fe200078e02ff */
[----:B------:R2:W-:Y:S02]  /*4f780*/  STL.64 [R1+0x6c8], R8 ;  /* 0x0006c80801007387 */ /* 0x0005e40000100a00 */
[----:B------:R-:W-:-:S03]  /*4f790*/  LEA.HI.X.SX32 R13, R14, R3, 0x1, P4 ;  /* 0x000000030e0d7211 */ /* 0x000fc600020f0eff */
[----:B------:R-:W3:Y:S01]  /*4f7a0*/  LDC R5, c[0x0][0x278] ;  /* 0x00009e00ff057b82 */ /* 0x000ee20000000800 */
[----:B-1----:R-:W-:Y:S01]  /*4f7b0*/  IMAD R14, R6, 0xcc, RZ ;  /* 0x000000cc060e7824 */ /* 0x002fe200078e02ff */
[----:B--2---:R-:W-:-:S06]  /*4f7c0*/  IADD3 R8, P6, R7, R2, RZ ;  /* 0x0000000207087210 */ /* 0x004fcc0007fde0ff */
[----:B------:R-:W1:Y:S01]  /*4f7d0*/  LDC R6, c[0x0][0x278] ;  /* 0x00009e00ff067b82 */ /* 0x000e620000000800 */
[----:B------:R-:W-:Y:S01]  /*4f7e0*/  LEA.HI.X.SX32 R9, R7, R3, 0x1, P6 ;  /* 0x0000000307097211 */ /* 0x000fe200030f0eff */
[----:B0-----:R-:W-:-:S06]  /*4f7f0*/  IMAD R7, R4, 0xce, RZ ;  /* 0x000000ce04077824 */ /* 0x001fcc00078e02ff */
[----:B------:R-:W0:Y:S01]  /*4f800*/  LDC R4, c[0x0][0x278] ;  /* 0x00009e00ff047b82 */ /* 0x000e220000000800 */
[----:B------:R2:W-:Y:S01]  /*4f810*/  STL.64 [R1+0x6c0], R12 ;  /* 0x0006c00c01007387 */ /* 0x0005e20000100a00 */
[----:B---3--:R-:W-:-:S03]  /*4f820*/  IMAD R5, R5, 0xcb, RZ ;  /* 0x000000cb05057824 */ /* 0x008fc600078e02ff */
[----:B------:R3:W-:Y:S02]  /*4f830*/  STL.64 [R1+0x6b8], R10 ;  /* 0x0006b80a01007387 */ /* 0x0007e40000100a00 */
[CC--:B--2---:R-:W-:Y:S01]  /*4f840*/  IADD3 R12, P4, R5.reuse, R2.reuse, RZ ;  /* 0x00000002050c7210 */ /* 0x0c4fe20007f9e0ff */
[----:B-1----:R-:W-:Y:S01]  /*4f850*/  IMAD R6, R6, 0xcd, RZ ;  /* 0x000000cd06067824 */ /* 0x002fe200078e02ff */
[----:B------:R1:W-:Y:S01]  /*4f860*/  STL.64 [R1+0x6b0], R8 ;  /* 0x0006b00801007387 */ /* 0x0003e20000100a00 */
[CC--:B---3--:R-:W-:Y:S02]  /*4f870*/  IADD3 R10, P5, R14.reuse, R2.reuse, RZ ;  /* 0x000000020e0a7210 */ /* 0x0c8fe40007fbe0ff */
        /* <DEDUP_REMOVED lines=12> */
[----:B------:R-:W-:Y:S01]  /*4f940*/  IADD3 R12, P4, R7, R2, RZ ;  /* 0x00000002070c7210 */ /* 0x000fe20007f9e0ff */
        /* <DEDUP_REMOVED lines=13> */
[-C--:B--2---:R-:W-:Y:S01]  /*4fa20*/  IADD3 R12, P4, R5, R2.reuse, RZ ;  /* 0x00000002050c7210 */ /* 0x084fe20007f9e0ff */
[----:B-1----:R-:W-:Y:S01]  /*4fa30*/  IMAD R6, R6, 0xd3, RZ ;  /* 0x000000d306067824 */ /* 0x002fe200078e02ff */
[----:B------:R1:W-:Y:S01]  /*4fa40*/  STL.64 [R1+0x680], R8 ;  /* 0x0006800801007387 */ /* 0x0003e20000100a00 */
[-C--:B---3--:R-:W-:Y:S02]  /*4fa50*/  IADD3 R10, P5, R7, R2.reuse, RZ ;  /* 0x00000002070a7210 */ /* 0x088fe40007fbe0ff */
        /* <DEDUP_REMOVED lines=223> */
[----:B--2---:R-:W-:Y:S01]  /*50850*/  IMAD.SHL.U32 R14, R5, 0x100, RZ ;  /* 0x00000100050e7824 */ /* 0x004fe200078e00ff */
        /* <DEDUP_REMOVED lines=749> */
[----:B--2---:R-:W-:-:S03]  /*53730*/  IMAD R7, R5, 0x196, RZ ;  /* 0x0000019605077824 */ /* 0x004fc600078e02ff */
[----:B------:R-:W-:Y:S01]  /*53740*/  LEA.HI.X.SX32 R13, R14, R3, 0x1, P4 ;  /* 0x000000030e0d7211 */ /* 0x000fe200020f0eff */
[----:B------:R2:W-:Y:S02]  /*53750*/  STL.64 [R1+0x60], R8 ;  /* 0x0000600801007387 */ /* 0x0005e40000100a00 */
[----:B------:R-:W3:Y:S02]  /*53760*/  LDC R5, c[0x0][0x278] ;  /* 0x00009e00ff057b82 */ /* 0x000ee40000000800 */
[----:B------:R1:W-:Y:S01]  /*53770*/  STL.64 [R1+0x58], R12 ;  /* 0x0000580c01007387 */ /* 0x0003e20000100a00 */
[----:B--2---:R-:W-:Y:S01]  /*53780*/  IADD3 R8, P6, R7, R2, RZ ;  /* 0x0000000207087210 */ /* 0x004fe20007fde0ff */
[----:B-1----:R-:W-:-:S04]  /*53790*/  IMAD R12, R6, 0x198, RZ ;  /* 0x00000198060c7824 */ /* 0x002fc800078e02ff */
[----:B------:R-:W1:Y:S01]  /*537a0*/  LDC R6, c[0x0][0x278] ;  /* 0x00009e00ff067b82 */ /* 0x000e620000000800 */
[----:B------:R-:W-:Y:S01]  /*537b0*/  LEA.HI.X.SX32 R9, R7, R3, 0x1, P6 ;  /* 0x0000000307097211 */ /* 0x000fe200030f0eff */
[----:B0-----:R-:W-:-:S06]  /*537c0*/  IMAD R7, R4, 0x19a, RZ ;  /* 0x0000019a04077824 */ /* 0x001fcc00078e02ff */
[----:B------:R-:W0:Y:S01]  /*537d0*/  LDC R4, c[0x0][0x278] ;  /* 0x00009e00ff047b82 */ /* 0x000e220000000800 */
[----:B---3--:R-:W-:Y:S01]  /*537e0*/  IMAD R5, R5, 0x197, RZ ;  /* 0x0000019705057824 */ /* 0x008fe200078e02ff */
[----:B------:R2:W-:Y:S04]  /*537f0*/  STL.64 [R1+0x50], R10 ;  /* 0x0000500a01007387 */ /* 0x0005e80000100a00 */
[C---:B------:R-:W-:Y:S01]  /*53800*/  IADD3 R14, P4, R5.reuse, R2, RZ ;  /* 0x00000002050e7210 */ /* 0x040fe20007f9e0ff */
[----:B------:R3:W-:Y:S03]  /*53810*/  STL.64 [R1+0x48], R8 ;  /* 0x0000480801007387 */ /* 0x0007e60000100a00 */
[----:B------:R-:W-:-:S02]  /*53820*/  LEA.HI.X.SX32 R15, R5, R3, 0x1, P4 ;  /* 0x00000003050f7211 */ /* 0x000fc400020f0eff */
[----:B------:R-:W4:Y:S01]  /*53830*/  LDC R5, c[0x0][0x278] ;  /* 0x00009e00ff057b82 */ /* 0x000f220000000800 */
[----:B-1----:R-:W-:Y:S01]  /*53840*/  IMAD R6, R6, 0x199, RZ ;  /* 0x0000019906067824 */ /* 0x002fe200078e02ff */
[----:B--2---:R-:W-:-:S04]  /*53850*/  IADD3 R10, P5, R12, R2, RZ ;  /* 0x000000020c0a7210 */ /* 0x004fc80007fbe0ff */
[----:B---3--:R-:W-:Y:S01]  /*53860*/  IADD3 R8, P6, R6, R2, RZ ;  /* 0x0000000206087210 */ /* 0x008fe20007fde0ff */
[----:B0-----:R-:W-:-:S03]  /*53870*/  IMAD R4, R4, 0x19b, RZ ;  /* 0x0000019b04047824 */ /* 0x001fc600078e02ff */
[-C--:B------:R-:W-:Y:S02]  /*53880*/  LEA.HI.X.SX32 R9, R6, R3.reuse, 0x1, P6 ;  /* 0x0000000306097211 */ /* 0x080fe400030f0eff */
[----:B------:R-:W-:Y:S01]  /*53890*/  LEA.HI.X.SX32 R11, R12, R3, 0x1, P5 ;  /* 0x000000030c0b7211 */ /* 0x000fe200028f0eff */
[----:B------:R-:W0:Y:S01]  /*538a0*/  LDC R6, c[0x0][0x278] ;  /* 0x00009e00ff067b82 */ /* 0x000e220000000800 */
[----:B------:R-:W-:-:S04]  /*538b0*/  IADD3 R12, P5, R4, R2, RZ ;  /* 0x00000002040c7210 */ /* 0x000fc80007fbe0ff */
[----:B------:R-:W-:-:S03]  /*538c0*/  LEA.HI.X.SX32 R13, R4, R3, 0x1, P5 ;  /* 0x00000003040d7211 */ /* 0x000fc600028f0eff */
[----:B------:R-:W1:Y:S01]  /*538d0*/  LDC R4, c[0x0][0x278] ;  /* 0x00009e00ff047b82 */ /* 0x000e620000000800 */
[----:B------:R-:W-:Y:S04]  /*538e0*/  STL.64 [R1+0x40], R14 ;  /* 0x0000400e01007387 */ /* 0x000fe80000100a00 */
[----:B------:R4:W-:Y:S04]  /*538f0*/  STL.64 [R1+0x38], R10 ;  /* 0x0000380a01007387 */ /* 0x0009e80000100a00 */
[----:B------:R2:W-:Y:S01]  /*53900*/  STL.64 [R1+0x30], R8 ;  /* 0x0000300801007387 */ /* 0x0005e20000100a00 */
[----:B----4-:R-:W-:-:S02]  /*53910*/  IMAD R10, R5, 0x19c, RZ ;  /* 0x0000019c050a7824 */ /* 0x010fc400078e02ff */
[----:B------:R-:W3:Y:S01]  /*53920*/  LDC R5, c[0x0][0x278] ;  /* 0x00009e00ff057b82 */ /* 0x000ee20000000800 */
[----:B0-----:R-:W-:Y:S02]  /*53930*/  IMAD R11, R6, 0x19e, RZ ;  /* 0x0000019e060b7824 */ /* 0x001fe400078e02ff */
[----:B--2---:R-:W-:-:S05]  /*53940*/  IADD3 R8, P6, R10, R2, RZ ;  /* 0x000000020a087210 */ /* 0x004fca0007fde0ff */
[----:B------:R-:W0:Y:S01]  /*53950*/  LDC R6, c[0x0][0x278] ;  /* 0x00009e00ff067b82 */ /* 0x000e220000000800 */
[----:B------:R-:W-:Y:S01]  /*53960*/  LEA.HI.X.SX32 R9, R10, R3, 0x1, P6 ;  /* 0x000000030a097211 */ /* 0x000fe200030f0eff */
[----:B-1----:R-:W-:-:S06]  /*53970*/  IMAD R10, R4, 0x1a0, RZ ;  /* 0x000001a0040a7824 */ /* 0x002fcc00078e02ff */
[----:B------:R-:W1:Y:S01]  /*53980*/  LDC R4, c[0x0][0x278] ;  /* 0x00009e00ff047b82 */ /* 0x000e620000000800 */
[----:B------:R-:W-:-:S04]  /*53990*/  IADD3 R14, P4, R7, R2, RZ ;  /* 0x00000002070e7210 */ /* 0x000fc80007f9e0ff */
[----:B------:R-:W-:Y:S01]  /*539a0*/  LEA.HI.X.SX32 R15, R7, R3, 0x1, P4 ;  /* 0x00000003070f7211 */ /* 0x000fe200020f0eff */
[----:B---3--:R-:W-:-:S04]  /*539b0*/  IMAD R5, R5, 0x19d, RZ ;  /* 0x0000019d05057824 */ /* 0x008fc800078e02ff */
[----:B------:R2:W-:Y:S01]  /*539c0*/  STL.64 [R1+0x28], R14 ;  /* 0x0000280e01007387 */ /* 0x0005e20000100a00 */
[----:B------:R-:W-:-:S03]  /*539d0*/  IADD3 R16, P4, R5, R2, RZ ;  /* 0x0000000205107210 */ /* 0x000fc60007f9e0ff */
[----:B------:R0:W-:Y:S01]  /*539e0*/  STL.64 [R1+0x20], R12 ;  /* 0x0000200c01007387 */ /* 0x0001e20000100a00 */
[----:B------:R-:W-:-:S03]  /*539f0*/  LEA.HI.X.SX32 R17, R5, R3, 0x1, P4 ;  /* 0x0000000305117211 */ /* 0x000fc600020f0eff */
[----:B------:R3:W-:Y:S01]  /*53a00*/  STL.64 [R1+0x18], R8 ;  /* 0x0000180801007387 */ /* 0x0007e20000100a00 */
[----:B--2---:R-:W2:Y:S01]  /*53a10*/  LDC R14, c[0x0][0x278] ;  /* 0x00009e00ff0e7b82 */ /* 0x004ea20000000800 */
[----:B0-----:R-:W-:Y:S01]  /*53a20*/  IMAD R13, R6, 0x19f, RZ ;  /* 0x0000019f060d7824 */ /* 0x001fe200078e02ff */
[----:B------:R-:W-:Y:S01]  /*53a30*/  IADD3 R6, P5, R11, R2, RZ ;  /* 0x000000020b067210 */ /* 0x000fe20007fbe0ff */
[----:B-1----:R-:W-:-:S03]  /*53a40*/  IMAD R12, R4, 0x1a1, RZ ;  /* 0x000001a1040c7824 */ /* 0x002fc600078e02ff */
[-C--:B------:R-:W-:Y:S02]  /*53a50*/  LEA.HI.X.SX32 R7, R11, R3.reuse, 0x1, P5 ;  /* 0x000000030b077211 */ /* 0x080fe400028f0eff */
[CC--:B---3--:R-:W-:Y:S01]  /*53a60*/  IADD3 R8, P6, R13.reuse, R2.reuse, RZ ;  /* 0x000000020d087210 */ /* 0x0c8fe20007fde0ff */
[----:B------:R-:W-:Y:S01]  /*53a70*/  STL.64 [R1+0x10], R16 ;  /* 0x0000101001007387 */ /* 0x000fe20000100a00 */
[----:B------:R-:W0:Y:S02]  /*53a80*/  LDC R11, c[0x0][0x278] ;  /* 0x00009e00ff0b7b82 */ /* 0x000e240000000800 */
[----:B------:R-:W-:Y:S01]  /*53a90*/  LEA.HI.X.SX32 R9, R13, R3, 0x1, P6 ;  /* 0x000000030d097211 */ /* 0x000fe200030f0eff */
[----:B------:R1:W-:Y:S05]  /*53aa0*/  STL.64 [R1+0x8], R6 ;  /* 0x0000080601007387 */ /* 0x0003ea0000100a00 */
[----:B------:R-:W3:Y:S01]  /*53ab0*/  LDC R13, c[0x0][0x278] ;  /* 0x00009e00ff0d7b82 */ /* 0x000ee20000000800 */
[----:B-1----:R-:W-:-:S07]  /*53ac0*/  IADD3 R6, P5, R12, R2, RZ ;  /* 0x000000020c067210 */ /* 0x002fce0007fbe0ff */
[----:B------:R-:W1:Y:S01]  /*53ad0*/  LDC R16, c[0x0][0x278] ;  /* 0x00009e00ff107b82 */ /* 0x000e620000000800 */
[----:B------:R-:W-:-:S07]  /*53ae0*/  LEA.HI.X.SX32 R7, R12, R3, 0x1, P5 ;  /* 0x000000030c077211 */ /* 0x000fce00028f0eff */
[----:B------:R-:W4:Y:S01]  /*53af0*/  LDC R12, c[0x0][0x278] ;  /* 0x00009e00ff0c7b82 */ /* 0x000f220000000800 */
[----:B--2---:R-:W-:Y:S01]  /*53b00*/  IMAD R14, R14, 0x1a2, RZ ;  /* 0x000001a20e0e7824 */ /* 0x004fe200078e02ff */
[----:B------:R2:W-:Y:S01]  /*53b10*/  STL.64 [R1], R8 ;  /* 0x0000000801007387 */ /* 0x0005e20000100a00 */
[----:B---3--:R-:W-:-:S03]  /*53b20*/  IMAD R18, R13, 0x1a4, RZ ;  /* 0x000001a40d127824 */ /* 0x008fc600078e02ff */
[----:B--2---:R-:W-:Y:S01]  /*53b30*/  IADD3 R8, P6, R14, R2, RZ ;  /* 0x000000020e087210 */ /* 0x004fe20007fde0ff */
[----:B-1----:R-:W-:-:S03]  /*53b40*/  IMAD R24, R16, 0x1a7, RZ ;  /* 0x000001a710187824 */ /* 0x002fc600078e02ff */
[----:B------:R-:W-:Y:S01]  /*53b50*/  LEA.HI.X.SX32 R9, R14, R3, 0x1, P6 ;  /* 0x000000030e097211 */ /* 0x000fe200030f0eff */
[----:B----4-:R-:W-:Y:S01]  /*53b60*/  IMAD R20, R12, 0x1a5, RZ ;  /* 0x000001a50c147824 */ /* 0x010fe200078e02ff */
[----:B------:R-:W-:-:S04]  /*53b70*/  IADD3 R12, P5, R18, R2, RZ ;  /* 0x00000002120c7210 */ /* 0x000fc80007fbe0ff */
[-C--:B------:R-:W-:Y:S02]  /*53b80*/  IADD3 R14, P6, R20, R2.reuse, RZ ;  /* 0x00000002140e7210 */ /* 0x080fe40007fde0ff */
[-C--:B------:R-:W-:Y:S02]  /*53b90*/  LEA.HI.X.SX32 R13, R18, R3.reuse, 0x1, P5 ;  /* 0x00000003120d7211 */ /* 0x080fe400028f0eff */
[-C--:B------:R-:W-:Y:S02]  /*53ba0*/  IADD3 R18, P5, R24, R2.reuse, RZ ;  /* 0x0000000218127210 */ /* 0x080fe40007fbe0ff */
[-C--:B------:R-:W-:Y:S02]  /*53bb0*/  LEA.HI.X.SX32 R15, R20, R3.reuse, 0x1, P6 ;  /* 0x00000003140f7211 */ /* 0x080fe400030f0eff */
[----:B------:R-:W1:Y:S01]  /*53bc0*/  LDC R20, c[0x0][0x278] ;  /* 0x00009e00ff147b82 */ /* 0x000e620000000800 */
[----:B------:R-:W-:Y:S02]  /*53bd0*/  LEA.HI.X.SX32 R19, R24, R3, 0x1, P5 ;  /* 0x0000000318137211 */ /* 0x000fe400028f0eff */
[----:B------:R-:W-:-:S04]  /*53be0*/  IADD3 R24, P5, R30, R2, RZ ;  /* 0x000000021e187210 */ /* 0x000fc80007fbe0ff */
[----:B------:R-:W-:Y:S02]  /*53bf0*/  LEA.HI.X.SX32 R25, R30, R3, 0x1, P5 ;  /* 0x000000031e197211 */ /* 0x000fe400028f0eff */
[----:B------:R-:W-:-:S04]  /*53c00*/  IADD3 R30, P5, R36, R2, RZ ;  /* 0x00000002241e7210 */ /* 0x000fc80007fbe0ff */
[----:B------:R-:W-:Y:S02]  /*53c10*/  LEA.HI.X.SX32 R31, R36, R3, 0x1, P5 ;  /* 0x00000003241f7211 */ /* 0x000fe400028f0eff */
[----:B------:R-:W-:-:S04]  /*53c20*/  IADD3 R36, P5, R42, R2, RZ ;  /* 0x000000022a247210 */ /* 0x000fc80007fbe0ff */
[----:B------:R-:W-:Y:S02]  /*53c30*/  LEA.HI.X.SX32 R37, R42, R3, 0x1, P5 ;  /* 0x000000032a257211 */ /* 0x000fe400028f0eff */
[----:B------:R-:W2:Y:S01]  /*53c40*/  LDC R42, c[0x0][0x278] ;  /* 0x00009e00ff2a7b82 */ /* 0x000ea20000000800 */
[----:B-1----:R-:W-:Y:S01]  /*53c50*/  IMAD R28, R20, 0x1a9, RZ ;  /* 0x000001a9141c7824 */ /* 0x002fe200078e02ff */
[----:B------:R-:W-:-:S04]  /*53c60*/  IADD3 R20, P6, R26, R2, RZ ;  /* 0x000000021a147210 */ /* 0x000fc80007fde0ff */
[----:B------:R-:W-:Y:S02]  /*53c70*/  LEA.HI.X.SX32 R21, R26, R3, 0x1, P6 ;  /* 0x000000031a157211 */ /* 0x000fe400030f0eff */
[----:B------:R-:W-:-:S04]  /*53c80*/  IADD3 R26, P6, R32, R2, RZ ;  /* 0x00000002201a7210 */ /* 0x000fc80007fde0ff */
[-C--:B------:R-:W-:Y:S02]  /*53c90*/  LEA.HI.X.SX32 R27, R32, R3.reuse, 0x1, P6 ;  /* 0x00000003201b7211 */ /* 0x080fe400030f0eff */
[-C--:B------:R-:W-:Y:S01]  /*53ca0*/  IADD3 R32, P6, R38, R2.reuse, RZ ;  /* 0x0000000226207210 */ /* 0x080fe20007fde0ff */
[----:B0-----:R-:W-:Y:S01]  /*53cb0*/  IMAD R17, R11, 0x1a3, RZ ;  /* 0x000001a30b117824 */ /* 0x001fe200078e02ff */
[-C--:B------:R-:W-:Y:S02]  /*53cc0*/  IADD3 R4, P4, R10, R2.reuse, RZ ;  /* 0x000000020a047210 */ /* 0x080fe40007f9e0ff */
[-C--:B------:R-:W-:Y:S02]  /*53cd0*/  LEA.HI.X.SX32 R33, R38, R3.reuse, 0x1, P6 ;  /* 0x0000000326217211 */ /* 0x080fe400030f0eff */
[----:B------:R-:W-:Y:S01]  /*53ce0*/  IADD3 R38, P6, R44, R2, RZ ;  /* 0x000000022c267210 */ /* 0x000fe20007fde0ff */
[----:B--2---:R-:W-:Y:S01]  /*53cf0*/  IMAD R50, R42, 0x1b4, RZ ;  /* 0x000001b42a327824 */ /* 0x004fe200078e02ff */
[----:B------:R-:W-:-:S02]  /*53d00*/  LEA.HI.X.SX32 R5, R10, R3, 0x1, P4 ;  /* 0x000000030a057211 */ /* 0x000fc400020f0eff */
[CC--:B------:R-:W-:Y:S02]  /*53d10*/  IADD3 R10, P4, R17.reuse, R2.reuse, RZ ;  /* 0x00000002110a7210 */ /* 0x0c0fe40007f9e0ff */
[-C--:B------:R-:W-:Y:S02]  /*53d20*/  LEA.HI.X.SX32 R39, R44, R3.reuse, 0x1, P6 ;  /* 0x000000032c277211 */ /* 0x080fe400030f0eff */
[-C--:B------:R-:W-:Y:S02]  /*53d30*/  IADD3 R44, P6, R50, R2.reuse, RZ ;  /* 0x00000002322c7210 */ /* 0x080fe40007fde0ff */
[-C--:B------:R-:W-:Y:S02]  /*53d40*/  LEA.HI.X.SX32 R11, R17, R3.reuse, 0x1, P4 ;  /* 0x00000003110b7211 */ /* 0x080fe400020f0eff */
[----:B------:R-:W-:Y:S02]  /*53d50*/  IADD3 R16, P4, R22, R2, RZ ;  /* 0x0000000216107210 */ /* 0x000fe40007f9e0ff */
[----:B------:R-:W-:-:S02]  /*53d60*/  LEA.HI.X.SX32 R45, R50, R3, 0x1, P6 ;  /* 0x00000003322d7211 */ /* 0x000fc400030f0eff */
[----:B------:R-:W0:Y:S01]  /*53d70*/  LDC R50, c[0x0][0x278] ;  /* 0x00009e00ff327b82 */ /* 0x000e220000000800 */
[----:B------:R-:W-:Y:S02]  /*53d80*/  LEA.HI.X.SX32 R17, R22, R3, 0x1, P4 ;  /* 0x0000000316117211 */ /* 0x000fe400020f0eff */
[----:B------:R-:W-:-:S04]  /*53d90*/  IADD3 R22, P4, R28, R2, RZ ;  /* 0x000000021c167210 */ /* 0x000fc80007f9e0ff */
[----:B------:R-:W-:Y:S02]  /*53da0*/  LEA.HI.X.SX32 R23, R28, R3, 0x1, P4 ;  /* 0x000000031c177211 */ /* 0x000fe400020f0eff */
[----:B------:R-:W-:-:S04]  /*53db0*/  IADD3 R28, P4, R34, R2, RZ ;  /* 0x00000002221c7210 */ /* 0x000fc80007f9e0ff */
[----:B------:R-:W-:Y:S02]  /*53dc0*/  LEA.HI.X.SX32 R29, R34, R3, 0x1, P4 ;  /* 0x00000003221d7211 */ /* 0x000fe400020f0eff */
[----:B------:R-:W-:-:S04]  /*53dd0*/  IADD3 R34, P4, R40, R2, RZ ;  /* 0x0000000228227210 */ /* 0x000fc80007f9e0ff */
[-C--:B------:R-:W-:Y:S02]  /*53de0*/  LEA.HI.X.SX32 R35, R40, R3.reuse, 0x1, P4 ;  /* 0x0000000328237211 */ /* 0x080fe400020f0eff */
[-C--:B------:R-:W-:Y:S02]  /*53df0*/  IADD3 R40, P4, R46, R2.reuse, RZ ;  /* 0x000000022e287210 */ /* 0x080fe40007f9e0ff */
[-C--:B------:R-:W-:Y:S01]  /*53e00*/  IADD3 R42, P5, R48, R2.reuse, RZ ;  /* 0x00000002302a7210 */ /* 0x080fe20007fbe0ff */
[----:B0-----:R-:W-:Y:S01]  /*53e10*/  IMAD R58, R50, 0x1b8, RZ ;  /* 0x000001b8323a7824 */ /* 0x001fe200078e02ff */
[-C--:B------:R-:W-:Y:S02]  /*53e20*/  LEA.HI.X.SX32 R41, R46, R3.reuse, 0x1, P4 ;  /* 0x000000032e297211 */ /* 0x080fe400020f0eff */
[----:B------:R-:W-:Y:S02]  /*53e30*/  IADD3 R46, P4, R52, R2, RZ ;  /* 0x00000002342e7210 */ /* 0x000fe40007f9e0ff */
[----:B------:R-:W-:-:S02]  /*53e40*/  LEA.HI.X.SX32 R43, R48, R3, 0x1, P5 ;  /* 0x00000003302b7211 */ /* 0x000fc400028f0eff */
[-C--:B------:R-:W-:Y:S02]  /*53e50*/  IADD3 R48, P5, R54, R2.reuse, RZ ;  /* 0x0000000236307210 */ /* 0x080fe40007fbe0ff */
[-C--:B------:R-:W-:Y:S02]  /*53e60*/  LEA.HI.X.SX32 R47, R52, R3.reuse, 0x1, P4 ;  /* 0x00000003342f7211 */ /* 0x080fe400020f0eff */
[----:B------:R-:W-:Y:S02]  /*53e70*/  IADD3 R52, P4, R58, R2, RZ ;  /* 0x000000023a347210 */ /* 0x000fe40007f9e0ff */
[-C--:B------:R-:W-:Y:S02]  /*53e80*/  LEA.HI.X.SX32 R49, R54, R3.reuse, 0x1, P5 ;  /* 0x0000000336317211 */ /* 0x080fe400028f0eff */
[----:B------:R-:W0:Y:S01]  /*53e90*/  LDC R54, c[0x0][0x278] ;  /* 0x00009e00ff367b82 */ /* 0x000e220000000800 */
[----:B------:R-:W-:-:S07]  /*53ea0*/  LEA.HI.X.SX32 R53, R58, R3, 0x1, P4 ;  /* 0x000000033a357211 */ /* 0x000fce00020f0eff */
[----:B------:R-:W1:Y:S01]  /*53eb0*/  LDC R58, c[0x0][0x278] ;  /* 0x00009e00ff3a7b82 */ /* 0x000e620000000800 */
[----:B------:R-:W-:-:S04]  /*53ec0*/  IADD3 R50, P6, R56, R2, RZ ;  /* 0x0000000238327210 */ /* 0x000fc80007fde0ff */
[----:B------:R-:W-:Y:S01]  /*53ed0*/  LEA.HI.X.SX32 R51, R56, R3, 0x1, P6 ;  /* 0x0000000338337211 */ /* 0x000fe200030f0eff */
[----:B0-----:R-:W-:Y:S01]  /*53ee0*/  IMAD R62, R54, 0x1ba, RZ ;  /* 0x000001ba363e7824 */ /* 0x001fe200078e02ff */
[----:B------:R-:W-:Y:S01]  /*53ef0*/  IADD3 R54, P5, R60, R2, RZ ;  /* 0x000000023c367210 */ /* 0x000fe20007fbe0ff */
[----:B-1----:R-:W-:-:S03]  /*53f00*/  IMAD R67, R58, 0x1bc, RZ ;  /* 0x000001bc3a437824 */ /* 0x002fc600078e02ff */
[-C--:B------:R-:W-:Y:S02]  /*53f10*/  LEA.HI.X.SX32 R55, R60, R3.reuse, 0x1, P5 ;  /* 0x000000033c377211 */ /* 0x080fe400028f0eff */
[CC--:B------:R-:W-:Y:S02]  /*53f20*/  IADD3 R60, P5, R67.reuse, R2.reuse, RZ ;  /* 0x00000002433c7210 */ /* 0x0c0fe40007fbe0ff */
[-C--:B------:R-:W-:Y:S02]  /*53f30*/  IADD3 R56, P6, R62, R2.reuse, RZ ;  /* 0x000000023e387210 */ /* 0x080fe40007fde0ff */
[-C--:B------:R-:W-:Y:S02]  /*53f40*/  LEA.HI.X.SX32 R61, R67, R3.reuse, 0x1, P5 ;  /* 0x00000003433d7211 */ /* 0x080fe400028f0eff */
[----:B------:R-:W-:Y:S02]  /*53f50*/  IADD3 R66, P5, R72, R2, RZ ;  /* 0x0000000248427210 */ /* 0x000fe40007fbe0ff */
[----:B------:R-:W-:-:S02]  /*53f60*/  LEA.HI.X.SX32 R57, R62, R3, 0x1, P6 ;  /* 0x000000033e397211 */ /* 0x000fc400030f0eff */
[-C--:B------:R-:W-:Y:S02]  /*53f70*/  LEA.HI.X.SX32 R67, R72, R3.reuse, 0x1, P5 ;  /* 0x0000000348437211 */ /* 0x080fe400028f0eff */
[-C--:B------:R-:W-:Y:S02]  /*53f80*/  IADD3 R72, P5, R78, R2.reuse, RZ ;  /* 0x000000024e487210 */ /* 0x080fe40007fbe0ff */
[-C--:B------:R-:W-:Y:S02]  /*53f90*/  IADD3 R62, P6, R68, R2.reuse, RZ ;  /* 0x00000002443e7210 */ /* 0x080fe40007fde0ff */
[-C--:B------:R-:W-:Y:S02]  /*53fa0*/  LEA.HI.X.SX32 R73, R78, R3.reuse, 0x1, P5 ;  /* 0x000000034e497211 */ /* 0x080fe400028f0eff */
[----:B------:R-:W-:Y:S01]  /*53fb0*/  LEA.HI.X.SX32 R63, R68, R3, 0x1, P6 ;  /* 0x00000003443f7211 */ /* 0x000fe200030f0eff */
[----:B------:R-:W0:Y:S01]  /*53fc0*/  LDC R78, c[0x0][0x278] ;  /* 0x00009e00ff4e7b82 */ /* 0x000e220000000800 */
[----:B------:R-:W-:-:S04]  /*53fd0*/  IADD3 R68, P6, R74, R2, RZ ;  /* 0x000000024a447210 */ /* 0x000fc80007fde0ff */
[----:B------:R-:W-:-:S03]  /*53fe0*/  LEA.HI.X.SX32 R69, R74, R3, 0x1, P6 ;  /* 0x000000034a457211 */ /* 0x000fc600030f0eff */
[----:B------:R-:W1:Y:S01]  /*53ff0*/  LDC R74, c[0x0][0x278] ;  /* 0x00009e00ff4a7b82 */ /* 0x000e620000000800 */
[----:B------:R-:W-:Y:S04]  /*54000*/  STL [R1+0x1b18], R4 ;  /* 0x001b180401007387 */ /* 0x000fe80000100800 */
[----:B------:R-:W-:Y:S04]  /*54010*/  STL [R1+0x1b08], R5 ;  /* 0x001b080501007387 */ /* 0x000fe80000100800 */
[----:B------:R2:W-:Y:S04]  /*54020*/  STL [R1+0x1b28], R6 ;  /* 0x001b280601007387 */ /* 0x0005e80000100800 */
[----:B------:R-:W-:Y:S04]  /*54030*/  STL [R1+0x1b04], R7 ;  /* 0x001b040701007387 */ /* 0x000fe80000100800 */
[----:B------:R-:W-:Y:S04]  /*54040*/  STL.64 [R1+0x1b10], R8 ;  /* 0x001b100801007387 */ /* 0x000fe80000100a00 */
[----:B------:R-:W-:Y:S04]  /*54050*/  STL.64 [R1+0x1b20], R10 ;  /* 0x001b200a01007387 */ /* 0x000fe80000100a00 */
[----:B------:R-:W-:Y:S04]  /*54060*/  STL.64 [R1+0x1b30], R12 ;  /* 0x001b300c01007387 */ /* 0x000fe80000100a00 */
[----:B------:R-:W-:Y:S01]  /*54070*/  STL [R1+0x1b48], R14 ;  /* 0x001b480e01007387 */ /* 0x000fe20000100800 */
[----:B------:R-:W-:-:S03]  /*54080*/  IADD3 R58, P4, R64, R2, RZ ;  /* 0x00000002403a7210 */ /* 0x000fc60007f9e0ff */
[----:B------:R-:W-:Y:S04]  /*54090*/  STL [R1+0x1b38], R15 ;  /* 0x001b380f01007387 */ /* 0x000fe80000100800 */
[----:B------:R-:W-:Y:S04]  /*540a0*/  STL.64 [R1+0x1b40], R16 ;  /* 0x001b401001007387 */ /* 0x000fe80000100a00 */
[----:B------:R-:W-:Y:S04]  /*540b0*/  STL [R1+0x1b58], R18 ;  /* 0x001b581201007387 */ /* 0x000fe80000100800 */
[----:B------:R-:W-:Y:S01]  /*540c0*/  STL [R1+0x1b00], R19 ;  /* 0x001b001301007387 */ /* 0x000fe20000100800 */
[----:B------:R-:W-:-:S03]  /*540d0*/  LEA.HI.X.SX32 R59, R64, R3, 0x1, P4 ;  /* 0x00000003403b7211 */ /* 0x000fc600020f0eff */
[----:B------:R-:W-:Y:S01]  /*540e0*/  STL [R1+0x1b68], R20 ;  /* 0x001b681401007387 */ /* 0x000fe20000100800 */
[----:B0-----:R-:W-:-:S03]  /*540f0*/  IMAD R87, R78, 0x1c6, RZ ;  /* 0x000001c64e577824 */ /* 0x001fc600078e02ff */
[----:B------:R-:W-:Y:S01]  /*54100*/  STL [R1+0x1afc], R21 ;  /* 0x001afc1501007387 */ /* 0x000fe20000100800 */
[----:B------:R-:W-:-:S03]  /*54110*/  IADD3 R64, P4, R71, R2, RZ ;  /* 0x0000000247407210 */ /* 0x000fc60007f9e0ff */
[----:B------:R-:W-:Y:S01]  /*54120*/  STL [R1+0x1b78], R22 ;  /* 0x001b781601007387 */ /* 0x000fe20000100800 */
[----:B------:R-:W-:-:S03]  /*54130*/  IADD3 R78, P5, R84, R2, RZ ;  /* 0x00000002544e7210 */ /* 0x000fc60007fbe0ff */
[----:B------:R-:W-:Y:S04]  /*54140*/  STL [R1+0x1af8], R23 ;  /* 0x001af81701007387 */ /* 0x000fe80000100800 */
[----:B------:R-:W-:Y:S01]  /*54150*/  STL [R1+0x1b88], R24 ;  /* 0x001b881801007387 */ /* 0x000fe20000100800 */
[----:B------:R-:W-:-:S03]  /*54160*/  LEA.HI.X.SX32 R65, R71, R3, 0x1, P4 ;  /* 0x0000000347417211 */ /* 0x000fc600020f0eff */
[----:B------:R-:W-:Y:S01]  /*54170*/  STL [R1+0x1af4], R25 ;  /* 0x001af41901007387 */ /* 0x000fe20000100800 */
[----:B------:R-:W-:-:S03]  /*54180*/  LEA.HI.X.SX32 R79, R84, R3, 0x1, P5 ;  /* 0x00000003544f7211 */ /* 0x000fc600028f0eff */
[----:B------:R-:W-:Y:S01]  /*54190*/  STL [R1+0x1b98], R26 ;  /* 0x001b981a01007387 */ /* 0x000fe20000100800 */
[-C--:B------:R-:W-:Y:S01]  /*541a0*/  IADD3 R70, P4, R76, R2.reuse, RZ ;  /* 0x000000024c467210 */ /* 0x080fe20007f9e0ff */
[----:B-1----:R-:W-:Y:S02]  /*541b0*/  IMAD R83, R74, 0x1c4, RZ ;  /* 0x000001c44a537824 */ /* 0x002fe400078e02ff */
[----:B------:R-:W-:Y:S01]  /*541c0*/  STL [R1+0x1af0], R27 ;  /* 0x001af01b01007387 */ /* 0x000fe20000100800 */
[----:B------:R-:W-:-:S03]  /*541d0*/  IADD3 R84, P5, R91, R2, RZ ;  /* 0x000000025b547210 */ /* 0x000fc60007fbe0ff */
[----:B------:R-:W-:Y:S01]  /*541e0*/  STL [R1+0x1ba8], R28 ;  /* 0x001ba81c01007387 */ /* 0x000fe20000100800 */
[----:B------:R-:W-:-:S03]  /*541f0*/  IADD3 R74, P6, R80, R2, RZ ;  /* 0x00000002504a7210 */ /* 0x000fc60007fde0ff */
[----:B------:R-:W-:Y:S01]  /*54200*/  STL [R1+0x1aec], R29 ;  /* 0x001aec1d01007387 */ /* 0x000fe20000100800 */
[----:B------:R-:W-:-:S03]  /*54210*/  LEA.HI.X.SX32 R71, R76, R3, 0x1, P4 ;  /* 0x000000034c477211 */ /* 0x000fc600020f0eff */
[----:B------:R-:W-:Y:S01]  /*54220*/  STL [R1+0x1bb8], R30 ;  /* 0x001bb81e01007387 */ /* 0x000fe20000100800 */
[----:B------:R-:W-:-:S03]  /*54230*/  LEA.HI.X.SX32 R85, R91, R3, 0x1, P5 ;  /* 0x000000035b557211 */ /* 0x000fc600028f0eff */
[----:B------:R-:W-:Y:S01]  /*54240*/  STL [R1+0x1ae8], R31 ;  /* 0x001ae81f01007387 */ /* 0x000fe20000100800 */
[----:B------:R-:W-:-:S03]  /*54250*/  IADD3 R76, P4, R83, R2, RZ ;  /* 0x00000002534c7210 */ /* 0x000fc60007f9e0ff */
[----:B------:R-:W-:Y:S01]  /*54260*/  STL [R1+0x1bc8], R32 ;  /* 0x001bc82001007387 */ /* 0x000fe20000100800 */
[----:B------:R-:W-:-:S03]  /*54270*/  IADD3 R90, P5, R96, R2, RZ ;  /* 0x00000002605a7210 */ /* 0x000fc60007fbe0ff */
[----:B------:R-:W-:Y:S01]  /*54280*/  STL [R1+0x1ae4], R33 ;  /* 0x001ae42101007387 */ /* 0x000fe20000100800 */
[----:B------:R-:W-:-:S03]  /*54290*/  LEA.HI.X.SX32 R75, R80, R3, 0x1, P6 ;  /* 0x00000003504b7211 */ /* 0x000fc600030f0eff */
[----:B------:R-:W-:Y:S01]  /*542a0*/  STL [R1+0x1bd8], R34 ;  /* 0x001bd82201007387 */ /* 0x000fe20000100800 */
[----:B------:R-:W-:-:S03]  /*542b0*/  IADD3 R80, P6, R87, R2, RZ ;  /* 0x0000000257507210 */ /* 0x000fc60007fde0ff */
[----:B------:R-:W-:Y:S01]  /*542c0*/  STL [R1+0x1ae0], R35 ;  /* 0x001ae02301007387 */ /* 0x000fe20000100800 */
[----:B------:R-:W-:-:S03]  /*542d0*/  LEA.HI.X.SX32 R77, R83, R3, 0x1, P4 ;  /* 0x00000003534d7211 */ /* 0x000fc600020f0eff */
[----:B------:R-:W-:Y:S01]  /*542e0*/  STL [R1+0x1be8], R36 ;  /* 0x001be82401007387 */ /* 0x000fe20000100800 */
[----:B------:R-:W-:-:S03]  /*542f0*/  LEA.HI.X.SX32 R91, R96, R3, 0x1, P5 ;  /* 0x00000003605b7211 */ /* 0x000fc600028f0eff */
[----:B------:R-:W-:Y:S01]  /*54300*/  STL [R1+0x1adc], R37 ;  /* 0x001adc2501007387 */ /* 0x000fe20000100800 */
[-C--:B------:R-:W-:Y:S02]  /*54310*/  IADD3 R82, P4, R88, R2.reuse, RZ ;  /* 0x0000000258527210 */ /* 0x080fe40007f9e0ff */
[----:B------:R-:W-:Y:S01]  /*54320*/  IADD3 R96, P5, R158, R2, RZ ;  /* 0x000000029e607210 */ /* 0x000fe20007fbe0ff */
[----:B------:R-:W-:Y:S01]  /*54330*/  STL.64 [R1+0x1b50], R38 ;  /* 0x001b502601007387 */ /* 0x000fe20000100a00 */
        /* <DEDUP_REMOVED lines=10> */
[----:B------:R-:W-:Y:S01]  /*543e0*/  STL [R1+0x1c18], R44 ;  /* 0x001c182c01007387 */ /* 0x000fe20000100800 */
[----:B------:R-:W-:-:S03]  /*543f0*/  LEA.HI.X.SX32 R87, R92, R3, 0x1, P6 ;  /* 0x000000035c577211 */ /* 0x000fc600030f0eff */
[----:B------:R-:W-:Y:S01]  /*54400*/  STL [R1+0x1ad0], R45 ;  /* 0x001ad02d01007387 */ /* 0x000fe20000100800 */
[----:B------:R-:W-:-:S03]  /*54410*/  IADD3 R92, P6, R99, R2, RZ ;  /* 0x00000002635c7210 */ /* 0x000fc60007fde0ff */
[----:B------:R-:W-:Y:S01]  /*54420*/  STL.64 [R1+0x1b60], R46 ;  /* 0x001b602e01007387 */ /* 0x000fe20000100a00 */
        /* <DEDUP_REMOVED lines=12> */
[----:B------:R-:W-:Y:S01]  /*544f0*/  STL.64 [R1+0x1b80], R54 ;  /* 0x001b803601007387 */ /* 0x000fe20000100a00 */
        /* <DEDUP_REMOVED lines=8> */
[----:B------:R-:W-:Y:S01]  /*54580*/  STL [R1+0x1ac0], R59 ;  /* 0x001ac03b01007387 */ /* 0x000fe20000100800 */
[----:B------:R-:W-:-:S03]  /*54590*/  LEA.HI.X.SX32 R157, R162, R3, 0x1, P4 ;  /* 0x00000003a29d7211 */ /* 0x000fc600020f0eff */
[----:B------:R-:W-:Y:S01]  /*545a0*/  STL.64 [R1+0x1b90], R60 ;  /* 0x001b903c01007387 */ /* 0x000fe20000100a00 */
[----:B------:R-:W-:-:S03]  /*545b0*/  LEA.HI.X.SX32 R171, R176, R3, 0x1, P5 ;  /* 0x00000003b0ab7211 */ /* 0x000fc600028f0eff */
[----:B------:R-:W-:Y:S01]  /*545c0*/  STL.64 [R1+0x1ba0], R62 ;  /* 0x001ba03e01007387 */ /* 0x000fe20000100a00 */
[-C--:B------:R-:W-:Y:S02]  /*545d0*/  IADD3 R162, P4, R168, R2.reuse, RZ ;  /* 0x00000002a8a27210 */ /* 0x080fe40007f9e0ff */
[----:B------:R-:W-:Y:S01]  /*545e0*/  IADD3 R176, P5, R183, R2, RZ ;  /* 0x00000002b7b07210 */ /* 0x000fe20007fbe0ff */
[----:B------:R-:W-:Y:S01]  /*545f0*/  STL.64 [R1+0x1bb0], R64 ;  /* 0x001bb04001007387 */ /* 0x000fe20000100a00 */
[----:B------:R-:W-:-:S03]  /*54600*/  LEA.HI.X.SX32 R161, R167, R3, 0x1, P6 ;  /* 0x00000003a7a17211 */ /* 0x000fc600030f0eff */
[----:B------:R-:W-:Y:S01]  /*54610*/  STL.64 [R1+0x1bc0], R66 ;  /* 0x001bc04201007387 */ /* 0x000fe20000100a00 */
[----:B------:R-:W-:-:S03]  /*54620*/  IADD3 R166, P6, R173, R2, RZ ;  /* 0x00000002ada67210 */ /* 0x000fc60007fde0ff */
[----:B------:R-:W-:Y:S01]  /*54630*/  STL [R1+0x1c68], R68 ;  /* 0x001c684401007387 */ /* 0x000fe20000100800 */
[----:B------:R-:W-:-:S03]  /*54640*/  LEA.HI.X.SX32 R163, R168, R3, 0x1, P4 ;  /* 0x00000003a8a37211 */ /* 0x000fc600020f0eff */
[----:B------:R-:W-:Y:S01]  /*54650*/  STL [R1+0x1abc], R69 ;  /* 0x001abc4501007387 */ /* 0x000fe20000100800 */
[----:B------:R-:W-:-:S03]  /*54660*/  LEA.HI.X.SX32 R177, R183, R3, 0x1, P5 ;  /* 0x00000003b7b17211 */ /* 0x000fc600028f0eff */
[----:B------:R-:W-:Y:S01]  /*54670*/  STL.64 [R1+0x1bd0], R70 ;  /* 0x001bd04601007387 */ /* 0x000fe20000100a00 */
        /* <DEDUP_REMOVED lines=86> */
[-C--:B------:R-:W-:Y:S01]  /*54be0*/  LEA.HI.X.SX32 R225, R230, R3.reuse, 0x1, P5 ;  /* 0x00000003e6e17211 */ /* 0x080fe200028f0eff */
[----:B------:R-:W-:Y:S02]  /*54bf0*/  IMAD R242, R234, 0x1f8, RZ ;  /* 0x000001f8eaf27824 */ /* 0x000fe400078e02ff */
[----:B------:R-:W-:Y:S01]  /*54c00*/  STL [R1+0x1d68], R192 ;  /* 0x001d68c001007387 */ /* 0x000fe20000100800 */
[-C--:B------:R-:W-:Y:S02]  /*54c10*/  IADD3 R216, P4, R223, R2.reuse, RZ ;  /* 0x00000002dfd87210 */ /* 0x080fe40007f9e0ff */
[----:B------:R-:W-:Y:S01]  /*54c20*/  IADD3 R230, P5, R236, R2, RZ ;  /* 0x00000002ece67210 */ /* 0x000fe20007fbe0ff */
[----:B------:R-:W-:Y:S01]  /*54c30*/  STL [R1+0x1d58], R193 ;  /* 0x001d58c101007387 */ /* 0x000fe20000100800 */
[----:B------:R-:W-:-:S03]  /*54c40*/  LEA.HI.X.SX32 R215, R220, R3, 0x1, P6 ;  /* 0x00000003dcd77211 */ /* 0x000fc600030f0eff */
[----:B------:R-:W-:Y:S01]  /*54c50*/  STL.64 [R1+0x1d60], R194 ;  /* 0x001d60c201007387 */ /* 0x000fe20000100a00 */
[----:B------:R-:W-:Y:S01]  /*54c60*/  IADD3 R220, P6, R226, R2, RZ ;  /* 0x00000002e2dc7210 */ /* 0x000fe20007fde0ff */
[----:B------:R-:W-:Y:S02]  /*54c70*/  IMAD R232, R227, 0x1f3, RZ ;  /* 0x000001f3e3e87824 */ /* 0x000fe400078e02ff */
[----:B------:R-:W-:Y:S01]  /*54c80*/  STL.64 [R1+0x1d70], R196 ;  /* 0x001d70c401007387 */ /* 0x000fe20000100a00 */
[----:B------:R-:W-:Y:S01]  /*54c90*/  IMAD R235, R231, 0x1f4, RZ ;  /* 0x000001f4e7eb7824 */ /* 0x000fe200078e02ff */
[-C--:B------:R-:W-:Y:S02]  /*54ca0*/  LEA.HI.X.SX32 R217, R223, R3.reuse, 0x1, P4 ;  /* 0x00000003dfd97211 */ /* 0x080fe400020f0eff */
[----:B------:R-:W-:Y:S01]  /*54cb0*/  STL [R1+0x1d88], R198 ;  /* 0x001d88c601007387 */ /* 0x000fe20000100800 */
[----:B------:R-:W-:Y:S01]  /*54cc0*/  LEA.HI.X.SX32 R231, R236, R3, 0x1, P5 ;  /* 0x00000003ece77211 */ /* 0x000fe200028f0eff */
[----:B------:R-:W-:-:S02]  /*54cd0*/  IMAD R248, R240, 0x1fb, RZ ;  /* 0x000001fbf0f87824 */ /* 0x000fc400078e02ff */
[----:B------:R-:W-:Y:S01]  /*54ce0*/  STL [R1+0x1d78], R199 ;  /* 0x001d78c701007387 */ /* 0x000fe20000100800 */
[-C--:B------:R-:W-:Y:S02]  /*54cf0*/  IADD3 R222, P4, R229, R2.reuse, RZ ;  /* 0x00000002e5de7210 */ /* 0x080fe40007f9e0ff */
[----:B------:R-:W-:Y:S01]  /*54d00*/  IADD3 R236, P5, R242, R2, RZ ;  /* 0x00000002f2ec7210 */ /* 0x000fe20007fbe0ff */
[----:B------:R-:W-:Y:S01]  /*54d10*/  STL.64 [R1+0x1d80], R200 ;  /* 0x001d80c801007387 */ /* 0x000fe20000100a00 */
[----:B------:R-:W-:-:S03]  /*54d20*/  LEA.HI.X.SX32 R221, R226, R3, 0x1, P6 ;  /* 0x00000003e2dd7211 */ /* 0x000fc600030f0eff */
[----:B------:R-:W-:Y:S01]  /*54d30*/  STL.64 [R1+0x1d90], R202 ;  /* 0x001d90ca01007387 */ /* 0x000fe20000100a00 */
[----:B------:R-:W-:Y:S01]  /*54d40*/  IADD3 R226, P6, R232, R2, RZ ;  /* 0x00000002e8e27210 */ /* 0x000fe20007fde0ff */
[----:B------:R-:W-:Y:S02]  /*54d50*/  IMAD R238, R233, 0x1f6, RZ ;  /* 0x000001f6e9ee7824 */ /* 0x000fe400078e02ff */
[----:B------:R-:W-:Y:S01]  /*54d60*/  STL.64 [R1+0x1d98], R204 ;  /* 0x001d98cc01007387 */ /* 0x000fe20000100a00 */
[----:B------:R-:W-:Y:S01]  /*54d70*/  IMAD R241, R237, 0x1f7, RZ ;  /* 0x000001f7edf17824 */ /* 0x000fe200078e02ff */
[-C--:B------:R-:W-:Y:S02]  /*54d80*/  LEA.HI.X.SX32 R223, R229, R3.reuse, 0x1, P4 ;  /* 0x00000003e5df7211 */ /* 0x080fe400020f0eff */
[----:B------:R-:W-:Y:S01]  /*54d90*/  STL.64 [R1+0x1da0], R206 ;  /* 0x001da0ce01007387 */ /* 0x000fe20000100a00 */
[----:B------:R-:W-:-:S03]  /*54da0*/  LEA.HI.X.SX32 R237, R242, R3, 0x1, P5 ;  /* 0x00000003f2ed7211 */ /* 0x000fc600028f0eff */
[----:B------:R-:W-:Y:S01]  /*54db0*/  STL [R1+0x1db8], R208 ;  /* 0x001db8d001007387 */ /* 0x000fe20000100800 */
[-C--:B------:R-:W-:Y:S02]  /*54dc0*/  IADD3 R228, P4, R235, R2.reuse, RZ ;  /* 0x00000002ebe47210 */ /* 0x080fe40007f9e0ff */
[----:B------:R-:W-:Y:S01]  /*54dd0*/  IADD3 R242, P5, R248, R2, RZ ;  /* 0x00000002f8f27210 */ /* 0x000fe20007fbe0ff */
[----:B------:R-:W-:Y:S01]  /*54de0*/  STL [R1+0x1da8], R209 ;  /* 0x001da8d101007387 */ /* 0x000fe20000100800 */
[----:B------:R-:W-:-:S03]  /*54df0*/  LEA.HI.X.SX32 R227, R232, R3, 0x1, P6 ;  /* 0x00000003e8e37211 */ /* 0x000fc600030f0eff */
[----:B------:R-:W-:Y:S01]  /*54e00*/  STL.64 [R1+0x1db0], R210 ;  /* 0x001db0d201007387 */ /* 0x000fe20000100a00 */
[-C--:B------:R-:W-:Y:S01]  /*54e10*/  IADD3 R232, P6, R238, R2.reuse, RZ ;  /* 0x00000002eee87210 */ /* 0x080fe20007fde0ff */
[----:B------:R-:W-:Y:S02]  /*54e20*/  IMAD R245, R239, 0x1f9, RZ ;  /* 0x000001f9eff57824 */ /* 0x000fe400078e02ff */
[----:B------:R0:W-:Y:S01]  /*54e30*/  STL.64 [R1+0x1dc0], R212 ;  /* 0x001dc0d401007387 */ /* 0x0001e20000100a00 */
[----:B------:R-:W-:Y:S01]  /*54e40*/  IMAD R246, R243, 0x1fa, RZ ;  /* 0x000001faf3f67824 */ /* 0x000fe200078e02ff */
[-C--:B------:R-:W-:Y:S02]  /*54e50*/  LEA.HI.X.SX32 R229, R235, R3.reuse, 0x1, P4 ;  /* 0x00000003ebe57211 */ /* 0x080fe400020f0eff */
[----:B------:R-:W-:Y:S01]  /*54e60*/  STL [R1+0x1dd8], R214 ;  /* 0x001dd8d601007387 */ /* 0x000fe20000100800 */
[-C--:B------:R-:W-:Y:S02]  /*54e70*/  LEA.HI.X.SX32 R243, R248, R3.reuse, 0x1, P5 ;  /* 0x00000003f8f37211 */ /* 0x080fe400028f0eff */
[----:B------:R-:W-:Y:S01]  /*54e80*/  IADD3 R234, P4, R241, R2, RZ ;  /* 0x00000002f1ea7210 */ /* 0x000fe20007f9e0ff */
[----:B------:R-:W-:Y:S01]  /*54e90*/  STL [R1+0x1dc8], R215 ;  /* 0x001dc8d701007387 */ /* 0x000fe20000100800 */
[----:B------:R-:W1:Y:S03]  /*54ea0*/  LDC R248, c[0x0][0x278] ;  /* 0x00009e00fff87b82 */ /* 0x000e660000000800 */
[----:B------:R-:W-:Y:S01]  /*54eb0*/  STL.64 [R1+0x1dd0], R216 ;  /* 0x001dd0d801007387 */ /* 0x000fe20000100a00 */
[----:B------:R-:W-:-:S03]  /*54ec0*/  LEA.HI.X.SX32 R233, R238, R3, 0x1, P6 ;  /* 0x00000003eee97211 */ /* 0x000fc600030f0eff */
[----:B------:R-:W-:Y:S01]  /*54ed0*/  STL.64 [R1+0x1de0], R218 ;  /* 0x001de0da01007387 */ /* 0x000fe20000100a00 */
[----:B------:R-:W-:Y:S01]  /*54ee0*/  IADD3 R238, P6, R245, R2, RZ ;  /* 0x00000002f5ee7210 */ /* 0x000fe20007fde0ff */
[----:B------:R-:W-:Y:S02]  /*54ef0*/  IMAD R250, R247, 0x1fc, RZ ;  /* 0x000001fcf7fa7824 */ /* 0x000fe400078e02ff */
[----:B------:R-:W-:Y:S01]  /*54f00*/  STL [R1+0x1df8], R220 ;  /* 0x001df8dc01007387 */ /* 0x000fe20000100800 */
[----:B------:R-:W-:-:S03]  /*54f10*/  LEA.HI.X.SX32 R235, R241, R3, 0x1, P4 ;  /* 0x00000003f1eb7211 */ /* 0x000fc600020f0eff */
[----:B------:R-:W-:Y:S01]  /*54f20*/  STL [R1+0x1de8], R221 ;  /* 0x001de8dd01007387 */ /* 0x000fe20000100800 */
[----:B------:R-:W-:-:S03]  /*54f30*/  IADD3 R240, P4, R246, R2, RZ ;  /* 0x00000002f6f07210 */ /* 0x000fc60007f9e0ff */
[----:B------:R-:W-:Y:S01]  /*54f40*/  STL.64 [R1+0x1df0], R222 ;  /* 0x001df0de01007387 */ /* 0x000fe20000100a00 */
[----:B------:R-:W-:-:S03]  /*54f50*/  LEA.HI.X.SX32 R239, R245, R3, 0x1, P6 ;  /* 0x00000003f5ef7211 */ /* 0x000fc600030f0eff */
[----:B------:R-:W-:Y:S01]  /*54f60*/  STL.64 [R1+0x1e00], R224 ;  /* 0x001e00e001007387 */ /* 0x000fe20000100a00 */
[----:B--2---:R-:W-:-:S03]  /*54f70*/  IMAD R6, R244, 0x1fd, RZ ;  /* 0x000001fdf4067824 */ /* 0x004fc600078e02ff */
[----:B------:R-:W-:Y:S01]  /*54f80*/  STL [R1+0x1e18], R226 ;  /* 0x001e18e201007387 */ /* 0x000fe20000100800 */
[----:B------:R-:W-:-:S03]  /*54f90*/  IADD3 R244, P6, R250, R2, RZ ;  /* 0x00000002faf47210 */ /* 0x000fc60007fde0ff */
[----:B------:R-:W-:Y:S01]  /*54fa0*/  STL [R1+0x1e08], R227 ;  /* 0x001e08e301007387 */ /* 0x000fe20000100800 */
[----:B------:R-:W-:-:S03]  /*54fb0*/  LEA.HI.X.SX32 R241, R246, R3, 0x1, P4 ;  /* 0x00000003f6f17211 */ /* 0x000fc600020f0eff */
[----:B------:R-:W-:Y:S04]  /*54fc0*/  STL.64 [R1+0x1e10], R228 ;  /* 0x001e10e401007387 */ /* 0x000fe80000100a00 */
[----:B------:R-:W-:Y:S01]  /*54fd0*/  STL.64 [R1+0x1e20], R230 ;  /* 0x001e20e601007387 */ /* 0x000fe20000100a00 */
[----:B------:R-:W-:-:S03]  /*54fe0*/  LEA.HI.X.SX32 R245, R250, R3, 0x1, P6 ;  /* 0x00000003faf57211 */ /* 0x000fc600030f0eff */
[----:B------:R-:W-:Y:S01]  /*54ff0*/  STL [R1+0x1e48], R232 ;  /* 0x001e48e801007387 */ /* 0x000fe20000100800 */
[----:B0-----:R-:W-:-:S03]  /*55000*/  PRMT R212, R152, 0x7773, RZ ;  /* 0x0000777398d47816 */ /* 0x001fc600000000ff */
[----:B------:R-:W-:Y:S01]  /*55010*/  STL [R1+0x1e28], R233 ;  /* 0x001e28e901007387 */ /* 0x000fe20000100800 */
[----:B------:R-:W-:-:S03]  /*55020*/  PRMT R213, R152, 0x7772, RZ ;  /* 0x0000777298d57816 */ /* 0x000fc600000000ff */
[----:B------:R-:W-:Y:S01]  /*55030*/  STL.64 [R1+0x1e30], R234 ;  /* 0x001e30ea01007387 */ /* 0x000fe20000100a00 */
[----:B------:R-:W-:-:S03]  /*55040*/  PRMT R8, R152, 0x7771, RZ ;  /* 0x0000777198087816 */ /* 0x000fc600000000ff */
[----:B------:R-:W-:Y:S01]  /*55050*/  STL.64 [R1+0x1e38], R236 ;  /* 0x001e38ec01007387 */ /* 0x000fe20000100a00 */
[----:B------:R-:W-:-:S03]  /*55060*/  PRMT R7, R152, 0x7770, RZ ;  /* 0x0000777098077816 */ /* 0x000fc600000000ff */
[----:B------:R-:W-:Y:S04]  /*55070*/  STL.64 [R1+0x1e40], R238 ;  /* 0x001e40ee01007387 */ /* 0x000fe80000100a00 */
[----:B------:R-:W-:Y:S04]  /*55080*/  STL.64 [R1+0x1e50], R240 ;  /* 0x001e50f001007387 */ /* 0x000fe80000100a00 */
[----:B------:R-:W-:Y:S01]  /*55090*/  STL [R1+0x1e68], R242 ;  /* 0x001e68f201007387 */ /* 0x000fe20000100800 */
[----:B------:R-:W-:-:S03]  /*550a0*/  PRMT R200, R153, 0x7773, RZ ;  /* 0x0000777399c87816 */ /* 0x000fc600000000ff */
[----:B------:R-:W-:Y:S01]  /*550b0*/  STL [R1+0x1e58], R243 ;  /* 0x001e58f301007387 */ /* 0x000fe20000100800 */
[----:B------:R-:W-:-:S03]  /*550c0*/  PRMT R201, R153, 0x7772, RZ ;  /* 0x0000777299c97816 */ /* 0x000fc600000000ff */
[----:B------:R-:W-:Y:S01]  /*550d0*/  STL.64 [R1+0x1e60], R244 ;  /* 0x001e60f401007387 */ /* 0x000fe20000100a00 */
[----:B------:R-:W-:-:S03]  /*550e0*/  IMAD R5, R249, 0x1fe, RZ ;  /* 0x000001fef9057824 */ /* 0x000fc600078e02ff */
[----:B------:R-:W-:Y:S01]  /*550f0*/  STL.64 [R1+0x1ed8], R212 ;  /* 0x001ed8d401007387 */ /* 0x000fe20000100a00 */
[----:B------:R-:W-:-:S03]  /*55100*/  PRMT R178, R154, 0x7773, RZ ;  /* 0x000077739ab27816 */ /* 0x000fc600000000ff */
[----:B------:R0:W-:Y:S01]  /*55110*/  STL [R1+0xed4], R8 ;  /* 0x000ed40801007387 */ /* 0x0001e20000100800 */
[----:B------:R-:W-:-:S03]  /*55120*/  PRMT R179, R154, 0x7772, RZ ;  /* 0x000077729ab37816 */ /* 0x000fc600000000ff */
[----:B------:R2:W-:Y:S01]  /*55130*/  STL [R1+0xec4], R7 ;  /* 0x000ec40701007387 */ /* 0x0005e20000100800 */
[----:B------:R-:W-:Y:S01]  /*55140*/  IADD3 R246, P4, R6, R2, RZ ;  /* 0x0000000206f67210 */ /* 0x000fe20007f9e0ff */
[----:B-1----:R-:W-:Y:S01]  /*55150*/  IMAD R4, R248, 0x1ff, RZ ;  /* 0x000001fff8047824 */ /* 0x002fe200078e02ff */
[C---:B0-----:R-:W-:Y:S01]  /*55160*/  PRMT R8, R153.reuse, 0x7771, RZ ;  /* 0x0000777199087816 */ /* 0x041fe200000000ff */
[----:B------:R-:W-:Y:S01]  /*55170*/  STL.64 [R1+0x1ee0], R200 ;  /* 0x001ee0c801007387 */ /* 0x000fe20000100a00 */
[C---:B------:R-:W-:Y:S02]  /*55180*/  PRMT R238, R154.reuse, 0x7771, RZ ;  /* 0x000077719aee7816 */ /* 0x040fe400000000ff */
[----:B--2---:R-:W-:Y:S01]  /*55190*/  PRMT R7, R153, 0x7770, RZ ;  /* 0x0000777099077816 */ /* 0x004fe200000000ff */
[----:B------:R-:W-:Y:S01]  /*551a0*/  STL [R1+0xec8], R8 ;  /* 0x000ec80801007387 */ /* 0x000fe20000100800 */
[----:B------:R-:W-:Y:S02]  /*551b0*/  PRMT R239, R154, 0x7770, RZ ;  /* 0x000077709aef7816 */ /* 0x000fe400000000ff */
[C---:B------:R-:W-:Y:S01]  /*551c0*/  PRMT R156, R155.reuse, 0x7773, RZ ;  /* 0x000077739b9c7816 */ /* 0x040fe200000000ff */
[----:B------:R-:W-:Y:S01]  /*551d0*/  STL [R1+0x1ee8], R178 ;  /* 0x001ee8b201007387 */ /* 0x000fe20000100800 */
[----:B------:R-:W-:-:S02]  /*551e0*/  PRMT R157, R155, 0x7772, RZ ;  /* 0x000077729b9d7816 */ /* 0x000fc400000000ff */
[-C--:B------:R-:W-:Y:S01]  /*551f0*/  IADD3 R248, P5, R5, R2.reuse, RZ ;  /* 0x0000000205f87210 */ /* 0x080fe20007fbe0ff */
[----:B------:R0:W-:Y:S01]  /*55200*/  STL [R1+0xeb4], R7 ;  /* 0x000eb40701007387 */ /* 0x0001e20000100800 */
[C---:B------:R-:W-:Y:S02]  /*55210*/  PRMT R228, R155.reuse, 0x7771, RZ ;  /* 0x000077719be47816 */ /* 0x040fe400000000ff */
[----:B------:R-:W-:Y:S01]  /*55220*/  PRMT R229, R155, 0x7770, RZ ;  /* 0x000077709be57816 */ /* 0x000fe200000000ff */
[----:B------:R-:W-:Y:S01]  /*55230*/  STL [R1+0x1ef8], R179 ;  /* 0x001ef8b301007387 */ /* 0x000fe20000100800 */
[-C--:B------:R-:W-:Y:S02]  /*55240*/  LEA.HI.X.SX32 R247, R6, R3.reuse, 0x1, P4 ;  /* 0x0000000306f77211 */ /* 0x080fe400020f0eff */
[----:B------:R-:W-:Y:S01]  /*55250*/  IADD3 R250, P6, R4, R2, RZ ;  /* 0x0000000204fa7210 */ /* 0x000fe20007fde0ff */
[----:B------:R-:W-:Y:S01]  /*55260*/  STL.64 [R1+0x1ef0], R238 ;  /* 0x001ef0ee01007387 */ /* 0x000fe20000100a00 */
[----:B------:R-:W-:-:S03]  /*55270*/  LEA.HI.X.SX32 R249, R5, R3, 0x1, P5 ;  /* 0x0000000305f97211 */ /* 0x000fc600028f0eff */
[----:B------:R-:W-:Y:S01]  /*55280*/  STL.64 [R1+0x1f00], R156 ;  /* 0x001f009c01007387 */ /* 0x000fe20000100a00 */
[----:B------:R-:W-:-:S03]  /*55290*/  LEA.HI.X.SX32 R251, R4, R3, 0x1, P6 ;  /* 0x0000000304fb7211 */ /* 0x000fc600030f0eff */
[----:B------:R-:W-:Y:S04]  /*552a0*/  STL [R1+0x1f08], R228 ;  /* 0x001f08e401007387 */ /* 0x000fe80000100800 */
[----:B------:R-:W-:Y:S04]  /*552b0*/  STL [R1+0x1f18], R229 ;  /* 0x001f18e501007387 */ /* 0x000fe80000100800 */
[----:B------:R-:W-:Y:S04]  /*552c0*/  STL.64 [R1+0x1e70], R246 ;  /* 0x001e70f601007387 */ /* 0x000fe80000100a00 */
[----:B------:R-:W-:Y:S04]  /*552d0*/  STL [R1+0x1e88], R248 ;  /* 0x001e88f801007387 */ /* 0x000fe80000100800 */
[----:B------:R-:W-:Y:S04]  /*552e0*/  STL [R1+0x1e78], R249 ;  /* 0x001e78f901007387 */ /* 0x000fe80000100800 */
[----:B0-----:R-:W2:Y:S04]  /*552f0*/  LDL.LU.64 R6, [R1+0xcf8] ;  /* 0x000cf80001067983 */ /* 0x001ea80000300a00 */
[----:B------:R-:W3:Y:S04]  /*55300*/  LDL.LU.64 R4, [R1+0xcf0] ;  /* 0x000cf00001047983 */ /* 0x000ee80000300a00 */
[----:B------:R-:W-:Y:S04]  /*55310*/  STL.64 [R1+0x1e80], R250 ;  /* 0x001e80fa01007387 */ /* 0x000fe80000100a00 */
[----:B------:R0:W-:Y:S04]  /*55320*/  STG.E.U8 desc[UR8][R2.64], R151 ;  /* 0x0000009702007986 */ /* 0x0001e8000c101108 */
[----:B0-----:R-:W4:Y:S01]  /*55330*/  LDL.LU R151, [R1+0x2160] ;  /* 0x0021600001977983 */ /* 0x001f220000300800 */
[----:B------:R-:W-:-:S02]  /*55340*/  PRMT R249, R148, 0x7773, RZ ;  /* 0x0000777394f97816 */ /* 0x000fc400000000ff */
[C---:B------:R-:W-:Y:S02]  /*55350*/  PRMT R248, R148.reuse, 0x7772, RZ ;  /* 0x0000777294f87816 */ /* 0x040fe400000000ff */
[C---:B------:R-:W-:Y:S02]  /*55360*/  PRMT R74, R148.reuse, 0x7771, RZ ;  /* 0x00007771944a7816 */ /* 0x040fe400000000ff */
[----:B------:R-:W-:Y:S02]  /*55370*/  PRMT R75, R148, 0x7770, RZ ;  /* 0x00007770944b7816 */ /* 0x000fe400000000ff */
[C---:B------:R-:W-:Y:S02]  /*55380*/  PRMT R243, R149.reuse, 0x7773, RZ ;  /* 0x0000777395f37816 */ /* 0x040fe400000000ff */
[C---:B------:R-:W-:Y:S01]  /*55390*/  PRMT R242, R149.reuse, 0x7772, RZ ;  /* 0x0000777295f27816 */ /* 0x040fe200000000ff */
[----:B------:R-:W-:Y:S01]  /*553a0*/  STL [R1+0x1e98], R249 ;  /* 0x001e98f901007387 */ /* 0x000fe20000100800 */
[----:B------:R-:W-:-:S02]  /*553b0*/  PRMT R38, R149, 0x7771, RZ ;  /* 0x0000777195267816 */ /* 0x000fc400000000ff */
[----:B------:R-:W-:Y:S01]  /*553c0*/  PRMT R39, R149, 0x7770, RZ ;  /* 0x0000777095277816 */ /* 0x000fe200000000ff */
[----:B------:R-:W-:Y:S01]  /*553d0*/  STL [R1+0x1ea8], R248 ;  /* 0x001ea8f801007387 */ /* 0x000fe20000100800 */
[----:B------:R-:W-:-:S03]  /*553e0*/  PRMT R232, R150, 0x7772, RZ ;  /* 0x0000777296e87816 */ /* 0x000fc600000000ff */
[----:B------:R-:W-:Y:S04]  /*553f0*/  STL.64 [R1+0x1f10], R74 ;  /* 0x001f104a01007387 */ /* 0x000fe80000100a00 */
[----:B------:R-:W-:Y:S04]  /*55400*/  STL.64 [R1+0x1e90], R242 ;  /* 0x001e90f201007387 */ /* 0x000fe80000100a00 */
[----:B------:R-:W-:Y:S04]  /*55410*/  STL.64 [R1+0x1f20], R38 ;  /* 0x001f202601007387 */ /* 0x000fe80000100a00 */
[----:B------:R0:W-:Y:S01]  /*55420*/  STL [R1+0x1eb8], R232 ;  /* 0x001eb8e801007387 */ /* 0x0001e20000100800 */
[----:B------:R-:W-:-:S02]  /*55430*/  PRMT R235, R150, 0x7773, RZ ;  /* 0x0000777396eb7816 */ /* 0x000fc400000000ff */
[----:B0-----:R-:W-:-:S05]  /*55440*/  PRMT R232, R150, 0x7771, RZ ;  /* 0x0000777196e87816 */ /* 0x001fca00000000ff */
[----:B------:R0:W-:Y:S02]  /*55450*/  STL [R1+0x1ec8], R232 ;  /* 0x001ec8e801007387 */ /* 0x0001e40000100800 */
[----:B0-----:R-:W-:-:S05]  /*55460*/  PRMT R232, R150, 0x7770, RZ ;  /* 0x0000777096e87816 */ /* 0x001fca00000000ff */
[----:B------:R-:W-:Y:S04]  /*55470*/  STL [R1+0x1f28], R232 ;  /* 0x001f28e801007387 */ /* 0x000fe80000100800 */
[----:B--2---:R0:W-:Y:S04]  /*55480*/  STG.E.U8 desc[UR8][R6.64], R144 ;  /* 0x0000009006007986 */ /* 0x0041e8000c101108 */
[----:B---3--:R1:W-:Y:S04]  /*55490*/  STG.E.U8 desc[UR8][R4.64], R145 ;  /* 0x0000009104007986 */ /* 0x0083e8000c101108 */
[----:B------:R2:W-:Y:S01]  /*554a0*/  STG.E.U8 desc[UR8][R140.64], R146 ;  /* 0x000000928c007986 */ /* 0x0005e2000c101108 */
[----:B----4-:R-:W-:-:S02]  /*554b0*/  PRMT R234, R151, 0x7772, RZ ;  /* 0x0000777297ea7816 */ /* 0x010fc400000000ff */
[C---:B------:R-:W-:Y:S02]  /*554c0*/  PRMT R249, R151.reuse, 0x7771, RZ ;  /* 0x0000777197f97816 */ /* 0x040fe400000000ff */
[C---:B------:R-:W-:Y:S01]  /*554d0*/  PRMT R248, R151.reuse, 0x7770, RZ ;  /* 0x0000777097f87816 */ /* 0x040fe200000000ff */
[----:B------:R-:W-:Y:S04]  /*554e0*/  STL.64 [R1+0x1ea0], R234 ;  /* 0x001ea0ea01007387 */ /* 0x000fe80000100a00 */
[----:B------:R-:W-:Y:S04]  /*554f0*/  STL.64 [R1+0x1ec0], R248 ;  /* 0x001ec0f801007387 */ /* 0x000fe80000100a00 */
[----:B0-----:R-:W3:Y:S04]  /*55500*/  LDL.LU R144, [R1+0x215c] ;  /* 0x00215c0001907983 */ /* 0x001ee80000300800 */
[----:B-1----:R-:W4:Y:S04]  /*55510*/  LDL.LU R145, [R1+0x2158] ;  /* 0x0021580001917983 */ /* 0x002f280000300800 */
[----:B------:R-:W4:Y:S04]  /*55520*/  LDL.LU.64 R6, [R1+0xcd8] ;  /* 0x000cd80001067983 */ /* 0x000f280000300a00 */
[----:B------:R-:W4:Y:S04]  /*55530*/  LDL.LU.64 R4, [R1+0xcd0] ;  /* 0x000cd00001047983 */ /* 0x000f280000300a00 */
[----:B--2---:R-:W2:Y:S04]  /*55540*/  LDL.LU.64 R140, [R1+0x2150] ;  /* 0x00215000018c7983 */ /* 0x004ea80000300a00 */
[----:B------:R-:W2:Y:S04]  /*55550*/  LDL.LU R146, [R1+0x2148] ;  /* 0x0021480001927983 */ /* 0x000ea80000300800 */
[----:B------:R0:W-:Y:S04]  /*55560*/  STG.E.U8 desc[UR8][R142.64], R147 ;  /* 0x000000938e007986 */ /* 0x0001e8000c101108 */
[----:B0-----:R-:W2:Y:S04]  /*55570*/  LDL.LU.64 R142, [R1+0x2140] ;  /* 0x00214000018e7983 */ /* 0x001ea80000300a00 */
[----:B------:R-:W2:Y:S01]  /*55580*/  LDL.LU R147, [R1+0x2138] ;  /* 0x0021380001937983 */ /* 0x000ea20000300800 */
[----:B------:R-:W-:-:S02]  /*55590*/  PRMT R225, R151, 0x7773, RZ ;  /* 0x0000777397e17816 */ /* 0x000fc400000000ff */
[C---:B---3--:R-:W-:Y:S02]  /*555a0*/  PRMT R182, R144.reuse, 0x7772, RZ ;  /* 0x0000777290b67816 */ /* 0x048fe400000000ff */
[C---:B------:R-:W-:Y:S02]  /*555b0*/  PRMT R224, R144.reuse, 0x7770, RZ ;  /* 0x0000777090e07816 */ /* 0x040fe400000000ff */
[C---:B------:R-:W-:Y:S02]  /*555c0*/  PRMT R169, R144.reuse, 0x7773, RZ ;  /* 0x0000777390a97816 */ /* 0x040fe400000000ff */
[C---:B----4-:R-:W-:Y:S02]  /*555d0*/  PRMT R168, R145.reuse, 0x7772, RZ ;  /* 0x0000777291a87816 */ /* 0x050fe400000000ff */
[----:B------:R-:W-:Y:S01]  /*555e0*/  PRMT R207, R145, 0x7771, RZ ;  /* 0x0000777191cf7816 */ /* 0x000fe200000000ff */
[----:B------:R-:W-:Y:S01]  /*555f0*/  STL [R1+0x1f38], R182 ;  /* 0x001f38b601007387 */ /* 0x000fe20000100800 */
[----:B------:R-:W-:-:S02]  /*55600*/  PRMT R217, R144, 0x7771, RZ ;  /* 0x0000777190d97816 */ /* 0x000fc400000000ff */
[C---:B------:R-:W-:Y:S01]  /*55610*/  PRMT R216, R145.reuse, 0x7770, RZ ;  /* 0x0000777091d87816 */ /* 0x040fe200000000ff */
[----:B------:R-:W-:Y:S01]  /*55620*/  STL.64 [R1+0x1eb0], R224 ;  /* 0x001eb0e001007387 */ /* 0x000fe20000100a00 */
[----:B------:R-:W-:-:S03]  /*55630*/  PRMT R93, R145, 0x7773, RZ ;  /* 0x00007773915d7816 */ /* 0x000fc600000000ff */
[----:B------:R-:W-:Y:S01]  /*55640*/  STL.64 [R1+0x1ed0], R168 ;  /* 0x001ed0a801007387 */ /* 0x000fe20000100a00 */
[C---:B--2---:R-:W-:Y:S02]  /*55650*/  PRMT R92, R146.reuse, 0x7772, RZ ;  /* 0x00007772925c7816 */ /* 0x044fe400000000ff */
[C---:B------:R-:W-:Y:S01]  /*55660*/  PRMT R197, R146.reuse, 0x7771, RZ ;  /* 0x0000777192c57816 */ /* 0x040fe200000000ff */
[----:B------:R-:W-:Y:S01]  /*55670*/  STL [R1+0x1f48], R207 ;  /* 0x001f48cf01007387 */ /* 0x000fe20000100800 */
[C---:B------:R-:W-:Y:S02]  /*55680*/  PRMT R206, R146.reuse, 0x7770, RZ ;  /* 0x0000777092ce7816 */ /* 0x040fe400000000ff */
[----:B------:R-:W-:Y:S01]  /*55690*/  PRMT R81, R146, 0x7773, RZ ;  /* 0x0000777392517816 */ /* 0x000fe200000000ff */
[----:B------:R-:W-:Y:S04]  /*556a0*/  STL.64 [R1+0x1f30], R216 ;  /* 0x001f30d801007387 */ /* 0x000fe80000100a00 */
[----:B------:R-:W-:Y:S04]  /*556b0*/  STL.64 [R1+0x1f40], R92 ;  /* 0x001f405c01007387 */ /* 0x000fe80000100a00 */
[----:B------:R-:W-:Y:S01]  /*556c0*/  STL [R1+0x1f58], R197 ;  /* 0x001f58c501007387 */ /* 0x000fe20000100800 */
[----:B------:R-:W-:-:S02]  /*556d0*/  PRMT R80, R147, 0x7772, RZ ;  /* 0x0000777293507816 */ /* 0x000fc400000000ff */
[C---:B------:R-:W-:Y:S02]  /*556e0*/  PRMT R183, R147.reuse, 0x7771, RZ ;  /* 0x0000777193b77816 */ /* 0x040fe400000000ff */
[C---:B------:R-:W-:Y:S01]  /*556f0*/  PRMT R196, R147.reuse, 0x7770, RZ ;  /* 0x0000777093c47816 */ /* 0x040fe200000000ff */
[----:B------:R-:W-:Y:S04]  /*55700*/  STL [R1+0x1f68], R206 ;  /* 0x001f68ce01007387 */ /* 0x000fe80000100800 */
[----:B------:R-:W-:Y:S04]  /*55710*/  STL.64 [R1+0x1f50], R80 ;  /* 0x001f505001007387 */ /* 0x000fe80000100a00 */
[----:B------:R-:W-:Y:S04]  /*55720*/  STL [R1+0x1f88], R183 ;  /* 0x001f88b701007387 */ /* 0x000fe80000100800 */
[----:B------:R-:W-:Y:S04]  /*55730*/  STL [R1+0x1f98], R196 ;  /* 0x001f98c401007387 */ /* 0x000fe80000100800 */
[----:B------:R0:W-:Y:S04]  /*55740*/  STG.E.U8 desc[UR8][R6.64], R140 ;  /* 0x0000008c06007986 */ /* 0x0001e8000c101108 */
[----:B------:R1:W-:Y:S04]  /*55750*/  STG.E.U8 desc[UR8][R4.64], R141 ;  /* 0x0000008d04007986 */ /* 0x0003e8000c101108 */
[----:B------:R2:W-:Y:S04]  /*55760*/  STG.E.U8 desc[UR8][R138.64], R142 ;  /* 0x0000008e8a007986 */ /* 0x0005e8000c101108 */
        /* <DEDUP_REMOVED lines=9> */
[----:B------:R-:W-:-:S03]  /*55800*/  PRMT R61, R147, 0x7773, RZ ;  /* 0x00007773933d7816 */ /* 0x000fc600000000ff */
[----:B------:R-:W2:Y:S04]  /*55810*/  LDL.LU.64 R10, [R1+0xc98] ;  /* 0x000c9800010a7983 */ /* 0x000ea80000300a00 */
[----:B------:R-:W2:Y:S01]  /*55820*/  LDL.LU.64 R8, [R1+0xc90] ;  /* 0x000c900001087983 */ /* 0x000ea20000300a00 */
[C---:B---3--:R-:W-:Y:S02]  /*55830*/  PRMT R215, R140.reuse, 0x7773, RZ ;  /* 0x000077738cd77816 */ /* 0x048fe400000000ff */
[C---:B------:R-:W-:Y:S02]  /*55840*/  PRMT R214, R140.reuse, 0x7772, RZ ;  /* 0x000077728cd67816 */ /* 0x040fe400000000ff */
[----:B------:R-:W-:Y:S02]  /*55850*/  PRMT R60, R140, 0x7770, RZ ;  /* 0x000077708c3c7816 */ /* 0x000fe400000000ff */
[----:B----4-:R-:W-:-:S02]  /*55860*/  PRMT R209, R141, 0x7773, RZ ;  /* 0x000077738dd17816 */ /* 0x010fc400000000ff */
[C---:B------:R-:W-:Y:S02]  /*55870*/  PRMT R208, R141.reuse, 0x7772, RZ ;  /* 0x000077728dd07816 */ /* 0x040fe400000000ff */
[C---:B------:R-:W-:Y:S01]  /*55880*/  PRMT R233, R141.reuse, 0x7771, RZ ;  /* 0x000077718de97816 */ /* 0x040fe200000000ff */
[----:B------:R-:W-:Y:S01]  /*55890*/  STL.64 [R1+0x1f60], R214 ;  /* 0x001f60d601007387 */ /* 0x000fe20000100a00 */
[----:B------:R-:W-:Y:S02]  /*558a0*/  PRMT R13, R140, 0x7771, RZ ;  /* 0x000077718c0d7816 */ /* 0x000fe400000000ff */
[----:B------:R-:W-:Y:S01]  /*558b0*/  PRMT R12, R141, 0x7770, RZ ;  /* 0x000077708d0c7816 */ /* 0x000fe200000000ff */
[----:B------:R-:W-:Y:S01]  /*558c0*/  STL.64 [R1+0x1f70], R60 ;  /* 0x001f703c01007387 */ /* 0x000fe20000100a00 */
[C---:B--2---:R-:W-:Y:S02]  /*558d0*/  PRMT R202, R142.reuse, 0x7773, RZ ;  /* 0x000077738eca7816 */ /* 0x044fe400000000ff */
[C---:B------:R-:W-:Y:S01]  /*558e0*/  PRMT R203, R142.reuse, 0x7772, RZ ;  /* 0x000077728ecb7816 */ /* 0x040fe200000000ff */
[----:B------:R-:W-:Y:S01]  /*558f0*/  STL.64 [R1+0x1f78], R208 ;  /* 0x001f78d001007387 */ /* 0x000fe20000100a00 */
[----:B------:R-:W-:-:S02]  /*55900*/  PRMT R227, R142, 0x7771, RZ ;  /* 0x000077718ee37816 */ /* 0x000fc400000000ff */
[----:B------:R-:W-:Y:S01]  /*55910*/  PRMT R226, R142, 0x7770, RZ ;  /* 0x000077708ee27816 */ /* 0x000fe200000000ff */
[----:B------:R-:W-:Y:S04]  /*55920*/  STL [R1+0x1fa8], R233 ;  /* 0x001fa8e901007387 */ /* 0x000fe80000100800 */
[----:B------:R-:W-:Y:S04]  /*55930*/  STL.64 [R1+0x1f80], R12 ;  /* 0x001f800c01007387 */ /* 0x000fe80000100a00 */
[----:B------:R-:W-:Y:S01]  /*55940*/  STL.64 [R1+0x1f90], R202 ;  /* 0x001f90ca01007387 */ /* 0x000fe20000100a00 */
[----:B------:R-:W-:-:S02]  /*55950*/  PRMT R194, R143, 0x7773, RZ ;  /* 0x000077738fc27816 */ /* 0x000fc400000000ff */
[C---:B------:R-:W-:Y:S02]  /*55960*/  PRMT R195, R143.reuse, 0x7772, RZ ;  /* 0x000077728fc37816 */ /* 0x040fe400000000ff */
[----:B------:R-:W-:Y:S01]  /*55970*/  PRMT R221, R143, 0x7771, RZ ;  /* 0x000077718fdd7816 */ /* 0x000fe200000000ff */
[----:B------:R-:W-:Y:S04]  /*55980*/  STL.64 [R1+0x1fa0], R226 ;  /* 0x001fa0e201007387 */ /* 0x000fe80000100a00 */
[----:B------:R-:W-:Y:S04]  /*55990*/  STL.64 [R1+0x1fb0], R194 ;  /* 0x001fb0c201007387 */ /* 0x000fe80000100a00 */
[----:B------:R-:W-:Y:S04]  /*559a0*/  STL [R1+0x1fb8], R221 ;  /* 0x001fb8dd01007387 */ /* 0x000fe80000100800 */
[----:B------:R0:W-:Y:S04]  /*559b0*/  STG.E.U8 desc[UR8][R6.64], R136 ;  /* 0x0000008806007986 */ /* 0x0001e8000c101108 */
[----:B------:R1:W-:Y:S04]  /*559c0*/  STG.E.U8 desc[UR8][R4.64], R137 ;  /* 0x0000008904007986 */ /* 0x0003e8000c101108 */
[----:B------:R2:W-:Y:S04]  /*559d0*/  STG.E.U8 desc[UR8][R134.64], R138 ;  /* 0x0000008a86007986 */ /* 0x0005e8000c101108 */
[----:B0-----:R-:W3:Y:S04]  /*559e0*/  LDL.LU R136, [R1+0x210c] ;  /* 0x00210c0001887983 */ /* 0x001ee80000300800 */
[----:B-1----:R-:W4:Y:S04]  /*559f0*/  LDL.LU R137, [R1+0x2108] ;  /* 0x0021080001897983 */ /* 0x002f280000300800 */
[----:B--2---:R-:W2:Y:S04]  /*55a00*/  LDL.LU.64 R134, [R1+0x2100] ;  /* 0x0021000001867983 */ /* 0x004ea80000300a00 */
[----:B------:R-:W4:Y:S04]  /*55a10*/  LDL.LU R138, [R1+0x20f8] ;  /* 0x0020f800018a7983 */ /* 0x000f280000300800 */
[----:B------:R0:W-:Y:S04]  /*55a20*/  STG.E.U8 desc[UR8][R132.64], R139 ;  /* 0x0000008b84007986 */ /* 0x0001e8000c101108 */
[----:B0-----:R-:W2:Y:S04]  /*55a30*/  LDL.LU.64 R132, [R1+0x20f0] ;  /* 0x0020f00001847983 */ /* 0x001ea80000300a00 */
[----:B------:R-:W4:Y:S04]  /*55a40*/  LDL.LU R139, [R1+0x20e8] ;  /* 0x0020e800018b7983 */ /* 0x000f280000300800 */
[----:B------:R-:W4:Y:S04]  /*55a50*/  LDL.LU.64 R6, [R1+0xc78] ;  /* 0x000c780001067983 */ /* 0x000f280000300a00 */
[----:B------:R-:W4:Y:S01]  /*55a60*/  LDL.LU.64 R4, [R1+0xc70] ;  /* 0x000c700001047983 */ /* 0x000f220000300a00 */
[----:B---3--:R-:W-:-:S02]  /*55a70*/  PRMT R86, R136, 0x7773, RZ ;  /* 0x0000777388567816 */ /* 0x008fc400000000ff */
[----:B------:R-:W-:-:S05]  /*55a80*/  PRMT R87, R136, 0x7772, RZ ;  /* 0x0000777288577816 */ /* 0x000fca00000000ff */
[----:B------:R-:W-:Y:S04]  /*55a90*/  STL.64 [R1+0x1fc0], R86 ;  /* 0x001fc05601007387 */ /* 0x000fe80000100a00 */
[----:B--2---:R0:W-:Y:S04]  /*55aa0*/  STG.E.U8 desc[UR8][R10.64], R132 ;  /* 0x000000840a007986 */ /* 0x0041e8000c101108 */
[----:B------:R1:W-:Y:S04]  /*55ab0*/  STG.E.U8 desc[UR8][R8.64], R133 ;  /* 0x0000008508007986 */ /* 0x0003e8000c101108 */
[----:B------:R2:W-:Y:S04]  /*55ac0*/  STG.E.U8 desc[UR8][R130.64], R134 ;  /* 0x0000008682007986 */ /* 0x0005e8000c101108 */
[----:B0-----:R-:W3:Y:S04]  /*55ad0*/  LDL.LU R132, [R1+0x20e4] ;  /* 0x0020e40001847983 */ /* 0x001ee80000300800 */
[----:B-1----:R-:W3:Y:S04]  /*55ae0*/  LDL.LU R133, [R1+0x20e0] ;  /* 0x0020e00001857983 */ /* 0x002ee80000300800 */
[----:B--2---:R-:W2:Y:S04]  /*55af0*/  LDL.LU.64 R130, [R1+0x20d8] ;  /* 0x0020d80001827983 */ /* 0x004ea80000300a00 */
[----:B------:R-:W3:Y:S04]  /*55b00*/  LDL.LU R134, [R1+0x20d0] ;  /* 0x0020d00001867983 */ /* 0x000ee80000300800 */
[----:B------:R0:W-:Y:S04]  /*55b10*/  STG.E.U8 desc[UR8][R128.64], R135 ;  /* 0x0000008780007986 */ /* 0x0001e8000c101108 */
[----:B0-----:R-:W4:Y:S04]  /*55b20*/  LDL.LU.64 R128, [R1+0x20c8] ;  /* 0x0020c80001807983 */ /* 0x001f280000300a00 */
[----:B------:R-:W3:Y:S04]  /*55b30*/  LDL.LU R135, [R1+0x20c0] ;  /* 0x0020c00001877983 */ /* 0x000ee80000300800 */
[----:B------:R-:W3:Y:S04]  /*55b40*/  LDL.LU.64 R20, [R1+0xc58] ;  /* 0x000c580001147983 */ /* 0x000ee80000300a00 */
[----:B------:R-:W3:Y:S04]  /*55b50*/  LDL.LU.64 R18, [R1+0xc50] ;  /* 0x000c500001127983 */ /* 0x000ee80000300a00 */
[----:B----4-:R0:W-:Y:S04]  /*55b60*/  STG.E.U8 desc[UR8][R6.64], R128 ;  /* 0x0000008006007986 */ /* 0x0101e8000c101108 */
[----:B------:R1:W-:Y:S04]  /*55b70*/  STG.E.U8 desc[UR8][R4.64], R129 ;  /* 0x0000008104007986 */ /* 0x0003e8000c101108 */
[----:B--2---:R2:W-:Y:S04]  /*55b80*/  STG.E.U8 desc[UR8][R124.64], R130 ;  /* 0x000000827c007986 */ /* 0x0045e8000c101108 */
[----:B0-----:R-:W4:Y:S04]  /*55b90*/  LDL.LU R128, [R1+0x20bc] ;  /* 0x0020bc0001807983 */ /* 0x001f280000300800 */
[----:B-1----:R-:W4:Y:S04]  /*55ba0*/  LDL.LU R129, [R1+0x20b8] ;  /* 0x0020b80001817983 */ /* 0x002f280000300800 */
[----:B--2---:R-:W3:Y:S04]  /*55bb0*/  LDL.LU.64 R124, [R1+0x20b0] ;  /* 0x0020b000017c7983 */ /* 0x004ee80000300a00 */
[----:B------:R-:W2:Y:S04]  /*55bc0*/  LDL.LU R130, [R1+0x20a8] ;  /* 0x0020a80001827983 */ /* 0x000ea80000300800 */
[----:B------:R0:W-:Y:S04]  /*55bd0*/  STG.E.U8 desc[UR8][R126.64], R131 ;  /* 0x000000837e007986 */ /* 0x0001e8000c101108 */
[----:B0-----:R-:W4:Y:S04]  /*55be0*/  LDL.LU.64 R126, [R1+0x20a0] ;  /* 0x0020a000017e7983 */ /* 0x001f280000300a00 */
[----:B------:R-:W2:Y:S04]  /*55bf0*/  LDL.LU R131, [R1+0x2098] ;  /* 0x0020980001837983 */ /* 0x000ea80000300800 */
[----:B------:R-:W2:Y:S04]  /*55c00*/  LDL.LU.64 R14, [R1+0xc38] ;  /* 0x000c3800010e7983 */ /* 0x000ea80000300a00 */
[----:B------:R-:W2:Y:S04]  /*55c10*/  LDL.LU R6, [R1+0xdfc] ;  /* 0x000dfc0001067983 */ /* 0x000ea80000300800 */
[----:B------:R-:W2:Y:S04]  /*55c20*/  LDL.LU.64 R4, [R1+0xc30] ;  /* 0x000c300001047983 */ /* 0x000ea80000300a00 */
[----:B---3--:R0:W-:Y:S04]  /*55c30*/  STG.E.U8 desc[UR8][R20.64], R124 ;  /* 0x0000007c14007986 */ /* 0x0081e8000c101108 */
[----:B------:R1:W-:Y:S04]  /*55c40*/  STG.E.U8 desc[UR8][R18.64], R125 ;  /* 0x0000007d12007986 */ /* 0x0003e8000c101108 */
[----:B0-----:R-:W3:Y:S04]  /*55c50*/  LDL.LU R124, [R1+0x2094] ;  /* 0x00209400017c7983 */ /* 0x001ee80000300800 */
[----:B-1----:R-:W3:Y:S04]  /*55c60*/  LDL.LU R125, [R1+0x2090] ;  /* 0x00209000017d7983 */ /* 0x002ee80000300800 */
[----:B----4-:R0:W-:Y:S04]  /*55c70*/  STG.E.U8 desc[UR8][R122.64], R126 ;  /* 0x0000007e7a007986 */ /* 0x0101e8000c101108 */
[----:B------:R1:W-:Y:S04]  /*55c80*/  STG.E.U8 desc[UR8][R120.64], R127 ;  /* 0x0000007f78007986 */ /* 0x0003e8000c101108 */
[----:B0-----:R-:W4:Y:S04]  /*55c90*/  LDL.LU.64 R122, [R1+0x2088] ;  /* 0x00208800017a7983 */ /* 0x001f280000300a00 */
[----:B------:R-:W3:Y:S04]  /*55ca0*/  LDL.LU R126, [R1+0x2080] ;  /* 0x00208000017e7983 */ /* 0x000ee80000300800 */
[----:B-1----:R-:W4:Y:S04]  /*55cb0*/  LDL.LU.64 R120, [R1+0x2078] ;  /* 0x0020780001787983 */ /* 0x002f280000300a00 */
[----:B------:R-:W3:Y:S04]  /*55cc0*/  LDL.LU R127, [R1+0x2074] ;  /* 0x00207400017f7983 */ /* 0x000ee80000300800 */
[----:B------:R-:W3:Y:S04]  /*55cd0*/  LDL.LU.64 R88, [R1+0xc18] ;  /* 0x000c180001587983 */ /* 0x000ee80000300a00 */
[----:B------:R-:W3:Y:S04]  /*55ce0*/  LDL.LU R7, [R1+0xe4c] ;  /* 0x000e4c0001077983 */ /* 0x000ee80000300800 */
[----:B------:R-:W3:Y:S04]  /*55cf0*/  LDL.LU.64 R66, [R1+0xc10] ;  /* 0x000c100001427983 */ /* 0x000ee80000300a00 */
[----:B--2---:R-:W-:Y:S04]  /*55d00*/  STG.E.U8 desc[UR8][R14.64], R6 ;  /* 0x000000060e007986 */ /* 0x004fe8000c101108 */
[----:B------:R-:W2:Y:S04]  /*55d10*/  LDL.LU.64 R54, [R1+0xc08] ;  /* 0x000c080001367983 */ /* 0x000ea80000300a00 */
[----:B----4-:R0:W-:Y:S04]  /*55d20*/  STG.E.U8 desc[UR8][R4.64], R121 ;  /* 0x0000007904007986 */ /* 0x0101e8000c101108 */
[----:B------:R1:W-:Y:S04]  /*55d30*/  STG.E.U8 desc[UR8][R118.64], R122 ;  /* 0x0000007a76007986 */ /* 0x0003e8000c101108 */
[----:B------:R4:W-:Y:S04]  /*55d40*/  STG.E.U8 desc[UR8][R116.64], R123 ;  /* 0x0000007b74007986 */ /* 0x0009e8000c101108 */
[----:B0-----:R-:W2:Y:S04]  /*55d50*/  LDL.LU R121, [R1+0x2070] ;  /* 0x0020700001797983 */ /* 0x001ea80000300800 */
[----:B-1----:R-:W2:Y:S04]  /*55d60*/  LDL.LU.64 R118, [R1+0x2068] ;  /* 0x0020680001767983 */ /* 0x002ea80000300a00 */
[----:B------:R-:W2:Y:S04]  /*55d70*/  LDL.LU R122, [R1+0x2060] ;  /* 0x00206000017a7983 */ /* 0x000ea80000300800 */
[----:B----4-:R-:W4:Y:S04]  /*55d80*/  LDL.LU.64 R116, [R1+0x2058] ;  /* 0x0020580001747983 */ /* 0x010f280000300a00 */
[----:B------:R-:W2:Y:S04]  /*55d90*/  LDL.LU R123, [R1+0x2050] ;  /* 0x00205000017b7983 */ /* 0x000ea80000300800 */
[----:B---3--:R-:W-:Y:S04]  /*55da0*/  STG.E.U8 desc[UR8][R88.64], R7 ;  /* 0x0000000758007986 */ /* 0x008fe8000c101108 */
[----:B------:R-:W3:Y:S04]  /*55db0*/  LDL.LU.64 R82, [R1+0xbf8] ;  /* 0x000bf80001527983 */ /* 0x000ee80000300a00 */
[----:B----4-:R0:W-:Y:S04]  /*55dc0*/  STG.E.U8 desc[UR8][R66.64], R117 ;  /* 0x0000007542007986 */ /* 0x0101e8000c101108 */
[----:B--2---:R1:W-:Y:S04]  /*55dd0*/  STG.E.U8 desc[UR8][R54.64], R118 ;  /* 0x0000007636007986 */ /* 0x0043e8000c101108 */
[----:B------:R2:W-:Y:S04]  /*55de0*/  STG.E.U8 desc[UR8][R112.64], R119 ;  /* 0x0000007770007986 */ /* 0x0005e8000c101108 */
[----:B0-----:R-:W4:Y:S04]  /*55df0*/  LDL.LU R117, [R1+0x204c] ;  /* 0x00204c0001757983 */ /* 0x001f280000300800 */
[----:B-1----:R-:W4:Y:S04]  /*55e00*/  LDL.LU R118, [R1+0x2048] ;  /* 0x0020480001767983 */ /* 0x002f280000300800 */
[----:B--2---:R-:W3:Y:S04]  /*55e10*/  LDL.LU.64 R112, [R1+0x2040] ;  /* 0x0020400001707983 */ /* 0x004ee80000300a00 */
[----:B------:R-:W2:Y:S04]  /*55e20*/  LDL.LU R119, [R1+0x203c] ;  /* 0x00203c0001777983 */ /* 0x000ea80000300800 */
[----:B------:R-:W4:Y:S04]  /*55e30*/  LDL.LU.64 R66, [R1+0xbd8] ;  /* 0x000bd80001427983 */ /* 0x000f280000300a00 */
[----:B------:R-:W2:Y:S04]  /*55e40*/  LDL.LU.64 R54, [R1+0xbd0] ;  /* 0x000bd00001367983 */ /* 0x000ea80000300a00 */
[----:B---3--:R0:W-:Y:S04]  /*55e50*/  STG.E.U8 desc[UR8][R82.64], R112 ;  /* 0x0000007052007986 */ /* 0x0081e8000c101108 */
[----:B------:R1:W-:Y:S04]  /*55e60*/  STG.E.U8 desc[UR8][R108.64], R113 ;  /* 0x000000716c007986 */ /* 0x0003e8000c101108 */
[----:B------:R3:W-:Y:S04]  /*55e70*/  STG.E.U8 desc[UR8][R110.64], R252 ;  /* 0x000000fc6e007986 */ /* 0x0007e8000c101108 */
[----:B0-----:R-:W2:Y:S04]  /*55e80*/  LDL.LU R112, [R1+0x2038] ;  /* 0x0020380001707983 */ /* 0x001ea80000300800 */
[----:B-1----:R-:W4:Y:S04]  /*55e90*/  LDL.LU.64 R108, [R1+0x2030] ;  /* 0x00203000016c7983 */ /* 0x002f280000300a00 */
[----:B------:R-:W2:Y:S04]  /*55ea0*/  LDL.LU R113, [R1+0x2028] ;  /* 0x0020280001717983 */ /* 0x000ea80000300800 */
[----:B---3--:R-:W3:Y:S04]  /*55eb0*/  LDL.LU.64 R110, [R1+0x2020] ;  /* 0x00202000016e7983 */ /* 0x008ee80000300a00 */
[----:B------:R0:W-:Y:S04]  /*55ec0*/  STG.E.U8 desc[UR8][R114.64], R0 ;  /* 0x0000000072007986 */ /* 0x0001e8000c101108 */
[----:B0-----:R-:W3:Y:S04]  /*55ed0*/  LDL.LU.64 R114, [R1+0x2018] ;  /* 0x0020180001727983 */ /* 0x001ee80000300a00 */
[----:B------:R-:W3:Y:S04]  /*55ee0*/  LDL.LU.64 R190, [R1+0xbb8] ;  /* 0x000bb80001be7983 */ /* 0x000ee80000300a00 */
[----:B------:R-:W3:Y:S04]  /*55ef0*/  LDL.LU.64 R188, [R1+0xbb0] ;  /* 0x000bb00001bc7983 */ /* 0x000ee80000300a00 */
[----:B------:R-:W3:Y:S04]  /*55f00*/  LDL.LU R175, [R1+0x10a8] ;  /* 0x0010a80001af7983 */ /* 0x000ee80000300800 */
[----:B------:R-:W3:Y:S04]  /*55f10*/  LDL.LU.64 R160, [R1+0xba8] ;  /* 0x000ba80001a07983 */ /* 0x000ee80000300a00 */
[----:B----4-:R0:W-:Y:S04]  /*55f20*/  STG.E.U8 desc[UR8][R66.64], R108 ;  /* 0x0000006c42007986 */ /* 0x0101e8000c101108 */
[----:B--2---:R1:W-:Y:S04]  /*55f30*/  STG.E.U8 desc[UR8][R54.64], R109 ;  /* 0x0000006d36007986 */ /* 0x0043e8000c101108 */
[----:B---3--:R2:W-:Y:S04]  /*55f40*/  STG.E.U8 desc[UR8][R106.64], R110 ;  /* 0x0000006e6a007986 */ /* 0x0085e8000c101108 */
[----:B0-----:R-:W3:Y:S04]  /*55f50*/  LDL.LU R108, [R1+0x2014] ;  /* 0x00201400016c7983 */ /* 0x001ee80000300800 */
[----:B-1----:R-:W4:Y:S04]  /*55f60*/  LDL.LU R109, [R1+0x2010] ;  /* 0x00201000016d7983 */ /* 0x002f280000300800 */
[----:B--2---:R-:W2:Y:S04]  /*55f70*/  LDL.LU.64 R106, [R1+0x2008] ;  /* 0x00200800016a7983 */ /* 0x004ea80000300a00 */
[----:B------:R-:W4:Y:S04]  /*55f80*/  LDL.LU R110, [R1+0x2000] ;  /* 0x00200000016e7983 */ /* 0x000f280000300800 */
[----:B------:R0:W-:Y:S04]  /*55f90*/  STG.E.U8 desc[UR8][R104.64], R111 ;  /* 0x0000006f68007986 */ /* 0x0001e8000c101108 */
[----:B0-----:R-:W3:Y:S04]  /*55fa0*/  LDL.LU.64 R104, [R1+0x1ff8] ;  /* 0x001ff80001687983 */ /* 0x001ee80000300a00 */
[----:B------:R-:W4:Y:S04]  /*55fb0*/  LDL.LU R111, [R1+0x1ff0] ;  /* 0x001ff000016f7983 */ /* 0x000f280000300800 */
[----:B------:R-:W4:Y:S04]  /*55fc0*/  LDL.LU.64 R88, [R1+0xb98] ;  /* 0x000b980001587983 */ /* 0x000f280000300a00 */
[----:B------:R-:W4:Y:S04]  /*55fd0*/  LDL.LU R66, [R1+0x11b0] ;  /* 0x0011b00001427983 */ /* 0x000f280000300800 */
[----:B------:R-:W4:Y:S04]  /*55fe0*/  LDL.LU.64 R82, [R1+0xb90] ;  /* 0x000b900001527983 */ /* 0x000f280000300a00 */
[----:B------:R-:W4:Y:S04]  /*55ff0*/  LDL.LU R67, [R1+0x1198] ;  /* 0x0011980001437983 */ /* 0x000f280000300800 */
[----:B------:R-:W4:Y:S04]  /*56000*/  LDL.LU.64 R54, [R1+0xb88] ;  /* 0x000b880001367983 */ /* 0x000f280000300a00 */
[----:B---3--:R0:W-:Y:S04]  /*56010*/  STG.E.U8 desc[UR8][R190.64], R105 ;  /* 0x00000069be007986 */ /* 0x0081e8000c101108 */
[----:B------:R-:W-:Y:S04]  /*56020*/  STG.E.U8 desc[UR8][R188.64], R175 ;  /* 0x000000afbc007986 */ /* 0x000fe8000c101108 */
[----:B--2---:R1:W-:Y:S04]  /*56030*/  STG.E.U8 desc[UR8][R160.64], R106 ;  /* 0x0000006aa0007986 */ /* 0x0043e8000c101108 */
[----:B0-----:R-:W2:Y:S04]  /*56040*/  LDL.LU R105, [R1+0x1fec] ;  /* 0x001fec0001697983 */ /* 0x001ea80000300800 */
[----:B------:R0:W-:Y:S04]  /*56050*/  STG.E.U8 desc[UR8][R102.64], R107 ;  /* 0x0000006b66007986 */ /* 0x0001e8000c101108 */
[----:B-1----:R-:W3:Y:S04]  /*56060*/  LDL.LU R106, [R1+0x1fe8] ;  /* 0x001fe800016a7983 */ /* 0x002ee80000300800 */
[----:B0-----:R-:W2:Y:S04]  /*56070*/  LDL.LU.64 R102, [R1+0x1fe0] ;  /* 0x001fe00001667983 */ /* 0x001ea80000300a00 */
[----:B----4-:R-:W-:Y:S04]  /*56080*/  STG.E.U8 desc[UR8][R88.64], R66 ;  /* 0x0000004258007986 */ /* 0x010fe8000c101108 */
[----:B------:R-:W-:Y:S04]  /*56090*/  STG.E.U8 desc[UR8][R82.64], R67 ;  /* 0x0000004352007986 */ /* 0x000fe8000c101108 */
[----:B------:R-:W4:Y:S04]  /*560a0*/  LDL.LU R107, [R1+0x1fdc] ;  /* 0x001fdc00016b7983 */ /* 0x000f280000300800 */
[----:B--2---:R0:W-:Y:S04]  /*560b0*/  STG.E.U8 desc[UR8][R54.64], R102 ;  /* 0x0000006636007986 */ /* 0x0041e8000c101108 */
[----:B------:R1:W-:Y:S04]  /*560c0*/  STG.E.U8 desc[UR8][R100.64], R103 ;  /* 0x0000006764007986 */ /* 0x0003e8000c101108 */
[----:B0-----:R-:W2:Y:S04]  /*560d0*/  LDL.LU R102, [R1+0x1fd8] ;  /* 0x001fd80001667983 */ /* 0x001ea80000300800 */
[----:B-1----:R-:W2:Y:S04]  /*560e0*/  LDL.LU.64 R100, [R1+0x1fd0] ;  /* 0x001fd00001647983 */ /* 0x002ea80000300a00 */
[----:B------:R-:W2:Y:S04]  /*560f0*/  LDL.LU R103, [R1+0x1fc8] ;  /* 0x001fc80001677983 */ /* 0x000ea80000300800 */
[----:B------:R-:W3:Y:S04]  /*56100*/  LDL.LU.64 R60, [R1+0xb78] ;  /* 0x000b7800013c7983 */ /* 0x000ee80000300a00 */
[----:B------:R-:W3:Y:S04]  /*56110*/  LDL.LU R183, [R1+0x1280] ;  /* 0x0012800001b77983 */ /* 0x000ee80000300800 */
[----:B------:R-:W4:Y:S04]  /*56120*/  LDL.LU.64 R214, [R1+0xb70] ;  /* 0x000b700001d67983 */ /* 0x000f280000300a00 */
[----:B------:R-:W4:Y:S04]  /*56130*/  LDL.LU R206, [R1+0x1264] ;  /* 0x0012640001ce7983 */ /* 0x000f280000300800 */
[----:B------:R-:W2:Y:S04]  /*56140*/  LDL.LU.64 R80, [R1+0xb68] ;  /* 0x000b680001507983 */ /* 0x000ea80000300a00 */
[----:B------:R-:W2:Y:S04]  /*56150*/  LDL.LU R197, [R1+0x1274] ;  /* 0x0012740001c57983 */ /* 0x000ea80000300800 */
        /* <DEDUP_REMOVED lines=56> */
[----:B---3--:R0:W-:Y:S04]  /*564e0*/  STG.E.U8 desc[UR8][R60.64], R183 ;  /* 0x000000b73c007986 */ /* 0x0081e8000c101108 */
[----:B----4-:R1:W-:Y:S04]  /*564f0*/  STG.E.U8 desc[UR8][R214.64], R206 ;  /* 0x000000ced6007986 */ /* 0x0103e8000c101108 */
[----:B0-----:R-:W3:Y:S04]  /*56500*/  LDL.LU.64 R60, [R1+0xa80] ;  /* 0x000a8000013c7983 */ /* 0x001ee80000300a00 */
[----:B------:R-:W3:Y:S04]  /*56510*/  LDL.LU R183, [R1+0x11f4] ;  /* 0x0011f40001b77983 */ /* 0x000ee80000300800 */
[----:B-1----:R-:W4:Y:S04]  /*56520*/  LDL.LU.64 R214, [R1+0xa78] ;  /* 0x000a780001d67983 */ /* 0x002f280000300a00 */
[----:B--2---:R0:W-:Y:S04]  /*56530*/  STG.E.U8 desc[UR8][R80.64], R197 ;  /* 0x000000c550007986 */ /* 0x0041e8000c101108 */
[----:B------:R-:W4:Y:S04]  /*56540*/  LDL.LU R206, [R1+0x1204] ;  /* 0x0012040001ce7983 */ /* 0x000f280000300800 */
[----:B------:R1:W-:Y:S04]  /*56550*/  STG.E.U8 desc[UR8][R92.64], R207 ;  /* 0x000000cf5c007986 */ /* 0x0003e8000c101108 */
[----:B0-----:R-:W2:Y:S04]  /*56560*/  LDL.LU.64 R80, [R1+0xa70] ;  /* 0x000a700001507983 */ /* 0x001ea80000300a00 */
[----:B------:R-:W2:Y:S04]  /*56570*/  LDL.LU R197, [R1+0x11e4] ;  /* 0x0011e40001c57983 */ /* 0x000ea80000300800 */
[----:B-1----:R-:W2:Y:S04]  /*56580*/  LDL.LU.64 R92, [R1+0xa68] ;  /* 0x000a6800015c7983 */ /* 0x002ea80000300a00 */
[----:B------:R0:W-:Y:S04]  /*56590*/  STG.E.U8 desc[UR8][R216.64], R182 ;  /* 0x000000b6d8007986 */ /* 0x0001e8000c101108 */
[----:B------:R-:W2:Y:S04]  /*565a0*/  LDL.LU R207, [R1+0x11f8] ;  /* 0x0011f80001cf7983 */ /* 0x000ea80000300800 */
        /* <DEDUP_REMOVED lines=28> */
[----:B------:R-:W2:Y:S04]  /*56770*/  LDL.LU R178, [R1+0x11f0] ;  /* 0x0011f00001b27983 */ /* 0x000ea80000300800 */
[----:B------:R0:W-:Y:S04]  /*56780*/  STG.E.U8 desc[UR8][R200.64], R244 ;  /* 0x000000f4c8007986 */ /* 0x0001e8000c101108 */
[----:B------:R1:W-:Y:S04]  /*56790*/  STG.E.U8 desc[UR8][R212.64], R245 ;  /* 0x000000f5d4007986 */ /* 0x0003e8000c101108 */
[----:B0-----:R-:W2:Y:S04]  /*567a0*/  LDL.LU.64 R200, [R1+0xa10] ;  /* 0x000a100001c87983 */ /* 0x001ea80000300a00 */
[----:B------:R-:W2:Y:S04]  /*567b0*/  LDL.LU R244, [R1+0x11dc] ;  /* 0x0011dc0001f47983 */ /* 0x000ea80000300800 */
[----:B-1----:R-:W2:Y:S04]  /*567c0*/  LDL.LU.64 R212, [R1+0xa08] ;  /* 0x000a080001d47983 */ /* 0x002ea80000300a00 */
[----:B------:R-:W2:Y:S04]  /*567d0*/  LDL.LU R245, [R1+0x11e0] ;  /* 0x0011e00001f57983 */ /* 0x000ea80000300800 */
[----:B------:R0:W-:Y:S04]  /*567e0*/  STG.E.U8 desc[UR8][R240.64], R230 ;  /* 0x000000e6f0007986 */ /* 0x0001e8000c101108 */
[----:B------:R1:W-:Y:S04]  /*567f0*/  STG.E.U8 desc[UR8][R236.64], R231 ;  /* 0x000000e7ec007986 */ /* 0x0003e8000c101108 */
[----:B------:R1:W-:Y:S04]  /*56800*/  STG.E.U8 desc[UR8][R222.64], R210 ;  /* 0x000000d2de007986 */ /* 0x0003e8000c101108 */
[----:B0-----:R-:W2:Y:S04]  /*56810*/  LDL.LU.64 R240, [R1+0xa00] ;  /* 0x000a000001f07983 */ /* 0x001ea80000300a00 */
[----:B------:R-:W2:Y:S04]  /*56820*/  LDL.LU R230, [R1+0x11b4] ;  /* 0x0011b40001e67983 */ /* 0x000ea80000300800 */
[----:B-1----:R-:W2:Y:S04]  /*56830*/  LDL.LU.64 R236, [R1+0x9f8] ;  /* 0x0009f80001ec7983 */ /* 0x002ea80000300a00 */
[----:B------:R-:W2:Y:S04]  /*56840*/  LDL.LU R231, [R1+0x11c4] ;  /* 0x0011c40001e77983 */ /* 0x000ea80000300800 */
[----:B------:R-:W2:Y:S04]  /*56850*/  LDL.LU.64 R222, [R1+0x9f0] ;  /* 0x0009f00001de7983 */ /* 0x000ea80000300a00 */
        /* <DEDUP_REMOVED lines=36> */
[----:B---3--:R0:W-:Y:S04]  /*56aa0*/  STG.E.U8 desc[UR8][R60.64], R183 ;  /* 0x000000b73c007986 */ /* 0x0081e8000c101108 */
[----:B------:R-:W3:Y:S04]  /*56ab0*/  LDL.LU R196, [R1+0x1190] ;  /* 0x0011900001c47983 */ /* 0x000ee80000300800 */
[----:B----4-:R1:W-:Y:S04]  /*56ac0*/  STG.E.U8 desc[UR8][R214.64], R206 ;  /* 0x000000ced6007986 */ /* 0x0103e8000c101108 */
[----:B0-----:R-:W4:Y:S04]  /*56ad0*/  LDL.LU.64 R60, [R1+0x988] ;  /* 0x00098800013c7983 */ /* 0x001f280000300a00 */
[----:B------:R-:W4:Y:S04]  /*56ae0*/  LDL.LU R183, [R1+0x1194] ;  /* 0x0011940001b77983 */ /* 0x000f280000300800 */
[----:B-1----:R-:W4:Y:S04]  /*56af0*/  LDL.LU.64 R214, [R1+0x980] ;  /* 0x0009800001d67983 */ /* 0x002f280000300a00 */
[----:B--2---:R0:W-:Y:S04]  /*56b00*/  STG.E.U8 desc[UR8][R80.64], R197 ;  /* 0x000000c550007986 */ /* 0x0041e8000c101108 */
        /* <DEDUP_REMOVED lines=82> */
[----:B---3--:R1:W-:Y:S04]  /*57030*/  STG.E.U8 desc[UR8][R208.64], R196 ;  /* 0x000000c4d0007986 */ /* 0x0083e8000c101108 */
[----:B0-----:R-:W3:Y:S04]  /*57040*/  LDL.LU.64 R12, [R1+0x8a0] ;  /* 0x0008a000010c7983 */ /* 0x001ee80000300a00 */
[----:B------:R-:W3:Y:S04]  /*57050*/  LDL.LU R233, [R1+0x111c] ;  /* 0x00111c0001e97983 */ /* 0x000ee80000300800 */
[----:B-1----:R-:W3:Y:S04]  /*57060*/  LDL.LU.64 R208, [R1+0x898] ;  /* 0x0008980001d07983 */ /* 0x002ee80000300a00 */
[----:B----4-:R0:W-:Y:S04]  /*57070*/  STG.E.U8 desc[UR8][R60.64], R183 ;  /* 0x000000b73c007986 */ /* 0x0101e8000c101108 */
[----:B------:R-:W4:Y:S04]  /*57080*/  LDL.LU R196, [R1+0x1120] ;  /* 0x0011200001c47983 */ /* 0x000f280000300800 */
[----:B--2---:R1:W-:Y:S04]  /*57090*/  STG.E.U8 desc[UR8][R214.64], R206 ;  /* 0x000000ced6007986 */ /* 0x0043e8000c101108 */
        /* <DEDUP_REMOVED lines=263> */
[----:B---3--:R0:W-:Y:S04]  /*58110*/  STG.E.U8 desc[UR8][R194.64], R202 ;  /* 0x000000cac2007986 */ /* 0x0081e8000c101108 */
[----:B-1----:R-:W3:Y:S04]  /*58120*/  LDL.LU.64 R86, [R1+0x5c8] ;  /* 0x0005c80001567983 */ /* 0x002ee80000300a00 */
[----:B----4-:R-:W-:Y:S04]  /*58130*/  STG.E.U8 desc[UR8][R226.64], R203 ;  /* 0x000000cbe2007986 */ /* 0x010fe8000c101108 */
[----:B------:R-:W3:Y:S04]  /*58140*/  LDL.LU R221, [R1+0xf60] ;  /* 0x000f600001dd7983 */ /* 0x000ee80000300800 */
[----:B--2---:R1:W-:Y:S04]  /*58150*/  STG.E.U8 desc[UR8][R12.64], R233 ;  /* 0x000000e90c007986 */ /* 0x0043e8000c101108 */
[----:B0-----:R-:W2:Y:S04]  /*58160*/  LDL.LU.64 R194, [R1+0x5c0] ;  /* 0x0005c00001c27983 */ /* 0x001ea80000300a00 */
[----:B------:R0:W-:Y:S04]  /*58170*/  STG.E.U8 desc[UR8][R208.64], R196 ;  /* 0x000000c4d0007986 */ /* 0x0001e8000c101108 */
[----:B-1----:R-:W2:Y:S04]  /*58180*/  LDL.LU R233, [R1+0xf6c] ;  /* 0x000f6c0001e97983 */ /* 0x002ea80000300800 */
[----:B------:R-:W4:Y:S04]  /*58190*/  LDL.LU.64 R226, [R1+0x5b8] ;  /* 0x0005b80001e27983 */ /* 0x000f280000300a00 */
[----:B0-----:R-:W4:Y:S04]  /*581a0*/  LDL.LU R196, [R1+0xfa4] ;  /* 0x000fa40001c47983 */ /* 0x001f280000300800 */
[----:B------:R0:W-:Y:S04]  /*581b0*/  STG.E.U8 desc[UR8][R60.64], R183 ;  /* 0x000000b73c007986 */ /* 0x0001e8000c101108 */
[----:B------:R-:W4:Y:S04]  /*581c0*/  LDL.LU.64 R202, [R1+0x5b0] ;  /* 0x0005b00001ca7983 */ /* 0x000f280000300a00 */
[----:B------:R1:W-:Y:S04]  /*581d0*/  STG.E.U8 desc[UR8][R214.64], R206 ;  /* 0x000000ced6007986 */ /* 0x0003e8000c101108 */
[----:B0-----:R-:W4:Y:S04]  /*581e0*/  LDL.LU R183, [R1+0xfa8] ;  /* 0x000fa80001b77983 */ /* 0x001f280000300800 */
[----:B------:R-:W4:Y:S04]  /*581f0*/  LDL.LU.64 R12, [R1+0x5a8] ;  /* 0x0005a800010c7983 */ /* 0x000f280000300a00 */
[----:B------:R-:W4:Y:S04]  /*58200*/  LDL.LU R60, [R1+0xf98] ;  /* 0x000f9800013c7983 */ /* 0x000f280000300800 */
[----:B------:R-:W4:Y:S04]  /*58210*/  LDL.LU.64 R208, [R1+0x5a0] ;  /* 0x0005a00001d07983 */ /* 0x000f280000300a00 */
[----:B------:R-:W4:Y:S04]  /*58220*/  LDL.LU R61, [R1+0xf9c] ;  /* 0x000f9c00013d7983 */ /* 0x000f280000300800 */
[----:B-1----:R-:W4:Y:S04]  /*58230*/  LDL.LU.64 R214, [R1+0x598] ;  /* 0x0005980001d67983 */ /* 0x002f280000300a00 */
[----:B------:R0:W-:Y:S04]  /*58240*/  STG.E.U8 desc[UR8][R80.64], R197 ;  /* 0x000000c550007986 */ /* 0x0001e8000c101108 */
[----:B------:R-:W4:Y:S04]  /*58250*/  LDL.LU R206, [R1+0xf84] ;  /* 0x000f840001ce7983 */ /* 0x000f280000300800 */
[----:B------:R1:W-:Y:S04]  /*58260*/  STG.E.U8 desc[UR8][R92.64], R207 ;  /* 0x000000cf5c007986 */ /* 0x0003e8000c101108 */
[----:B0-----:R-:W4:Y:S04]  /*58270*/  LDL.LU.64 R80, [R1+0x590] ;  /* 0x0005900001507983 */ /* 0x001f280000300a00 */
        /* <DEDUP_REMOVED lines=32> */
[----:B------:R-:W4:Y:S04]  /*58480*/  LDL.LU R178, [R1+0xf58] ;  /* 0x000f580001b27983 */ /* 0x000f280000300800 */
[----:B------:R0:W-:Y:S04]  /*58490*/  STG.E.U8 desc[UR8][R200.64], R244 ;  /* 0x000000f4c8007986 */ /* 0x0001e8000c101108 */
[----:B------:R1:W-:Y:S04]  /*584a0*/  STG.E.U8 desc[UR8][R212.64], R245 ;  /* 0x000000f5d4007986 */ /* 0x0003e8000c101108 */
[----:B0-----:R-:W4:Y:S04]  /*584b0*/  LDL.LU.64 R200, [R1+0x530] ;  /* 0x0005300001c87983 */ /* 0x001f280000300a00 */
[----:B------:R-:W4:Y:S04]  /*584c0*/  LDL.LU R244, [R1+0xf5c] ;  /* 0x000f5c0001f47983 */ /* 0x000f280000300800 */
[----:B-1----:R-:W4:Y:S04]  /*584d0*/  LDL.LU.64 R212, [R1+0x528] ;  /* 0x0005280001d47983 */ /* 0x002f280000300a00 */
[----:B------:R-:W4:Y:S04]  /*584e0*/  LDL.LU R245, [R1+0xf4c] ;  /* 0x000f4c0001f57983 */ /* 0x000f280000300800 */
[----:B------:R0:W-:Y:S04]  /*584f0*/  STG.E.U8 desc[UR8][R240.64], R230 ;  /* 0x000000e6f0007986 */ /* 0x0001e8000c101108 */
[----:B------:R1:W-:Y:S04]  /*58500*/  STG.E.U8 desc[UR8][R236.64], R231 ;  /* 0x000000e7ec007986 */ /* 0x0003e8000c101108 */
[----:B------:R1:W-:Y:S04]  /*58510*/  STG.E.U8 desc[UR8][R222.64], R210 ;  /* 0x000000d2de007986 */ /* 0x0003e8000c101108 */
[----:B0-----:R-:W4:Y:S04]  /*58520*/  LDL.LU.64 R240, [R1+0x520] ;  /* 0x0005200001f07983 */ /* 0x001f280000300a00 */
[----:B------:R-:W4:Y:S04]  /*58530*/  LDL.LU R230, [R1+0xf50] ;  /* 0x000f500001e67983 */ /* 0x000f280000300800 */
[----:B-1----:R-:W4:Y:S04]  /*58540*/  LDL.LU.64 R236, [R1+0x518] ;  /* 0x0005180001ec7983 */ /* 0x002f280000300a00 */
[----:B------:R-:W4:Y:S04]  /*58550*/  LDL.LU R231, [R1+0xf3c] ;  /* 0x000f3c0001e77983 */ /* 0x000f280000300800 */
[----:B------:R-:W4:Y:S04]  /*58560*/  LDL.LU.64 R222, [R1+0x510] ;  /* 0x0005100001de7983 */ /* 0x000f280000300a00 */
        /* <DEDUP_REMOVED lines=20> */
[----:B---3--:R1:W-:Y:S04]  /*586b0*/  STG.E.U8 desc[UR8][R86.64], R221 ;  /* 0x000000dd56007986 */ /* 0x0083e8000c101108 */
[----:B0-----:R-:W3:Y:S04]  /*586c0*/  LDL.LU.64 R66, [R1+0x4d8] ;  /* 0x0004d80001427983 */ /* 0x001ee80000300a00 */
[----:B------:R-:W3:Y:S04]  /*586d0*/  LDL.LU R55, [R1+0xee4] ;  /* 0x000ee40001377983 */ /* 0x000ee80000300800 */
[----:B-1----:R-:W3:Y:S04]  /*586e0*/  LDL.LU.64 R86, [R1+0x1fc0] ;  /* 0x001fc00001567983 */ /* 0x002ee80000300a00 */
[----:B------:R-:W3:Y:S04]  /*586f0*/  LDL.LU R221, [R1+0x1fb8] ;  /* 0x001fb80001dd7983 */ /* 0x000ee80000300800 */
[----:B--2---:R0:W-:Y:S04]  /*58700*/  STG.E.U8 desc[UR8][R194.64], R233 ;  /* 0x000000e9c2007986 */ /* 0x0041e8000c101108 */
[----:B----4-:R1:W-:Y:S04]  /*58710*/  STG.E.U8 desc[UR8][R226.64], R196 ;  /* 0x000000c4e2007986 */ /* 0x0103e8000c101108 */
[----:B------:R2:W-:Y:S04]  /*58720*/  STG.E.U8 desc[UR8][R202.64], R183 ;  /* 0x000000b7ca007986 */ /* 0x0005e8000c101108 */
[----:B0-----:R-:W4:Y:S04]  /*58730*/  LDL.LU.64 R194, [R1+0x1fb0] ;  /* 0x001fb00001c27983 */ /* 0x001f280000300a00 */
[----:B------:R-:W4:Y:S04]  /*58740*/  LDL.LU R233, [R1+0x1fa8] ;  /* 0x001fa80001e97983 */ /* 0x000f280000300800 */
[----:B-1----:R-:W4:Y:S04]  /*58750*/  LDL.LU.64 R226, [R1+0x1fa0] ;  /* 0x001fa00001e27983 */ /* 0x002f280000300a00 */
[----:B------:R-:W4:Y:S04]  /*58760*/  LDL.LU R196, [R1+0x1f98] ;  /* 0x001f980001c47983 */ /* 0x000f280000300800 */
[----:B--2---:R-:W2:Y:S04]  /*58770*/  LDL.LU.64 R202, [R1+0x1f90] ;  /* 0x001f900001ca7983 */ /* 0x004ea80000300a00 */
[----:B------:R-:W2:Y:S04]  /*58780*/  LDL.LU R183, [R1+0x1f88] ;  /* 0x001f880001b77983 */ /* 0x000ea80000300800 */
[----:B------:R0:W-:Y:S04]  /*58790*/  STG.E.U8 desc[UR8][R12.64], R60 ;  /* 0x0000003c0c007986 */ /* 0x0001e8000c101108 */
[----:B------:R1:W-:Y:S04]  /*587a0*/  STG.E.U8 desc[UR8][R208.64], R61 ;  /* 0x0000003dd0007986 */ /* 0x0003e8000c101108 */
[----:B------:R1:W-:Y:S04]  /*587b0*/  STG.E.U8 desc[UR8][R214.64], R206 ;  /* 0x000000ced6007986 */ /* 0x0003e8000c101108 */
[----:B0-----:R-:W2:Y:S04]  /*587c0*/  LDL.LU.64 R12, [R1+0x1f80] ;  /* 0x001f8000010c7983 */ /* 0x001ea80000300a00 */
[----:B-1----:R-:W2:Y:S04]  /*587d0*/  LDL.LU.64 R208, [R1+0x1f78] ;  /* 0x001f780001d07983 */ /* 0x002ea80000300a00 */
[----:B------:R-:W4:Y:S04]  /*587e0*/  LDL.LU.64 R60, [R1+0x4d0] ;  /* 0x0004d000013c7983 */ /* 0x000f280000300a00 */
[----:B------:R-:W4:Y:S04]  /*587f0*/  LDL.LU R206, [R1+0xef8] ;  /* 0x000ef80001ce7983 */ /* 0x000f280000300800 */
[----:B------:R0:W-:Y:S04]  /*58800*/  STG.E.U8 desc[UR8][R80.64], R197 ;  /* 0x000000c550007986 */ /* 0x0001e8000c101108 */
[----:B------:R-:W2:Y:S04]  /*58810*/  LDL.LU.64 R214, [R1+0x4c8] ;  /* 0x0004c80001d67983 */ /* 0x000ea80000300a00 */
[----:B------:R1:W-:Y:S04]  /*58820*/  STG.E.U8 desc[UR8][R92.64], R207 ;  /* 0x000000cf5c007986 */ /* 0x0003e8000c101108 */
[----:B0-----:R-:W2:Y:S04]  /*58830*/  LDL.LU R197, [R1+0xee0] ;  /* 0x000ee00001c57983 */ /* 0x001ea80000300800 */
[----:B------:R0:W-:Y:S04]  /*58840*/  STG.E.U8 desc[UR8][R216.64], R182 ;  /* 0x000000b6d8007986 */ /* 0x0001e8000c101108 */
[----:B------:R-:W2:Y:S04]  /*58850*/  LDL.LU.64 R80, [R1+0x4c0] ;  /* 0x0004c00001507983 */ /* 0x000ea80000300a00 */
[----:B------:R-:W-:Y:S04]  /*58860*/  STG.E.U8 desc[UR8][R168.64], R248 ;  /* 0x000000f8a8007986 */ /* 0x000fe8000c101108 */
[----:B-1----:R-:W2:Y:S04]  /*58870*/  LDL.LU R207, [R1+0xee8] ;  /* 0x000ee80001cf7983 */ /* 0x002ea80000300800 */
[----:B------:R-:W-:Y:S04]  /*58880*/  STG.E.U8 desc[UR8][R224.64], R249 ;  /* 0x000000f9e0007986 */ /* 0x000fe8000c101108 */
[----:B------:R-:W2:Y:S04]  /*58890*/  LDL.LU.64 R92, [R1+0x4b8] ;  /* 0x0004b800015c7983 */ /* 0x000ea80000300a00 */
[----:B------:R1:W-:Y:S04]  /*588a0*/  STG.E.U8 desc[UR8][R234.64], R232 ;  /* 0x000000e8ea007986 */ /* 0x0003e8000c101108 */
[----:B0-----:R-:W2:Y:S04]  /*588b0*/  LDL.LU R182, [R1+0xf18] ;  /* 0x000f180001b67983 */ /* 0x001ea80000300800 */
[----:B------:R0:W-:Y:S04]  /*588c0*/  STG.E.U8 desc[UR8][R38.64], R74 ;  /* 0x0000004a26007986 */ /* 0x0001e8000c101108 */
[----:B------:R-:W2:Y:S04]  /*588d0*/  LDL.LU.64 R216, [R1+0x4b0] ;  /* 0x0004b00001d87983 */ /* 0x000ea80000300a00 */
[----:B------:R-:W-:Y:S04]  /*588e0*/  STG.E.U8 desc[UR8][R242.64], R75 ;  /* 0x0000004bf2007986 */ /* 0x000fe8000c101108 */
[----:B-1----:R-:W2:Y:S04]  /*588f0*/  LDL.LU R232, [R1+0xf1c] ;  /* 0x000f1c0001e87983 */ /* 0x002ea80000300800 */
[----:B------:R1:W-:Y:S04]  /*58900*/  STG.E.U8 desc[UR8][R250.64], R229 ;  /* 0x000000e5fa007986 */ /* 0x0003e8000c101108 */
[----:B0-----:R-:W2:Y:S04]  /*58910*/  LDL.LU.64 R38, [R1+0x4a8] ;  /* 0x0004a80001267983 */ /* 0x001ea80000300a00 */
[----:B------:R0:W-:Y:S04]  /*58920*/  STG.E.U8 desc[UR8][R246.64], R228 ;  /* 0x000000e4f6007986 */ /* 0x0001e8000c101108 */
[----:B-1----:R-:W2:Y:S04]  /*58930*/  LDL.LU R229, [R1+0xf0c] ;  /* 0x000f0c0001e57983 */ /* 0x002ea80000300800 */
[----:B------:R-:W2:Y:S04]  /*58940*/  LDL.LU.64 R74, [R1+0x4a0] ;  /* 0x0004a000014a7983 */ /* 0x000ea80000300a00 */
[----:B------:R1:W-:Y:S04]  /*58950*/  STG.E.U8 desc[UR8][R156.64], R179 ;  /* 0x000000b39c007986 */ /* 0x0003e8000c101108 */
[----:B0-----:R-:W2:Y:S04]  /*58960*/  LDL.LU R228, [R1+0xf10] ;  /* 0x000f100001e47983 */ /* 0x001ea80000300800 */
[----:B------:R0:W-:Y:S04]  /*58970*/  STG.E.U8 desc[UR8][R238.64], R178 ;  /* 0x000000b2ee007986 */ /* 0x0001e8000c101108 */
[----:B-1----:R-:W2:Y:S04]  /*58980*/  LDL.LU.64 R156, [R1+0x498] ;  /* 0x00049800019c7983 */ /* 0x002ea80000300a00 */
[----:B------:R-:W2:Y:S04]  /*58990*/  LDL.LU R179, [R1+0xefc] ;  /* 0x000efc0001b37983 */ /* 0x000ea80000300800 */
[----:B0-----:R-:W2:Y:S04]  /*589a0*/  LDL.LU.64 R238, [R1+0x490] ;  /* 0x0004900001ee7983 */ /* 0x001ea80000300a00 */
[----:B------:R-:W2:Y:S04]  /*589b0*/  LDL.LU R178, [R1+0xf00] ;  /* 0x000f000001b27983 */ /* 0x000ea80000300800 */
[----:B------:R0:W-:Y:S04]  /*589c0*/  STG.E.U8 desc[UR8][R200.64], R244 ;  /* 0x000000f4c8007986 */ /* 0x0001e8000c101108 */
[----:B------:R1:W-:Y:S04]  /*589d0*/  STG.E.U8 desc[UR8][R212.64], R245 ;  /* 0x000000f5d4007986 */ /* 0x0003e8000c101108 */
[----:B0-----:R-:W2:Y:S04]  /*589e0*/  LDL.LU.64 R200, [R1+0x488] ;  /* 0x0004880001c87983 */ /* 0x001ea80000300a00 */
[----:B------:R-:W2:Y:S04]  /*589f0*/  LDL.LU R168, [R1+0xeec] ;  /* 0x000eec0001a87983 */ /* 0x000ea80000300800 */
[----:B-1----:R-:W2:Y:S04]  /*58a00*/  LDL.LU.64 R212, [R1+0x480] ;  /* 0x0004800001d47983 */ /* 0x002ea80000300a00 */
        /* <DEDUP_REMOVED lines=9> */
[----:B------:R0:W-:Y:S04]  /*58aa0*/  STG.E.U8 desc[UR8][R240.64], R230 ;  /* 0x000000e6f0007986 */ /* 0x0001e8000c101108 */
[----:B------:R-:W2:Y:S04]  /*58ab0*/  LDL.LU.64 R244, [R1+0x458] ;  /* 0x0004580001f47983 */ /* 0x000ea80000300a00 */
[----:B------:R1:W-:Y:S04]  /*58ac0*/  STG.E.U8 desc[UR8][R236.64], R231 ;  /* 0x000000e7ec007986 */ /* 0x0003e8000c101108 */
[----:B0-----:R-:W2:Y:S04]  /*58ad0*/  LDL.LU.64 R240, [R1+0x450] ;  /* 0x0004500001f07983 */ /* 0x001ea80000300a00 */
[----:B------:R0:W-:Y:S04]  /*58ae0*/  STG.E.U8 desc[UR8][R222.64], R210 ;  /* 0x000000d2de007986 */ /* 0x0001e8000c101108 */
[----:B-1----:R-:W2:Y:S04]  /*58af0*/  LDL.LU.64 R236, [R1+0x448] ;  /* 0x0004480001ec7983 */ /* 0x002ea80000300a00 */
        /* <DEDUP_REMOVED lines=16> */
[----:B---3--:R1:W-:Y:S04]  /*58c00*/  STG.E.U8 desc[UR8][R66.64], R55 ;  /* 0x0000003742007986 */ /* 0x0083e8000c101108 */
[----:B0-----:R-:W3:Y:S04]  /*58c10*/  LDL.LU.64 R82, [R1+0x3f0] ;  /* 0x0003f00001527983 */ /* 0x001ee80000300a00 */
[----:B-1----:R-:W3:Y:S04]  /*58c20*/  LDL.LU.64 R66, [R1+0x3e8] ;  /* 0x0003e80001427983 */ /* 0x002ee80000300a00 */
[----:B------:R-:W3:Y:S04]  /*58c30*/  LDL.LU.64 R54, [R1+0x3e0] ;  /* 0x0003e00001367983 */ /* 0x000ee80000300a00 */
[----:B----4-:R0:W-:Y:S04]  /*58c40*/  STG.E.U8 desc[UR8][R60.64], R206 ;  /* 0x000000ce3c007986 */ /* 0x0101e8000c101108 */
[----:B0-----:R-:W4:Y:S04]  /*58c50*/  LDL.LU.64 R60, [R1+0x1f70] ;  /* 0x001f7000013c7983 */ /* 0x001f280000300a00 */
[----:B------:R-:W4:Y:S04]  /*58c60*/  LDL.LU R206, [R1+0x1f68] ;  /* 0x001f680001ce7983 */ /* 0x000f280000300800 */
[----:B--2---:R0:W-:Y:S04]  /*58c70*/  STG.E.U8 desc[UR8][R214.64], R197 ;  /* 0x000000c5d6007986 */ /* 0x0041e8000c101108 */
[----:B0-----:R-:W2:Y:S04]  /*58c80*/  LDL.LU.64 R214, [R1+0x1f60] ;  /* 0x001f600001d67983 */ /* 0x001ea80000300a00 */
[----:B------:R-:W2:Y:S04]  /*58c90*/  LDL.LU R197, [R1+0x1f58] ;  /* 0x001f580001c57983 */ /* 0x000ea80000300800 */
[----:B------:R0:W-:Y:S04]  /*58ca0*/  STG.E.U8 desc[UR8][R80.64], R207 ;  /* 0x000000cf50007986 */ /* 0x0001e8000c101108 */
[----:B------:R1:W-:Y:S04]  /*58cb0*/  STG.E.U8 desc[UR8][R92.64], R182 ;  /* 0x000000b65c007986 */ /* 0x0003e8000c101108 */
[----:B0-----:R-:W2:Y:S04]  /*58cc0*/  LDL.LU.64 R80, [R1+0x1f50] ;  /* 0x001f500001507983 */ /* 0x001ea80000300a00 */
[----:B------:R-:W4:Y:S04]  /*58cd0*/  LDL.LU R207, [R1+0x1f48] ;  /* 0x001f480001cf7983 */ /* 0x000f280000300800 */
[----:B-1----:R-:W2:Y:S04]  /*58ce0*/  LDL.LU.64 R92, [R1+0x1f40] ;  /* 0x001f4000015c7983 */ /* 0x002ea80000300a00 */
[----:B------:R-:W2:Y:S04]  /*58cf0*/  LDL.LU R182, [R1+0x1f38] ;  /* 0x001f380001b67983 */ /* 0x000ea80000300800 */
[----:B------:R0:W-:Y:S04]  /*58d00*/  STG.E.U8 desc[UR8][R216.64], R232 ;  /* 0x000000e8d8007986 */ /* 0x0001e8000c101108 */
[----:B0-----:R-:W4:Y:S04]  /*58d10*/  LDL.LU.64 R216, [R1+0x1f30] ;  /* 0x001f300001d87983 */ /* 0x001f280000300a00 */
[----:B------:R-:W2:Y:S04]  /*58d20*/  LDL.LU R232, [R1+0x1f28] ;  /* 0x001f280001e87983 */ /* 0x000ea80000300800 */
[----:B------:R0:W-:Y:S04]  /*58d30*/  STG.E.U8 desc[UR8][R38.64], R229 ;  /* 0x000000e526007986 */ /* 0x0001e8000c101108 */
[----:B------:R1:W-:Y:S04]  /*58d40*/  STG.E.U8 desc[UR8][R74.64], R228 ;  /* 0x000000e44a007986 */ /* 0x0003e8000c101108 */
[----:B0-----:R-:W4:Y:S04]  /*58d50*/  LDL.LU.64 R38, [R1+0x1f20] ;  /* 0x001f200001267983 */ /* 0x001f280000300a00 */
[----:B------:R-:W3:Y:S04]  /*58d60*/  LDL.LU R229, [R1+0x1f18] ;  /* 0x001f180001e57983 */ /* 0x000ee80000300800 */
[----:B-1----:R-:W2:Y:S04]  /*58d70*/  LDL.LU.64 R74, [R1+0x1f10] ;  /* 0x001f1000014a7983 */ /* 0x002ea80000300a00 */
[----:B------:R-:W4:Y:S04]  /*58d80*/  LDL.LU R228, [R1+0x1f08] ;  /* 0x001f080001e47983 */ /* 0x000f280000300800 */
[----:B------:R0:W-:Y:S04]  /*58d90*/  STG.E.U8 desc[UR8][R156.64], R179 ;  /* 0x000000b39c007986 */ /* 0x0001e8000c101108 */
[----:B------:R1:W-:Y:S04]  /*58da0*/  STG.E.U8 desc[UR8][R238.64], R178 ;  /* 0x000000b2ee007986 */ /* 0x0003e8000c101108 */
[----:B0-----:R-:W2:Y:S04]  /*58db0*/  LDL.LU.64 R156, [R1+0x1f00] ;  /* 0x001f0000019c7983 */ /* 0x001ea80000300a00 */
[----:B------:R-:W2:Y:S04]  /*58dc0*/  LDL.LU R179, [R1+0x1ef8] ;  /* 0x001ef80001b37983 */ /* 0x000ea80000300800 */
[----:B-1----:R-:W3:Y:S04]  /*58dd0*/  LDL.LU.64 R238, [R1+0x1ef0] ;  /* 0x001ef00001ee7983 */ /* 0x002ee80000300a00 */
[----:B------:R-:W2:Y:S04]  /*58de0*/  LDL.LU R178, [R1+0x1ee8] ;  /* 0x001ee80001b27983 */ /* 0x000ea80000300800 */
[----:B------:R0:W-:Y:S04]  /*58df0*/  STG.E.U8 desc[UR8][R200.64], R168 ;  /* 0x000000a8c8007986 */ /* 0x0001e8000c101108 */
[----:B------:R1:W-:Y:S04]  /*58e00*/  STG.E.U8 desc[UR8][R212.64], R169 ;  /* 0x000000a9d4007986 */ /* 0x0003e8000c101108 */
[----:B0-----:R-:W2:Y:S04]  /*58e10*/  LDL.LU.64 R200, [R1+0x1ee0] ;  /* 0x001ee00001c87983 */ /* 0x001ea80000300a00 */
[----:B-1----:R-:W2:Y:S04]  /*58e20*/  LDL.LU.64 R212, [R1+0x1ed8] ;  /* 0x001ed80001d47983 */ /* 0x002ea80000300a00 */
[----:B------:R-:W2:Y:S04]  /*58e30*/  LDL.LU.64 R168, [R1+0x3d8] ;  /* 0x0003d80001a87983 */ /* 0x000ea80000300a00 */
[----:B------:R-:W-:Y:S04]  /*58e40*/  STG.E.U8 desc[UR8][R224.64], R234 ;  /* 0x000000eae0007986 */ /* 0x000fe8000c101108 */
[----:B------:R0:W-:Y:S04]  /*58e50*/  STG.E.U8 desc[UR8][R248.64], R235 ;  /* 0x000000ebf8007986 */ /* 0x0001e8000c101108 */
[----:B------:R1:W-:Y:S04]  /*58e60*/  STG.E.U8 desc[UR8][R242.64], R246 ;  /* 0x000000f6f2007986 */ /* 0x0003e8000c101108 */
[----:B------:R1:W-:Y:S04]  /*58e70*/  STG.E.U8 desc[UR8][R250.64], R247 ;  /* 0x000000f7fa007986 */ /* 0x0003e8000c101108 */
[----:B0-----:R-:W2:Y:S04]  /*58e80*/  LDL.LU.64 R248, [R1+0x3d0] ;  /* 0x0003d00001f87983 */ /* 0x001ea80000300a00 */
[----:B------:R-:W2:Y:S04]  /*58e90*/  LDL.LU.64 R224, [R1+0x3c8] ;  /* 0x0003c80001e07983 */ /* 0x000ea80000300a00 */
[----:B------:R-:W2:Y:S04]  /*58ea0*/  LDL.LU.64 R234, [R1+0x3c0] ;  /* 0x0003c00001ea7983 */ /* 0x000ea80000300a00 */
[----:B-1----:R-:W2:Y:S04]  /*58eb0*/  LDL.LU.64 R242, [R1+0x3b8] ;  /* 0x0003b80001f27983 */ /* 0x002ea80000300a00 */
[----:B------:R-:W2:Y:S04]  /*58ec0*/  LDL.LU.64 R250, [R1+0x3b0] ;  /* 0x0003b00001fa7983 */ /* 0x000ea80000300a00 */
[----:B------:R-:W2:Y:S04]  /*58ed0*/  LDL.LU.64 R246, [R1+0x3a8] ;  /* 0x0003a80001f67983 */ /* 0x000ea80000300a00 */
[----:B---3--:R0:W-:Y:S04]  /*58ee0*/  STG.E.U8 desc[UR8][R244.64], R239 ;  /* 0x000000eff4007986 */ /* 0x0081e8000c101108 */
[----:B------:R1:W-:Y:S04]  /*58ef0*/  STG.E.U8 desc[UR8][R240.64], R238 ;  /* 0x000000eef0007986 */ /* 0x0003e8000c101108 */
[----:B------:R3:W-:Y:S04]  /*58f00*/  STG.E.U8 desc[UR8][R236.64], R229 ;  /* 0x000000e5ec007986 */ /* 0x0007e8000c101108 */
[----:B0-----:R-:W2:Y:S04]  /*58f10*/  LDL.LU.64 R244, [R1+0x3a0] ;  /* 0x0003a00001f47983 */ /* 0x001ea80000300a00 */
[----:B-1----:R-:W2:Y:S04]  /*58f20*/  LDL.LU.64 R240, [R1+0x398] ;  /* 0x0003980001f07983 */ /* 0x002ea80000300a00 */
[----:B------:R-:W2:Y:S04]  /*58f30*/  LDL.LU.64 R238, [R1+0x390] ;  /* 0x0003900001ee7983 */ /* 0x000ea80000300a00 */
[----:B----4-:R0:W-:Y:S04]  /*58f40*/  STG.E.U8 desc[UR8][R230.64], R228 ;  /* 0x000000e4e6007986 */ /* 0x0101e8000c101108 */
[----:B---3--:R-:W3:Y:S04]  /*58f50*/  LDL.LU.64 R236, [R1+0x388] ;  /* 0x0003880001ec7983 */ /* 0x008ee80000300a00 */
[----:B--2---:R1:W-:Y:S04]  /*58f60*/  STG.E.U8 desc[UR8][R222.64], R213 ;  /* 0x000000d5de007986 */ /* 0x0043e8000c101108 */
[----:B0-----:R-:W2:Y:S04]  /*58f70*/  LDL.LU.64 R230, [R1+0x380] ;  /* 0x0003800001e67983 */ /* 0x001ea80000300a00 */
[----:B------:R-:W4:Y:S04]  /*58f80*/  LDL.LU.64 R228, [R1+0x378] ;  /* 0x0003780001e47983 */ /* 0x000f280000300a00 */
[----:B------:R0:W-:Y:S04]  /*58f90*/  STG.E.U8 desc[UR8][R218.64], R212 ;  /* 0x000000d4da007986 */ /* 0x0001e8000c101108 */
[----:B-1----:R-:W4:Y:S04]  /*58fa0*/  LDL.LU.64 R222, [R1+0x370] ;  /* 0x0003700001de7983 */ /* 0x002f280000300a00 */
[----:B------:R1:W-:Y:S04]  /*58fb0*/  STG.E.U8 desc[UR8][R210.64], R201 ;  /* 0x000000c9d2007986 */ /* 0x0003e8000c101108 */
[----:B0-----:R-:W4:Y:S04]  /*58fc0*/  LDL.LU.64 R218, [R1+0x368] ;  /* 0x0003680001da7983 */ /* 0x001f280000300a00 */
        /* <DEDUP_REMOVED lines=26> */
[----:B-1----:R-:W4:Y:S04]  /*59170*/  LDL.LU.64 R168, [R1+0x1ed0] ;  /* 0x001ed00001a87983 */ /* 0x002f280000300a00 */
[----:B------:R-:W3:Y:S04]  /*59180*/  LDL.LU R232, [R1+0x1ec8] ;  /* 0x001ec80001e87983 */ /* 0x000ee80000300800 */
[----:B---3--:R0:W-:Y:S04]  /*59190*/  STG.E.U8 desc[UR8][R248.64], R232 ;  /* 0x000000e8f8007986 */ /* 0x0081e8000c101108 */
[----:B0-----:R-:W3:Y:S04]  /*591a0*/  LDL.LU.64 R248, [R1+0x1ec0] ;  /* 0x001ec00001f87983 */ /* 0x001ee80000300a00 */
[----:B------:R-:W2:Y:S04]  /*591b0*/  LDL.LU R232, [R1+0x1eb8] ;  /* 0x001eb80001e87983 */ /* 0x000ea80000300800 */
[----:B---3--:R0:W-:Y:S04]  /*591c0*/  STG.E.U8 desc[UR8][R224.64], R248 ;  /* 0x000000f8e0007986 */ /* 0x0081e8000c101108 */
[----:B0-----:R-:W3:Y:S04]  /*591d0*/  LDL.LU.64 R224, [R1+0x1eb0] ;  /* 0x001eb00001e07983 */ /* 0x001ee80000300a00 */
[----:B------:R-:W4:Y:S04]  /*591e0*/  LDL.LU R248, [R1+0x1ea8] ;  /* 0x001ea80001f87983 */ /* 0x000f280000300800 */
[----:B------:R0:W-:Y:S04]  /*591f0*/  STG.E.U8 desc[UR8][R234.64], R249 ;  /* 0x000000f9ea007986 */ /* 0x0001e8000c101108 */
[----:B0-----:R-:W3:Y:S04]  /*59200*/  LDL.LU.64 R234, [R1+0x1ea0] ;  /* 0x001ea00001ea7983 */ /* 0x001ee80000300a00 */
[----:B------:R-:W2:Y:S04]  /*59210*/  LDL.LU R249, [R1+0x1e98] ;  /* 0x001e980001f97983 */ /* 0x000ea80000300800 */
[----:B----4-:R0:W-:Y:S04]  /*59220*/  STG.E.U8 desc[UR8][R242.64], R248 ;  /* 0x000000f8f2007986 */ /* 0x0101e8000c101108 */
[----:B0-----:R-:W4:Y:S04]  /*59230*/  LDL.LU.64 R242, [R1+0x1e90] ;  /* 0x001e900001f27983 */ /* 0x001f280000300a00 */
[----:B------:R-:W3:Y:S04]  /*59240*/  LDL.LU R248, [R1+0x1e88] ;  /* 0x001e880001f87983 */ /* 0x000ee80000300800 */
[----:B--2---:R0:W-:Y:S04]  /*59250*/  STG.E.U8 desc[UR8][R250.64], R249 ;  /* 0x000000f9fa007986 */ /* 0x0041e8000c101108 */
[----:B0-----:R-:W2:Y:S04]  /*59260*/  LDL.LU.64 R250, [R1+0x1e80] ;  /* 0x001e800001fa7983 */ /* 0x001ea80000300a00 */
[----:B------:R-:W2:Y:S04]  /*59270*/  LDL.LU R249, [R1+0x1e78] ;  /* 0x001e780001f97983 */ /* 0x000ea80000300800 */
[----:B----4-:R0:W-:Y:S04]  /*59280*/  STG.E.U8 desc[UR8][R246.64], R242 ;  /* 0x000000f2f6007986 */ /* 0x0101e8000c101108 */
[----:B------:R1:W-:Y:S04]  /*59290*/  STG.E.U8 desc[UR8][R244.64], R243 ;  /* 0x000000f3f4007986 */ /* 0x0003e8000c101108 */
[----:B------:R4:W-:Y:S04]  /*592a0*/  STG.E.U8 desc[UR8][R240.64], R232 ;  /* 0x000000e8f0007986 */ /* 0x0009e8000c101108 */
[----:B0-----:R-:W2:Y:S04]  /*592b0*/  LDL.LU.64 R246, [R1+0x1e70] ;  /* 0x001e700001f67983 */ /* 0x001ea80000300a00 */
[----:B------:R-:W2:Y:S04]  /*592c0*/  LDL.LU R242, [R1+0x1e68] ;  /* 0x001e680001f27983 */ /* 0x000ea80000300800 */
[----:B-1----:R-:W2:Y:S04]  /*592d0*/  LDL.LU.64 R244, [R1+0x1e60] ;  /* 0x001e600001f47983 */ /* 0x002ea80000300a00 */
[----:B------:R-:W2:Y:S04]  /*592e0*/  LDL.LU R243, [R1+0x1e58] ;  /* 0x001e580001f37983 */ /* 0x000ea80000300800 */
[----:B----4-:R-:W4:Y:S04]  /*592f0*/  LDL.LU.64 R240, [R1+0x1e50] ;  /* 0x001e500001f07983 */ /* 0x010f280000300a00 */
[----:B------:R-:W2:Y:S04]  /*59300*/  LDL.LU R232, [R1+0x1e48] ;  /* 0x001e480001e87983 */ /* 0x000ea80000300800 */
[----:B---3--:R0:W-:Y:S04]  /*59310*/  STG.E.U8 desc[UR8][R238.64], R235 ;  /* 0x000000ebee007986 */ /* 0x0081e8000c101108 */
[----:B------:R1:W-:Y:S04]  /*59320*/  STG.E.U8 desc[UR8][R236.64], R234 ;  /* 0x000000eaec007986 */ /* 0x0003e8000c101108 */
[----:B------:R3:W-:Y:S04]  /*59330*/  STG.E.U8 desc[UR8][R230.64], R225 ;  /* 0x000000e1e6007986 */ /* 0x0007e8000c101108 */
[----:B0-----:R-:W4:Y:S04]  /*59340*/  LDL.LU.64 R238, [R1+0x1e40] ;  /* 0x001e400001ee7983 */ /* 0x001f280000300a00 */
[----:B-1----:R-:W4:Y:S04]  /*59350*/  LDL.LU.64 R236, [R1+0x1e38] ;  /* 0x001e380001ec7983 */ /* 0x002f280000300a00 */
[----:B------:R-:W2:Y:S04]  /*59360*/  LDL.LU.64 R234, [R1+0x2e0] ;  /* 0x0002e00001ea7983 */ /* 0x000ea80000300a00 */
[----:B---3--:R-:W3:Y:S04]  /*59370*/  LDL.LU.64 R230, [R1+0x2d8] ;  /* 0x0002d80001e67983 */ /* 0x008ee80000300a00 */
[----:B------:R0:W-:Y:S04]  /*59380*/  STG.E.U8 desc[UR8][R228.64], R224 ;  /* 0x000000e0e4007986 */ /* 0x0001e8000c101108 */
[----:B------:R1:W-:Y:S04]  /*59390*/  STG.E.U8 desc[UR8][R222.64], R217 ;  /* 0x000000d9de007986 */ /* 0x0003e8000c101108 */
[----:B0-----:R-:W4:Y:S04]  /*593a0*/  LDL.LU.64 R228, [R1+0x2d0] ;  /* 0x0002d00001e47983 */ /* 0x001f280000300a00 */
[----:B------:R-:W4:Y:S04]  /*593b0*/  LDL.LU.64 R224, [R1+0x2c8] ;  /* 0x0002c80001e07983 */ /* 0x000f280000300a00 */
[----:B-1----:R-:W4:Y:S04]  /*593c0*/  LDL.LU.64 R222, [R1+0x2c0] ;  /* 0x0002c00001de7983 */ /* 0x002f280000300a00 */
        /* <DEDUP_REMOVED lines=26> */
[----:B0-----:R-:W4:Y:S04]  /*59570*/  LDL.LU.64 R156, [R1+0x240] ;  /* 0x00024000019c7983 */ /* 0x001f280000300a00 */
[----:B------:R-:W4:Y:S04]  /*59580*/  LDL.LU.64 R92, [R1+0x238] ;  /* 0x00023800015c7983 */ /* 0x000f280000300a00 */
[----:B------:R0:W-:Y:S04]  /*59590*/  STG.E.U8 desc[UR8][R88.64], R81 ;  /* 0x0000005158007986 */ /* 0x0001e8000c101108 */
[----:B------:R1:W-:Y:S04]  /*595a0*/  STG.E.U8 desc[UR8][R82.64], R80 ;  /* 0x0000005052007986 */ /* 0x0003e8000c101108 */
[----:B0-----:R-:W4:Y:S04]  /*595b0*/  LDL.LU.64 R88, [R1+0x230] ;  /* 0x0002300001587983 */ /* 0x001f280000300a00 */
[----:B-1----:R-:W4:Y:S04]  /*595c0*/  LDL.LU.64 R82, [R1+0x228] ;  /* 0x0002280001527983 */ /* 0x002f280000300a00 */
        /* <DEDUP_REMOVED lines=10> */
[----:B------:R-:W4:Y:S01]  /*59670*/  LDL.LU.64 R12, [R1+0x1f0] ;  /* 0x0001f000010c7983 */ /* 0x000f220000300a00 */
[----:B------:R-:W-:-:S02]  /*59680*/  PRMT R220, R143, 0x7770, RZ ;  /* 0x000077708fdc7816 */ /* 0x000fc400000000ff */
[C---:B------:R-:W-:Y:S02]  /*59690*/  PRMT R185, R136.reuse, 0x7770, RZ ;  /* 0x0000777088b97816 */ /* 0x040fe400000000ff */
[----:B------:R-:W-:Y:S02]  /*596a0*/  PRMT R184, R136, 0x7771, RZ ;  /* 0x0000777188b87816 */ /* 0x000fe400000000ff */
[C---:B------:R-:W-:Y:S02]  /*596b0*/  PRMT R177, R137.reuse, 0x7770, RZ ;  /* 0x0000777089b17816 */ /* 0x040fe400000000ff */
[----:B------:R-:W-:Y:S02]  /*596c0*/  PRMT R176, R137, 0x7771, RZ ;  /* 0x0000777189b07816 */ /* 0x000fe400000000ff */
[C---:B------:R-:W-:Y:S02]  /*596d0*/  PRMT R167, R138.reuse, 0x7770, RZ ;  /* 0x000077708aa77816 */ /* 0x040fe400000000ff */
[----:B------:R-:W-:-:S02]  /*596e0*/  PRMT R166, R138, 0x7771, RZ ;  /* 0x000077718aa67816 */ /* 0x000fc400000000ff */
[C---:B------:R-:W-:Y:S01]  /*596f0*/  PRMT R95, R139.reuse, 0x7770, RZ ;  /* 0x000077708b5f7816 */ /* 0x040fe200000000ff */
[----:B--2---:R0:W-:Y:S04]  /*59700*/  STG.E.U8 desc[UR8][R234.64], R233 ;  /* 0x000000e9ea007986 */ /* 0x0041e8000c101108 */
[----:B---3--:R1:W-:Y:S04]  /*59710*/  STG.E.U8 desc[UR8][R230.64], R226 ;  /* 0x000000e2e6007986 */ /* 0x0083e8000c101108 */
[----:B0-----:R-:W2:Y:S04]  /*59720*/  LDL.LU.64 R234, [R1+0x1e30] ;  /* 0x001e300001ea7983 */ /* 0x001ea80000300a00 */
[----:B------:R-:W3:Y:S04]  /*59730*/  LDL.LU R233, [R1+0x1e28] ;  /* 0x001e280001e97983 */ /* 0x000ee80000300800 */
[----:B-1----:R-:W2:Y:S04]  /*59740*/  LDL.LU.64 R230, [R1+0x1e20] ;  /* 0x001e200001e67983 */ /* 0x002ea80000300a00 */
[----:B------:R-:W3:Y:S04]  /*59750*/  LDL.LU R226, [R1+0x1e18] ;  /* 0x001e180001e27983 */ /* 0x000ee80000300800 */
[----:B----4-:R0:W-:Y:S04]  /*59760*/  STG.E.U8 desc[UR8][R228.64], R227 ;  /* 0x000000e3e4007986 */ /* 0x0101e8000c101108 */
[----:B------:R1:W-:Y:S04]  /*59770*/  STG.E.U8 desc[UR8][R224.64], R220 ;  /* 0x000000dce0007986 */ /* 0x0003e8000c101108 */
[----:B------:R4:W-:Y:S04]  /*59780*/  STG.E.U8 desc[UR8][R222.64], R221 ;  /* 0x000000ddde007986 */ /* 0x0009e8000c101108 */
[----:B0-----:R-:W2:Y:S04]  /*59790*/  LDL.LU.64 R228, [R1+0x1e10] ;  /* 0x001e100001e47983 */ /* 0x001ea80000300a00 */
[----:B------:R-:W3:Y:S04]  /*597a0*/  LDL.LU R227, [R1+0x1e08] ;  /* 0x001e080001e37983 */ /* 0x000ee80000300800 */
[----:B-1----:R-:W2:Y:S04]  /*597b0*/  LDL.LU.64 R224, [R1+0x1e00] ;  /* 0x001e000001e07983 */ /* 0x002ea80000300a00 */
[----:B------:R-:W3:Y:S04]  /*597c0*/  LDL.LU R220, [R1+0x1df8] ;  /* 0x001df80001dc7983 */ /* 0x000ee80000300800 */
[----:B----4-:R-:W4:Y:S04]  /*597d0*/  LDL.LU.64 R222, [R1+0x1df0] ;  /* 0x001df00001de7983 */ /* 0x010f280000300a00 */
[----:B------:R-:W3:Y:S04]  /*597e0*/  LDL.LU R221, [R1+0x1de8] ;  /* 0x001de80001dd7983 */ /* 0x000ee80000300800 */
[----:B------:R0:W-:Y:S04]  /*597f0*/  STG.E.U8 desc[UR8][R218.64], R214 ;  /* 0x000000d6da007986 */ /* 0x0001e8000c101108 */
[----:B------:R1:W-:Y:S04]  /*59800*/  STG.E.U8 desc[UR8][R216.64], R215 ;  /* 0x000000d7d8007986 */ /* 0x0003e8000c101108 */
[----:B------:R1:W-:Y:S04]  /*59810*/  STG.E.U8 desc[UR8][R212.64], R208 ;  /* 0x000000d0d4007986 */ /* 0x0003e8000c101108 */
[----:B0-----:R-:W2:Y:S04]  /*59820*/  LDL.LU.64 R218, [R1+0x1de0] ;  /* 0x001de00001da7983 */ /* 0x001ea80000300a00 */
[----:B------:R-:W4:Y:S04]  /*59830*/  LDL.LU R214, [R1+0x1dd8] ;  /* 0x001dd80001d67983 */ /* 0x000f280000300800 */
[----:B-1----:R-:W3:Y:S04]  /*59840*/  LDL.LU.64 R216, [R1+0x1dd0] ;  /* 0x001dd00001d87983 */ /* 0x002ee80000300a00 */
[----:B------:R-:W4:Y:S04]  /*59850*/  LDL.LU R215, [R1+0x1dc8] ;  /* 0x001dc80001d77983 */ /* 0x000f280000300800 */
[----:B------:R-:W2:Y:S04]  /*59860*/  LDL.LU.64 R212, [R1+0x1dc0] ;  /* 0x001dc00001d47983 */ /* 0x000ea80000300a00 */
[----:B------:R-:W3:Y:S04]  /*59870*/  LDL.LU R208, [R1+0x1db8] ;  /* 0x001db80001d07983 */ /* 0x000ee80000300800 */
[----:B------:R0:W-:Y:S04]  /*59880*/  STG.E.U8 desc[UR8][R210.64], R209 ;  /* 0x000000d1d2007986 */ /* 0x0001e8000c101108 */
[----:B------:R1:W-:Y:S04]  /*59890*/  STG.E.U8 desc[UR8][R206.64], R203 ;  /* 0x000000cbce007986 */ /* 0x0003e8000c101108 */
[----:B------:R1:W-:Y:S04]  /*598a0*/  STG.E.U8 desc[UR8][R204.64], R202 ;  /* 0x000000cacc007986 */ /* 0x0003e8000c101108 */
[----:B0-----:R-:W4:Y:S04]  /*598b0*/  LDL.LU.64 R210, [R1+0x1db0] ;  /* 0x001db00001d27983 */ /* 0x001f280000300a00 */
[----:B------:R-:W3:Y:S04]  /*598c0*/  LDL.LU R209, [R1+0x1da8] ;  /* 0x001da80001d17983 */ /* 0x000ee80000300800 */
[----:B-1----:R-:W2:Y:S04]  /*598d0*/  LDL.LU.64 R206, [R1+0x1da0] ;  /* 0x001da00001ce7983 */ /* 0x002ea80000300a00 */
[----:B------:R-:W4:Y:S04]  /*598e0*/  LDL.LU.64 R204, [R1+0x1d98] ;  /* 0x001d980001cc7983 */ /* 0x000f280000300a00 */
[----:B------:R-:W3:Y:S04]  /*598f0*/  LDL.LU.64 R202, [R1+0x1e8] ;  /* 0x0001e80001ca7983 */ /* 0x000ee80000300a00 */
[----:B------:R0:W-:Y:S04]  /*59900*/  STG.E.U8 desc[UR8][R200.64], R195 ;  /* 0x000000c3c8007986 */ /* 0x0001e8000c101108 */
[----:B------:R1:W-:Y:S04]  /*59910*/  STG.E.U8 desc[UR8][R196.64], R194 ;  /* 0x000000c2c4007986 */ /* 0x0003e8000c101108 */
[----:B0-----:R-:W2:Y:S04]  /*59920*/  LDL.LU.64 R200, [R1+0x1e0] ;  /* 0x0001e00001c87983 */ /* 0x001ea80000300a00 */
        /* <DEDUP_REMOVED lines=9> */
[----:B------:R1:W-:Y:S04]  /*599c0*/  STG.E.U8 desc[UR8][R174.64], R167 ;  /* 0x000000a7ae007986 */ /* 0x0003e8000c101108 */
[----:B0-----:R-:W4:Y:S04]  /*599d0*/  LDL.LU.64 R182, [R1+0x1b0] ;  /* 0x0001b00001b67983 */ /* 0x001f280000300a00 */
[----:B-1----:R-:W4:Y:S04]  /*599e0*/  LDL.LU.64 R178, [R1+0x1a8] ;  /* 0x0001a80001b27983 */ /* 0x002f280000300a00 */
[----:B------:R-:W4:Y:S04]  /*599f0*/  LDL.LU.64 R176, [R1+0x1a0] ;  /* 0x0001a00001b07983 */ /* 0x000f280000300a00 */
[----:B------:R-:W4:Y:S01]  /*59a00*/  LDL.LU.64 R174, [R1+0x198] ;  /* 0x0001980001ae7983 */ /* 0x000f220000300a00 */
[----:B------:R-:W-:-:S03]  /*59a10*/  PRMT R94, R139, 0x7771, RZ ;  /* 0x000077718b5e7816 */ /* 0x000fc600000000ff */
        /* <DEDUP_REMOVED lines=9> */
[----:B-1----:R-:W4:Y:S01]  /*59ab0*/  LDL.LU.64 R92, [R1+0x168] ;  /* 0x00016800015c7983 */ /* 0x002f220000300a00 */
[----:B------:R-:W-:-:S03]  /*59ac0*/  PRMT R77, R137, 0x7772, RZ ;  /* 0x00007772894d7816 */ /* 0x000fc600000000ff */
[----:B------:R0:W-:Y:S01]  /*59ad0*/  STG.E.U8 desc[UR8][R88.64], R86 ;  /* 0x0000005658007986 */ /* 0x0001e2000c101108 */
[----:B------:R-:W-:-:S03]  /*59ae0*/  PRMT R76, R137, 0x7773, RZ ;  /* 0x00007773894c7816 */ /* 0x000fc600000000ff */
[----:B------:R1:W-:Y:S04]  /*59af0*/  STG.E.U8 desc[UR8][R82.64], R77 ;  /* 0x0000004d52007986 */ /* 0x0003e8000c101108 */
[----:B0-----:R-:W4:Y:S04]  /*59b00*/  LDL.LU.64 R88, [R1+0x160] ;  /* 0x0001600001587983 */ /* 0x001f280000300a00 */
[----:B------:R-:W4:Y:S01]  /*59b10*/  LDL.LU.64 R86, [R1+0x158] ;  /* 0x0001580001567983 */ /* 0x000f220000300a00 */
[----:B------:R-:W-:-:S03]  /*59b20*/  PRMT R65, R138, 0x7772, RZ ;  /* 0x000077728a417816 */ /* 0x000fc600000000ff */
[----:B-1----:R-:W4:Y:S04]  /*59b30*/  LDL.LU.64 R82, [R1+0x150] ;  /* 0x0001500001527983 */ /* 0x002f280000300a00 */
[----:B------:R0:W-:Y:S01]  /*59b40*/  STG.E.U8 desc[UR8][R80.64], R76 ;  /* 0x0000004c50007986 */ /* 0x0001e2000c101108 */
[----:B------:R-:W-:-:S03]  /*59b50*/  PRMT R64, R138, 0x7773, RZ ;  /* 0x000077738a407816 */ /* 0x000fc600000000ff */
        /* <DEDUP_REMOVED lines=17> */
[----:B-1----:R-:W4:Y:S04]  /*59c70*/  LDL.LU.64 R38, [R1+0x108] ;  /* 0x0001080001267983 */ /* 0x002f280000300a00 */
[----:B------:R0:W-:Y:S04]  /*59c80*/  STG.E.U8 desc[UR8][R12.64], R10 ;  /* 0x0000000a0c007986 */ /* 0x0001e8000c101108 */
[----:B0-----:R-:W4:Y:S04]  /*59c90*/  LDL.LU.64 R12, [R1+0x100] ;  /* 0x00010000010c7983 */ /* 0x001f280000300a00 */
[----:B------:R-:W4:Y:S01]  /*59ca0*/  LDL.LU.64 R10, [R1+0xf8] ;  /* 0x0000f800010a7983 */ /* 0x000f220000300a00 */
[----:B------:R-:W-:-:S02]  /*59cb0*/  PRMT R198, R133, 0x7770, RZ ;  /* 0x0000777085c67816 */ /* 0x000fc400000000ff */
[----:B------:R-:W-:Y:S02]  /*59cc0*/  PRMT R199, R133, 0x7771, RZ ;  /* 0x0000777185c77816 */ /* 0x000fe400000000ff */
[C---:B------:R-:W-:Y:S02]  /*59cd0*/  PRMT R192, R134.reuse, 0x7770, RZ ;  /* 0x0000777086c07816 */ /* 0x040fe400000000ff */
[----:B------:R-:W-:Y:S02]  /*59ce0*/  PRMT R193, R134, 0x7771, RZ ;  /* 0x0000777186c17816 */ /* 0x000fe400000000ff */
[C---:B------:R-:W-:Y:S02]  /*59cf0*/  PRMT R186, R135.reuse, 0x7770, RZ ;  /* 0x0000777087ba7816 */ /* 0x040fe400000000ff */
[----:B------:R-:W-:Y:S02]  /*59d00*/  PRMT R187, R135, 0x7771, RZ ;  /* 0x0000777187bb7816 */ /* 0x000fe400000000ff */
        /* <DEDUP_REMOVED lines=9> */
[----:B------:R-:W-:Y:S01]  /*59da0*/  PRMT R91, R128, 0x7771, RZ ;  /* 0x00007771805b7816 */ /* 0x000fe200000000ff */
[----:B---3--:R0:W-:Y:S04]  /*59db0*/  STG.E.U8 desc[UR8][R202.64], R198 ;  /* 0x000000c6ca007986 */ /* 0x0081e8000c101108 */
[----:B0-----:R-:W3:Y:S04]  /*59dc0*/  LDL.LU.64 R202, [R1+0x1d90] ;  /* 0x001d900001ca7983 */ /* 0x001ee80000300a00 */
[----:B------:R-:W3:Y:S04]  /*59dd0*/  LDL.LU R198, [R1+0x1d88] ;  /* 0x001d880001c67983 */ /* 0x000ee80000300800 */
[----:B--2---:R0:W-:Y:S04]  /*59de0*/  STG.E.U8 desc[UR8][R200.64], R199 ;  /* 0x000000c7c8007986 */ /* 0x0041e8000c101108 */
[----:B----4-:R1:W-:Y:S04]  /*59df0*/  STG.E.U8 desc[UR8][R196.64], R192 ;  /* 0x000000c0c4007986 */ /* 0x0103e8000c101108 */
[----:B------:R2:W-:Y:S04]  /*59e00*/  STG.E.U8 desc[UR8][R194.64], R193 ;  /* 0x000000c1c2007986 */ /* 0x0005e8000c101108 */
[----:B0-----:R-:W4:Y:S04]  /*59e10*/  LDL.LU.64 R200, [R1+0x1d80] ;  /* 0x001d800001c87983 */ /* 0x001f280000300a00 */
[----:B------:R-:W3:Y:S04]  /*59e20*/  LDL.LU R199, [R1+0x1d78] ;  /* 0x001d780001c77983 */ /* 0x000ee80000300800 */
[----:B-1----:R-:W4:Y:S04]  /*59e30*/  LDL.LU.64 R196, [R1+0x1d70] ;  /* 0x001d700001c47983 */ /* 0x002f280000300a00 */
[----:B------:R-:W3:Y:S04]  /*59e40*/  LDL.LU R192, [R1+0x1d68] ;  /* 0x001d680001c07983 */ /* 0x000ee80000300800 */
[----:B--2---:R-:W2:Y:S04]  /*59e50*/  LDL.LU.64 R194, [R1+0x1d60] ;  /* 0x001d600001c27983 */ /* 0x004ea80000300a00 */
[----:B------:R-:W3:Y:S04]  /*59e60*/  LDL.LU R193, [R1+0x1d58] ;  /* 0x001d580001c17983 */ /* 0x000ee80000300800 */
[----:B------:R0:W-:Y:S04]  /*59e70*/  STG.E.U8 desc[UR8][R190.64], R186 ;  /* 0x000000babe007986 */ /* 0x0001e8000c101108 */
[----:B------:R1:W-:Y:S04]  /*59e80*/  STG.E.U8 desc[UR8][R188.64], R187 ;  /* 0x000000bbbc007986 */ /* 0x0003e8000c101108 */
[----:B------:R1:W-:Y:S04]  /*59e90*/  STG.E.U8 desc[UR8][R184.64], R180 ;  /* 0x000000b4b8007986 */ /* 0x0003e8000c101108 */
[----:B0-----:R-:W4:Y:S04]  /*59ea0*/  LDL.LU.64 R190, [R1+0x1d50] ;  /* 0x001d500001be7983 */ /* 0x001f280000300a00 */
[----:B------:R-:W2:Y:S04]  /*59eb0*/  LDL.LU R186, [R1+0x1d48] ;  /* 0x001d480001ba7983 */ /* 0x000ea80000300800 */
[----:B-1----:R-:W3:Y:S04]  /*59ec0*/  LDL.LU.64 R188, [R1+0x1d40] ;  /* 0x001d400001bc7983 */ /* 0x002ee80000300a00 */
[----:B------:R-:W2:Y:S04]  /*59ed0*/  LDL.LU R187, [R1+0x1d38] ;  /* 0x001d380001bb7983 */ /* 0x000ea80000300800 */
[----:B------:R-:W4:Y:S04]  /*59ee0*/  LDL.LU.64 R184, [R1+0x1d30] ;  /* 0x001d300001b87983 */ /* 0x000f280000300a00 */
[----:B------:R-:W3:Y:S04]  /*59ef0*/  LDL.LU R180, [R1+0x1d28] ;  /* 0x001d280001b47983 */ /* 0x000ee80000300800 */
[----:B------:R0:W-:Y:S04]  /*59f00*/  STG.E.U8 desc[UR8][R182.64], R181 ;  /* 0x000000b5b6007986 */ /* 0x0001e8000c101108 */
[----:B------:R1:W-:Y:S04]  /*59f10*/  STG.E.U8 desc[UR8][R178.64], R170 ;  /* 0x000000aab2007986 */ /* 0x0003e8000c101108 */
[----:B------:R1:W-:Y:S04]  /*59f20*/  STG.E.U8 desc[UR8][R176.64], R173 ;  /* 0x000000adb0007986 */ /* 0x0003e8000c101108 */
[----:B0-----:R-:W2:Y:S04]  /*59f30*/  LDL.LU.64 R182, [R1+0x1d20] ;  /* 0x001d200001b67983 */ /* 0x001ea80000300a00 */
[----:B------:R-:W3:Y:S04]  /*59f40*/  LDL.LU R181, [R1+0x1d18] ;  /* 0x001d180001b57983 */ /* 0x000ee80000300800 */
[----:B-1----:R-:W4:Y:S04]  /*59f50*/  LDL.LU.64 R178, [R1+0x1d10] ;  /* 0x001d100001b27983 */ /* 0x002f280000300a00 */
[----:B------:R-:W2:Y:S04]  /*59f60*/  LDL.LU R170, [R1+0x1d08] ;  /* 0x001d080001aa7983 */ /* 0x000ea80000300800 */
[----:B------:R-:W3:Y:S04]  /*59f70*/  LDL.LU.64 R176, [R1+0x1d00] ;  /* 0x001d000001b07983 */ /* 0x000ee80000300a00 */
[----:B------:R0:W-:Y:S04]  /*59f80*/  STG.E.U8 desc[UR8][R174.64], R172 ;  /* 0x000000acae007986 */ /* 0x0001e8000c101108 */
[----:B------:R1:W-:Y:S04]  /*59f90*/  STG.E.U8 desc[UR8][R168.64], R163 ;  /* 0x000000a3a8007986 */ /* 0x0003e8000c101108 */
[----:B------:R1:W-:Y:S04]  /*59fa0*/  STG.E.U8 desc[UR8][R166.64], R162 ;  /* 0x000000a2a6007986 */ /* 0x0003e8000c101108 */
[----:B0-----:R-:W4:Y:S04]  /*59fb0*/  LDL.LU.64 R174, [R1+0x1cf8] ;  /* 0x001cf80001ae7983 */ /* 0x001f280000300a00 */
[----:B------:R-:W2:Y:S04]  /*59fc0*/  LDL.LU.64 R172, [R1+0xf0] ;  /* 0x0000f00001ac7983 */ /* 0x000ea80000300a00 */
[----:B-1----:R-:W3:Y:S04]  /*59fd0*/  LDL.LU.64 R168, [R1+0xe8] ;  /* 0x0000e80001a87983 */ /* 0x002ee80000300a00 */
[----:B------:R-:W4:Y:S04]  /*59fe0*/  LDL.LU.64 R166, [R1+0xe0] ;  /* 0x0000e00001a67983 */ /* 0x000f280000300a00 */
[----:B------:R-:W4:Y:S01]  /*59ff0*/  LDL.LU.64 R162, [R1+0xd8] ;  /* 0x0000d80001a27983 */ /* 0x000f220000300a00 */
[----:B------:R-:W-:-:S03]  /*5a000*/  PRMT R90, R129, 0x7770, RZ ;  /* 0x00007770815a7816 */ /* 0x000fc600000000ff */
[----:B------:R0:W-:Y:S04]  /*5a010*/  STG.E.U8 desc[UR8][R160.64], R99 ;  /* 0x00000063a0007986 */ /* 0x0001e8000c101108 */
[----:B------:R1:W-:Y:S01]  /*5a020*/  STG.E.U8 desc[UR8][R156.64], R98 ;  /* 0x000000629c007986 */ /* 0x0003e2000c101108 */
[----:B------:R-:W-:-:S03]  /*5a030*/  PRMT R85, R129, 0x7771, RZ ;  /* 0x0000777181557816 */ /* 0x000fc600000000ff */
[----:B0-----:R-:W4:Y:S04]  /*5a040*/  LDL.LU.64 R160, [R1+0xd0] ;  /* 0x0000d00001a07983 */ /* 0x001f280000300a00 */
[----:B-1----:R-:W4:Y:S04]  /*5a050*/  LDL.LU.64 R156, [R1+0xc8] ;  /* 0x0000c800019c7983 */ /* 0x002f280000300a00 */
        /* <DEDUP_REMOVED lines=53> */
[----:B------:R-:W4:Y:S01]  /*5a3b0*/  LDL.LU.64 R8, [R1] ;  /* 0x0000000001087983 */ /* 0x000f220000300a00 */
[----:B------:R-:W-:-:S02]  /*5a3c0*/  PRMT R171, R124, 0x7771, RZ ;  /* 0x000077717cab7816 */ /* 0x000fc400000000ff */
[C---:B------:R-:W-:Y:S02]  /*5a3d0*/  PRMT R164, R125.reuse, 0x7770, RZ ;  /* 0x000077707da47816 */ /* 0x040fe400000000ff */
[----:B------:R-:W-:Y:S02]  /*5a3e0*/  PRMT R165, R125, 0x7771, RZ ;  /* 0x000077717da57816 */ /* 0x000fe400000000ff */
[C---:B------:R-:W-:Y:S02]  /*5a3f0*/  PRMT R158, R126.reuse, 0x7770, RZ ;  /* 0x000077707e9e7816 */ /* 0x040fe400000000ff */
[----:B------:R-:W-:Y:S02]  /*5a400*/  PRMT R159, R126, 0x7771, RZ ;  /* 0x000077717e9f7816 */ /* 0x000fe400000000ff */
[C---:B------:R-:W-:Y:S02]  /*5a410*/  PRMT R96, R127.reuse, 0x7770, RZ ;  /* 0x000077707f607816 */ /* 0x040fe400000000ff */
        /* <DEDUP_REMOVED lines=16> */
[----:B----4-:R2:W-:Y:S04]  /*5a520*/  STG.E.U8 desc[UR8][R166.64], R165 ;  /* 0x000000a5a6007986 */ /* 0x0105e8000c101108 */
[----:B0-----:R-:W3:Y:S04]  /*5a530*/  LDL.LU.64 R172, [R1+0x1cf0] ;  /* 0x001cf00001ac7983 */ /* 0x001ee80000300a00 */
[----:B------:R-:W4:Y:S04]  /*5a540*/  LDL.LU R171, [R1+0x1ce8] ;  /* 0x001ce80001ab7983 */ /* 0x000f280000300800 */
[----:B-1----:R-:W3:Y:S04]  /*5a550*/  LDL.LU.64 R168, [R1+0x1ce0] ;  /* 0x001ce00001a87983 */ /* 0x002ee80000300a00 */
[----:B------:R-:W4:Y:S04]  /*5a560*/  LDL.LU R164, [R1+0x1cd8] ;  /* 0x001cd80001a47983 */ /* 0x000f280000300800 */
[----:B--2---:R-:W2:Y:S04]  /*5a570*/  LDL.LU.64 R166, [R1+0x1cd0] ;  /* 0x001cd00001a67983 */ /* 0x004ea80000300a00 */
[----:B------:R-:W4:Y:S04]  /*5a580*/  LDL.LU R165, [R1+0x1cc8] ;  /* 0x001cc80001a57983 */ /* 0x000f280000300800 */
[----:B------:R0:W-:Y:S04]  /*5a590*/  STG.E.U8 desc[UR8][R162.64], R158 ;  /* 0x0000009ea2007986 */ /* 0x0001e8000c101108 */
[----:B------:R1:W-:Y:S04]  /*5a5a0*/  STG.E.U8 desc[UR8][R160.64], R159 ;  /* 0x0000009fa0007986 */ /* 0x0003e8000c101108 */
[----:B------:R1:W-:Y:S04]  /*5a5b0*/  STG.E.U8 desc[UR8][R156.64], R96 ;  /* 0x000000609c007986 */ /* 0x0003e8000c101108 */
[----:B0-----:R-:W3:Y:S04]  /*5a5c0*/  LDL.LU.64 R162, [R1+0x1cc0] ;  /* 0x001cc00001a27983 */ /* 0x001ee80000300a00 */
[----:B------:R-:W2:Y:S04]  /*5a5d0*/  LDL.LU R158, [R1+0x1cb8] ;  /* 0x001cb800019e7983 */ /* 0x000ea80000300800 */
[----:B-1----:R-:W4:Y:S04]  /*5a5e0*/  LDL.LU.64 R160, [R1+0x1cb0] ;  /* 0x001cb00001a07983 */ /* 0x002f280000300a00 */
[----:B------:R-:W2:Y:S04]  /*5a5f0*/  LDL.LU R159, [R1+0x1ca8] ;  /* 0x001ca800019f7983 */ /* 0x000ea80000300800 */
[----:B------:R-:W3:Y:S04]  /*5a600*/  LDL.LU.64 R156, [R1+0x1ca0] ;  /* 0x001ca000019c7983 */ /* 0x000ee80000300a00 */
[----:B------:R-:W4:Y:S04]  /*5a610*/  LDL.LU R96, [R1+0x1c98] ;  /* 0x001c980001607983 */ /* 0x000f280000300800 */
[----:B------:R0:W-:Y:S04]  /*5a620*/  STG.E.U8 desc[UR8][R98.64], R97 ;  /* 0x0000006162007986 */ /* 0x0001e8000c101108 */
[----:B------:R1:W-:Y:S04]  /*5a630*/  STG.E.U8 desc[UR8][R94.64], R72 ;  /* 0x000000485e007986 */ /* 0x0003e8000c101108 */
[----:B------:R1:W-:Y:S04]  /*5a640*/  STG.E.U8 desc[UR8][R92.64], R68 ;  /* 0x000000445c007986 */ /* 0x0003e8000c101108 */
[----:B0-----:R-:W2:Y:S04]  /*5a650*/  LDL.LU.64 R98, [R1+0x1c90] ;  /* 0x001c900001627983 */ /* 0x001ea80000300a00 */
[----:B------:R-:W4:Y:S04]  /*5a660*/  LDL.LU R97, [R1+0x1c88] ;  /* 0x001c880001617983 */ /* 0x000f280000300800 */
[----:B-1----:R-:W3:Y:S04]  /*5a670*/  LDL.LU.64 R94, [R1+0x1c80] ;  /* 0x001c8000015e7983 */ /* 0x002ee80000300a00 */
[----:B------:R-:W2:Y:S04]  /*5a680*/  LDL.LU R72, [R1+0x1c78] ;  /* 0x001c780001487983 */ /* 0x000ea80000300800 */
[----:B------:R-:W4:Y:S04]  /*5a690*/  LDL.LU.64 R92, [R1+0x1c70] ;  /* 0x001c7000015c7983 */ /* 0x000f280000300a00 */
[----:B------:R-:W3:Y:S04]  /*5a6a0*/  LDL.LU R68, [R1+0x1c68] ;  /* 0x001c680001447983 */ /* 0x000ee80000300800 */
[----:B------:R0:W-:Y:S04]  /*5a6b0*/  STG.E.U8 desc[UR8][R90.64], R58 ;  /* 0x0000003a5a007986 */ /* 0x0001e8000c101108 */
[----:B------:R1:W-:Y:S04]  /*5a6c0*/  STG.E.U8 desc[UR8][R88.64], R56 ;  /* 0x0000003858007986 */ /* 0x0003e8000c101108 */
[----:B------:R1:W-:Y:S04]  /*5a6d0*/  STG.E.U8 desc[UR8][R86.64], R52 ;  /* 0x0000003456007986 */ /* 0x0003e8000c101108 */
[----:B0-----:R-:W4:Y:S04]  /*5a6e0*/  LDL.LU.64 R90, [R1+0x1c60] ;  /* 0x001c6000015a7983 */ /* 0x001f280000300a00 */
[----:B------:R-:W2:Y:S04]  /*5a6f0*/  LDL.LU R58, [R1+0x1c58] ;  /* 0x001c5800013a7983 */ /* 0x000ea80000300800 */
[----:B-1----:R-:W4:Y:S04]  /*5a700*/  LDL.LU.64 R88, [R1+0x1c50] ;  /* 0x001c500001587983 */ /* 0x002f280000300a00 */
[----:B------:R-:W3:Y:S04]  /*5a710*/  LDL.LU R56, [R1+0x1c48] ;  /* 0x001c480001387983 */ /* 0x000ee80000300800 */
[----:B------:R-:W4:Y:S04]  /*5a720*/  LDL.LU.64 R86, [R1+0x1c40] ;  /* 0x001c400001567983 */ /* 0x000f280000300a00 */
[----:B------:R-:W2:Y:S04]  /*5a730*/  LDL.LU R52, [R1+0x1c38] ;  /* 0x001c380001347983 */ /* 0x000ea80000300800 */
[----:B------:R0:W-:Y:S04]  /*5a740*/  STG.E.U8 desc[UR8][R84.64], R48 ;  /* 0x0000003054007986 */ /* 0x0001e8000c101108 */
[----:B------:R1:W-:Y:S04]  /*5a750*/  STG.E.U8 desc[UR8][R82.64], R44 ;  /* 0x0000002c52007986 */ /* 0x0003e8000c101108 */
[----:B------:R1:W-:Y:S04]  /*5a760*/  STG.E.U8 desc[UR8][R80.64], R42 ;  /* 0x0000002a50007986 */ /* 0x0003e8000c101108 */
[----:B0-----:R-:W4:Y:S04]  /*5a770*/  LDL.LU.64 R84, [R1+0x1c30] ;  /* 0x001c300001547983 */ /* 0x001f280000300a00 */
[----:B------:R-:W3:Y:S04]  /*5a780*/  LDL.LU R48, [R1+0x1c28] ;  /* 0x001c280001307983 */ /* 0x000ee80000300800 */
[----:B-1----:R-:W4:Y:S04]  /*5a790*/  LDL.LU.64 R82, [R1+0x1c20] ;  /* 0x001c200001527983 */ /* 0x002f280000300a00 */
[----:B------:R-:W2:Y:S04]  /*5a7a0*/  LDL.LU R44, [R1+0x1c18] ;  /* 0x001c1800012c7983 */ /* 0x000ea80000300800 */
[----:B------:R-:W4:Y:S04]  /*5a7b0*/  LDL.LU.64 R80, [R1+0x1c10] ;  /* 0x001c100001507983 */ /* 0x000f280000300a00 */
[----:B------:R-:W3:Y:S04]  /*5a7c0*/  LDL.LU R42, [R1+0x1c08] ;  /* 0x001c0800012a7983 */ /* 0x000ee80000300800 */
[----:B------:R0:W-:Y:S01]  /*5a7d0*/  STG.E.U8 desc[UR8][R78.64], R40 ;  /* 0x000000284e007986 */ /* 0x0001e2000c101108 */
[----:B------:R-:W-:-:S03]  /*5a7e0*/  PRMT R28, R122, 0x7771, RZ ;  /* 0x000077717a1c7816 */ /* 0x000fc600000000ff */
[----:B------:R1:W-:Y:S01]  /*5a7f0*/  STG.E.U8 desc[UR8][R76.64], R36 ;  /* 0x000000244c007986 */ /* 0x0003e2000c101108 */
[----:B------:R-:W-:-:S03]  /*5a800*/  PRMT R26, R123, 0x7770, RZ ;  /* 0x000077707b1a7816 */ /* 0x000fc600000000ff */
[----:B------:R1:W-:Y:S04]  /*5a810*/  STG.E.U8 desc[UR8][R74.64], R34 ;  /* 0x000000224a007986 */ /* 0x0003e8000c101108 */
[----:B0-----:R-:W4:Y:S04]  /*5a820*/  LDL.LU.64 R78, [R1+0x1c00] ;  /* 0x001c0000014e7983 */ /* 0x001f280000300a00 */
[----:B------:R-:W2:Y:S04]  /*5a830*/  LDL.LU R40, [R1+0x1bf8] ;  /* 0x001bf80001287983 */ /* 0x000ea80000300800 */
[----:B-1----:R-:W4:Y:S04]  /*5a840*/  LDL.LU.64 R76, [R1+0x1bf0] ;  /* 0x001bf000014c7983 */ /* 0x002f280000300a00 */
[----:B------:R-:W3:Y:S04]  /*5a850*/  LDL.LU R36, [R1+0x1be8] ;  /* 0x001be80001247983 */ /* 0x000ee80000300800 */
[----:B------:R-:W4:Y:S01]  /*5a860*/  LDL.LU.64 R74, [R1+0x1be0] ;  /* 0x001be000014a7983 */ /* 0x000f220000300a00 */
[----:B------:R-:W-:-:S03]  /*5a870*/  PRMT R24, R123, 0x7771, RZ ;  /* 0x000077717b187816 */ /* 0x000fc600000000ff */
[----:B------:R-:W2:Y:S04]  /*5a880*/  LDL.LU R34, [R1+0x1bd8] ;  /* 0x001bd80001227983 */ /* 0x000ea80000300800 */
[----:B------:R0:W-:Y:S01]  /*5a890*/  STG.E.U8 desc[UR8][R70.64], R32 ;  /* 0x0000002046007986 */ /* 0x0001e2000c101108 */
[----:B------:R-:W-:-:S03]  /*5a8a0*/  PRMT R22, R120, 0x7772, RZ ;  /* 0x0000777278167816 */ /* 0x000fc600000000ff */
[----:B------:R1:W-:Y:S01]  /*5a8b0*/  STG.E.U8 desc[UR8][R66.64], R30 ;  /* 0x0000001e42007986 */ /* 0x0003e2000c101108 */
[----:B------:R-:W-:-:S03]  /*5a8c0*/  PRMT R20, R120, 0x7773, RZ ;  /* 0x0000777378147816 */ /* 0x000fc600000000ff */
[----:B------:R1:W-:Y:S04]  /*5a8d0*/  STG.E.U8 desc[UR8][R64.64], R28 ;  /* 0x0000001c40007986 */ /* 0x0003e8000c101108 */
[----:B0-----:R-:W4:Y:S04]  /*5a8e0*/  LDL.LU.64 R70, [R1+0x1bd0] ;  /* 0x001bd00001467983 */ /* 0x001f280000300a00 */
[----:B------:R-:W3:Y:S04]  /*5a8f0*/  LDL.LU R32, [R1+0x1bc8] ;  /* 0x001bc80001207983 */ /* 0x000ee80000300800 */
[----:B-1----:R-:W4:Y:S04]  /*5a900*/  LDL.LU.64 R66, [R1+0x1bc0] ;  /* 0x001bc00001427983 */ /* 0x002f280000300a00 */
[----:B------:R-:W2:Y:S04]  /*5a910*/  LDL.LU R30, [R1+0x1bb8] ;  /* 0x001bb800011e7983 */ /* 0x000ea80000300800 */
[----:B------:R-:W4:Y:S01]  /*5a920*/  LDL.LU.64 R64, [R1+0x1bb0] ;  /* 0x001bb00001407983 */ /* 0x000f220000300a00 */
[----:B------:R-:W-:-:S03]  /*5a930*/  PRMT R18, R121, 0x7772, RZ ;  /* 0x0000777279127816 */ /* 0x000fc600000000ff */
        /* <DEDUP_REMOVED lines=32> */
[----:B------:R-:W4:Y:S04]  /*5ab40*/  LDL.LU R4, [R1+0x1b18] ;  /* 0x001b180001047983 */ /* 0x000f280000300800 */
[----:B------:R0:W-:Y:S04]  /*5ab50*/  STG.E.U8 desc[UR8][R8.64], R5 ;  /* 0x0000000508007986 */ /* 0x0001e8000c101108 */
[----:B0-----:R-:W3:Y:S04]  /*5ab60*/  LDL.LU.64 R8, [R1+0x1b10] ;  /* 0x001b100001087983 */ /* 0x001ee80000300a00 */
[----:B------:R-:W4:Y:S01]  /*5ab70*/  LDL.LU R5, [R1+0x1b08] ;  /* 0x001b080001057983 */ /* 0x000f220000300800 */
[----:B------:R-:W-:-:S02]  /*5ab80*/  PRMT R7, R116, 0x7770, RZ ;  /* 0x0000777074077816 */ /* 0x000fc400000000ff */
[----:B------:R-:W-:-:S03]  /*5ab90*/  PRMT R19, R116, 0x7771, RZ ;  /* 0x0000777174137816 */ /* 0x000fc600000000ff */
[----:B----4-:R0:W-:Y:S04]  /*5aba0*/  STG.E.U8 desc[UR8][R4.64], R7 ;  /* 0x0000000704007986 */ /* 0x0101e8000c101108 */
[----:B0-----:R-:W2:Y:S01]  /*5abb0*/  LDL.LU R7, [R1+0x1b04] ;  /* 0x001b040001077983 */ /* 0x001ea20000300800 */
[C---:B------:R-:W-:Y:S02]  /*5abc0*/  PRMT R21, R117.reuse, 0x7770, RZ ;  /* 0x0000777075157816 */ /* 0x040fe400000000ff */
[----:B------:R-:W-:Y:S02]  /*5abd0*/  PRMT R23, R117, 0x7771, RZ ;  /* 0x0000777175177816 */ /* 0x000fe400000000ff */
[C---:B------:R-:W-:Y:S01]  /*5abe0*/  PRMT R25, R118.reuse, 0x7770, RZ ;  /* 0x0000777076197816 */ /* 0x040fe200000000ff */
[----:B--2---:R0:W-:Y:S04]  /*5abf0*/  STG.E.U8 desc[UR8][R6.64], R19 ;  /* 0x0000001306007986 */ /* 0x0041e8000c101108 */
[----:B---3--:R1:W-:Y:S04]  /*5ac00*/  STG.E.U8 desc[UR8][R8.64], R21 ;  /* 0x0000001508007986 */ /* 0x0083e8000c101108 */
[----:B------:R2:W-:Y:S04]  /*5ac10*/  STG.E.U8 desc[UR8][R10.64], R23 ;  /* 0x000000170a007986 */ /* 0x0005e8000c101108 */
[----:B0-----:R-:W3:Y:S04]  /*5ac20*/  LDL.LU R19, [R1+0x1b00] ;  /* 0x001b000001137983 */ /* 0x001ee80000300800 */
[----:B-1----:R-:W4:Y:S04]  /*5ac30*/  LDL.LU R21, [R1+0x1afc] ;  /* 0x001afc0001157983 */ /* 0x002f280000300800 */
[----:B--2---:R-:W2:Y:S04]  /*5ac40*/  LDL.LU R23, [R1+0x1af8] ;  /* 0x001af80001177983 */ /* 0x004ea80000300800 */
[----:B------:R0:W-:Y:S04]  /*5ac50*/  STG.E.U8 desc[UR8][R12.64], R25 ;  /* 0x000000190c007986 */ /* 0x0001e8000c101108 */
[----:B0-----:R-:W2:Y:S01]  /*5ac60*/  LDL.LU R25, [R1+0x1af4] ;  /* 0x001af40001197983 */ /* 0x001ea20000300800 */
[----:B------:R-:W-:-:S02]  /*5ac70*/  PRMT R27, R118, 0x7771, RZ ;  /* 0x00007771761b7816 */ /* 0x000fc400000000ff */
[C---:B------:R-:W-:Y:S02]  /*5ac80*/  PRMT R29, R119.reuse, 0x7770, RZ ;  /* 0x00007770771d7816 */ /* 0x040fe400000000ff */
[----:B------:R-:W-:Y:S01]  /*5ac90*/  PRMT R31, R119, 0x7771, RZ ;  /* 0x00007771771f7816 */ /* 0x000fe200000000ff */
[----:B------:R0:W-:Y:S01]  /*5aca0*/  STG.E.U8 desc[UR8][R14.64], R27 ;  /* 0x0000001b0e007986 */ /* 0x0001e2000c101108 */
[C---:B------:R-:W-:Y:S02]  /*5acb0*/  PRMT R33, R116.reuse, 0x7772, RZ ;  /* 0x0000777274217816 */ /* 0x040fe400000000ff */
[----:B------:R-:W-:Y:S01]  /*5acc0*/  PRMT R35, R116, 0x7773, RZ ;  /* 0x0000777374237816 */ /* 0x000fe200000000ff */
[----:B------:R1:W-:Y:S01]  /*5acd0*/  STG.E.U8 desc[UR8][R16.64], R29 ;  /* 0x0000001d10007986 */ /* 0x0003e2000c101108 */
[----:B------:R-:W-:-:S03]  /*5ace0*/  PRMT R37, R117, 0x7772, RZ ;  /* 0x0000777275257816 */ /* 0x000fc600000000ff */
[----:B0-----:R-:W2:Y:S04]  /*5acf0*/  LDL.LU R27, [R1+0x1af0] ;  /* 0x001af000011b7983 */ /* 0x001ea80000300800 */
[----:B-1----:R-:W2:Y:S04]  /*5ad00*/  LDL.LU R29, [R1+0x1aec] ;  /* 0x001aec00011d7983 */ /* 0x002ea80000300800 */
[----:B---3--:R0:W-:Y:S04]  /*5ad10*/  STG.E.U8 desc[UR8][R18.64], R31 ;  /* 0x0000001f12007986 */ /* 0x0081e8000c101108 */
[----:B----4-:R1:W-:Y:S04]  /*5ad20*/  STG.E.U8 desc[UR8][R20.64], R33 ;  /* 0x0000002114007986 */ /* 0x0103e8000c101108 */
[----:B--2---:R2:W-:Y:S04]  /*5ad30*/  STG.E.U8 desc[UR8][R22.64], R35 ;  /* 0x0000002316007986 */ /* 0x0045e8000c101108 */
        /* <DEDUP_REMOVED lines=12> */
[C---:B------:R-:W-:Y:S02]  /*5ae00*/  PRMT R155, R112.reuse, 0x7770, RZ ;  /* 0x00007770709b7816 */ /* 0x040fe400000000ff */
[----:B------:R-:W-:Y:S01]  /*5ae10*/  PRMT R57, R112, 0x7771, RZ ;  /* 0x0000777170397816 */ /* 0x000fe200000000ff */
        /* <DEDUP_REMOVED lines=8> */
[----:B------:R-:W-:Y:S04]  /*5aea0*/  STG.E.U8 desc[UR8][R36.64], R155 ;  /* 0x0000009b24007986 */ /* 0x000fe8000c101108 */
[----:B------:R0:W-:Y:S04]  /*5aeb0*/  STG.E.U8 desc[UR8][R38.64], R57 ;  /* 0x0000003926007986 */ /* 0x0001e8000c101108 */
[----:B0-----:R-:W2:Y:S01]  /*5aec0*/  LDL.LU R57, [R1+0x1ac4] ;  /* 0x001ac40001397983 */ /* 0x001ea20000300800 */
[----:B------:R-:W-:-:S02]  /*5aed0*/  PRMT R151, R113, 0x7770, RZ ;  /* 0x0000777071977816 */ /* 0x000fc400000000ff */
[----:B------:R-:W-:Y:S02]  /*5aee0*/  PRMT R59, R113, 0x7771, RZ ;  /* 0x00007771713b7816 */ /* 0x000fe400000000ff */
[C---:B------:R-:W-:Y:S02]  /*5aef0*/  PRMT R147, R114.reuse, 0x7770, RZ ;  /* 0x0000777072937816 */ /* 0x040fe400000000ff */
[----:B------:R-:W-:Y:S01]  /*5af00*/  PRMT R152, R114, 0x7771, RZ ;  /* 0x0000777172987816 */ /* 0x000fe200000000ff */
[----:B------:R-:W-:Y:S01]  /*5af10*/  STG.E.U8 desc[UR8][R40.64], R151 ;  /* 0x0000009728007986 */ /* 0x000fe2000c101108 */
[C---:B------:R-:W-:Y:S02]  /*5af20*/  PRMT R146, R115.reuse, 0x7770, RZ ;  /* 0x0000777073927816 */ /* 0x040fe400000000ff */
[----:B------:R-:W-:Y:S01]  /*5af30*/  PRMT R148, R115, 0x7771, RZ ;  /* 0x0000777173947816 */ /* 0x000fe200000000ff */
[----:B------:R0:W-:Y:S01]  /*5af40*/  STG.E.U8 desc[UR8][R42.64], R59 ;  /* 0x0000003b2a007986 */ /* 0x0001e2000c101108 */
[----:B------:R-:W-:-:S02]  /*5af50*/  PRMT R69, R112, 0x7772, RZ ;  /* 0x0000777270457816 */ /* 0x000fc400000000ff */
[----:B------:R-:W-:Y:S02]  /*5af60*/  PRMT R73, R112, 0x7773, RZ ;  /* 0x0000777370497816 */ /* 0x000fe400000000ff */
[C---:B------:R-:W-:Y:S01]  /*5af70*/  PRMT R0, R113.reuse, 0x7772, RZ ;  /* 0x0000777271007816 */ /* 0x040fe200000000ff */
[----:B0-----:R-:W2:Y:S04]  /*5af80*/  LDL.LU R59, [R1+0x1ac0] ;  /* 0x001ac000013b7983 */ /* 0x001ea80000300800 */
[----:B---3--:R-:W-:Y:S04]  /*5af90*/  STG.E.U8 desc[UR8][R44.64], R147 ;  /* 0x000000932c007986 */ /* 0x008fe8000c101108 */
[----:B------:R-:W-:Y:S04]  /*5afa0*/  STG.E.U8 desc[UR8][R46.64], R152 ;  /* 0x000000982e007986 */ /* 0x000fe8000c101108 */
[----:B----4-:R-:W-:Y:S04]  /*5afb0*/  STG.E.U8 desc[UR8][R48.64], R146 ;  /* 0x0000009230007986 */ /* 0x010fe8000c101108 */
[----:B------:R-:W-:Y:S04]  /*5afc0*/  STG.E.U8 desc[UR8][R50.64], R148 ;  /* 0x0000009432007986 */ /* 0x000fe8000c101108 */
[----:B--2---:R0:W-:Y:S04]  /*5afd0*/  STG.E.U8 desc[UR8][R52.64], R69 ;  /* 0x0000004534007986 */ /* 0x0041e8000c101108 */
[----:B------:R1:W-:Y:S04]  /*5afe0*/  STG.E.U8 desc[UR8][R54.64], R73 ;  /* 0x0000004936007986 */ /* 0x0003e8000c101108 */
[----:B0-----:R-:W2:Y:S04]  /*5aff0*/  LDL.LU R69, [R1+0x1abc] ;  /* 0x001abc0001457983 */ /* 0x001ea80000300800 */
[----:B-1----:R-:W3:Y:S04]  /*5b000*/  LDL.LU R73, [R1+0x1ab8] ;  /* 0x001ab80001497983 */ /* 0x002ee80000300800 */
[----:B------:R0:W-:Y:S04]  /*5b010*/  STG.E.U8 desc[UR8][R56.64], R0 ;  /* 0x0000000038007986 */ /* 0x0001e8000c101108 */
[----:B0-----:R-:W4:Y:S01]  /*5b020*/  LDL.LU R0, [R1+0x1ab4] ;  /* 0x001ab40001007983 */ /* 0x001f220000300800 */
[----:B------:R-:W-:-:S05]  /*5b030*/  PRMT R252, R113, 0x7773, RZ ;  /* 0x0000777371fc7816 */ /* 0x000fca00000000ff */
[----:B------:R0:W-:Y:S04]  /*5b040*/  STG.E.U8 desc[UR8][R58.64], R252 ;  /* 0x000000fc3a007986 */ /* 0x0001e8000c101108 */
[----:B0-----:R-:W3:Y:S01]  /*5b050*/  LDL.LU R252, [R1+0x1ab0] ;  /* 0x001ab00001fc7983 */ /* 0x001ee20000300800 */
[C---:B------:R-:W-:Y:S02]  /*5b060*/  PRMT R153, R114.reuse, 0x7772, RZ ;  /* 0x0000777272997816 */ /* 0x040fe400000000ff */
[----:B------:R-:W-:Y:S02]  /*5b070*/  PRMT R154, R114, 0x7773, RZ ;  /* 0x00007773729a7816 */ /* 0x000fe400000000ff */
[C---:B------:R-:W-:Y:S02]  /*5b080*/  PRMT R149, R115.reuse, 0x7772, RZ ;  /* 0x0000777273957816 */ /* 0x040fe400000000ff */
[----:B------:R-:W-:Y:S01]  /*5b090*/  PRMT R150, R115, 0x7773, RZ ;  /* 0x0000777373967816 */ /* 0x000fe200000000ff */
[----:B------:R-:W-:Y:S01]  /*5b0a0*/  STG.E.U8 desc[UR8][R60.64], R153 ;  /* 0x000000993c007986 */ /* 0x000fe2000c101108 */
[----:B------:R-:W-:-:S02]  /*5b0b0*/  PRMT R139, R108, 0x7770, RZ ;  /* 0x000077706c8b7816 */ /* 0x000fc400000000ff */
[----:B------:R-:W-:Y:S01]  /*5b0c0*/  PRMT R143, R108, 0x7771, RZ ;  /* 0x000077716c8f7816 */ /* 0x000fe200000000ff */
[----:B------:R-:W-:Y:S01]  /*5b0d0*/  STG.E.U8 desc[UR8][R62.64], R154 ;  /* 0x0000009a3e007986 */ /* 0x000fe2000c101108 */
[C---:B------:R-:W-:Y:S02]  /*5b0e0*/  PRMT R135, R109.reuse, 0x7770, RZ ;  /* 0x000077706d877816 */ /* 0x040fe400000000ff */
[----:B------:R-:W-:Y:S01]  /*5b0f0*/  PRMT R140, R109, 0x7771, RZ ;  /* 0x000077716d8c7816 */ /* 0x000fe200000000ff */
[----:B------:R-:W-:Y:S01]  /*5b100*/  STG.E.U8 desc[UR8][R64.64], R149 ;  /* 0x0000009540007986 */ /* 0x000fe2000c101108 */
[C---:B------:R-:W-:Y:S02]  /*5b110*/  PRMT R131, R110.reuse, 0x7770, RZ ;  /* 0x000077706e837816 */ /* 0x040fe400000000ff */
[----:B------:R-:W-:Y:S01]  /*5b120*/  PRMT R136, R110, 0x7771, RZ ;  /* 0x000077716e887816 */ /* 0x000fe200000000ff */
[----:B------:R-:W-:Y:S01]  /*5b130*/  STG.E.U8 desc[UR8][R66.64], R150 ;  /* 0x0000009642007986 */ /* 0x000fe2000c101108 */
        /* <DEDUP_REMOVED lines=11> */
[----:B------:R-:W-:Y:S01]  /*5b1f0*/  PRMT R127, R104, 0x7771, RZ ;  /* 0x00007771687f7816 */ /* 0x000fe200000000ff */
[----:B----4-:R0:W1:Y:S04]  /*5b200*/  LDS.128 R4, [R0] ;  /* 0x0000000000047984 */ /* 0x0100680000000c00 */
[----:B0-----:R-:W4:Y:S04]  /*5b210*/  LDL.LU R0, [R1+0x1aac] ;  /* 0x001aac0001007983 */ /* 0x001f280000300800 */
[----:B------:R-:W4:Y:S04]  /*5b220*/  LDL.LU R22, [R1+0xd60] ;  /* 0x000d600001167983 */ /* 0x000f280000300800 */
[----:B------:R-:W4:Y:S04]  /*5b230*/  LDL.LU R20, [R1+0xd5c] ;  /* 0x000d5c0001147983 */ /* 0x000f280000300800 */
[----:B------:R-:W4:Y:S04]  /*5b240*/  LDL.LU R8, [R1+0xd58] ;  /* 0x000d580001087983 */ /* 0x000f280000300800 */
[----:B------:R-:W4:Y:S04]  /*5b250*/  LDL.LU R18, [R1+0xd44] ;  /* 0x000d440001127983 */ /* 0x000f280000300800 */
[----:B------:R-:W4:Y:S04]  /*5b260*/  LDL.LU R16, [R1+0x604] ;  /* 0x0006040001107983 */ /* 0x000f280000300800 */
[----:B------:R-:W4:Y:S04]  /*5b270*/  LDL.LU R10, [R1+0x600] ;  /* 0x00060000010a7983 */ /* 0x000f280000300800 */
[----:B------:R-:W4:Y:S04]  /*5b280*/  LDL.LU R12, [R1+0x1290] ;  /* 0x00129000010c7983 */ /* 0x000f280000300800 */
[----:B--2---:R-:W-:Y:S04]  /*5b290*/  STG.E.U8 desc[UR8][R68.64], R139 ;  /* 0x0000008b44007986 */ /* 0x004fe8000c101108 */
[----:B------:R-:W-:Y:S04]  /*5b2a0*/  STG.E.U8 desc[UR8][R70.64], R143 ;  /* 0x0000008f46007986 */ /* 0x000fe8000c101108 */
[----:B---3--:R-:W-:Y:S04]  /*5b2b0*/  STG.E.U8 desc[UR8][R72.64], R135 ;  /* 0x0000008748007986 */ /* 0x008fe8000c101108 */
[----:B------:R-:W-:Y:S04]  /*5b2c0*/  STG.E.U8 desc[UR8][R74.64], R140 ;  /* 0x0000008c4a007986 */ /* 0x000fe8000c101108 */
[----:B------:R-:W-:Y:S04]  /*5b2d0*/  STG.E.U8 desc[UR8][R76.64], R131 ;  /* 0x000000834c007986 */ /* 0x000fe8000c101108 */
[----:B------:R-:W-:Y:S04]  /*5b2e0*/  STG.E.U8 desc[UR8][R78.64], R136 ;  /* 0x000000884e007986 */ /* 0x000fe8000c101108 */
[----:B------:R-:W-:Y:S04]  /*5b2f0*/  STG.E.U8 desc[UR8][R80.64], R130 ;  /* 0x0000008250007986 */ /* 0x000fe8000c101108 */
[----:B------:R-:W-:Y:S04]  /*5b300*/  STG.E.U8 desc[UR8][R82.64], R132 ;  /* 0x0000008452007986 */ /* 0x000fe8000c101108 */
[----:B------:R-:W-:Y:S04]  /*5b310*/  STG.E.U8 desc[UR8][R84.64], R144 ;  /* 0x0000009054007986 */ /* 0x000fe8000c101108 */
[----:B------:R-:W-:Y:S01]  /*5b320*/  STG.E.U8 desc[UR8][R86.64], R145 ;  /* 0x0000009156007986 */ /* 0x000fe2000c101108 */
[----:B------:R-:W-:-:S03]  /*5b330*/  PRMT R119, R105, 0x7770, RZ ;  /* 0x0000777069777816 */ /* 0x000fc600000000ff */
        /* <DEDUP_REMOVED lines=33> */
[C---:B------:R-:W-:Y:S02]  /*5b550*/  PRMT R109, R101.reuse, 0x7772, RZ ;  /* 0x00007772656d7816 */ /* 0x040fe400000000ff */
[C---:B------:R-:W-:Y:S01]  /*5b560*/  PRMT R108, R101.reuse, 0x7771, RZ ;  /* 0x00007771656c7816 */ /* 0x040fe200000000ff */
[----:B------:R-:W-:Y:S01]  /*5b570*/  STG.E.U8 desc[UR8][R178.64], R126 ;  /* 0x0000007eb2007986 */ /* 0x000fe2000c101108 */
[----:B------:R-:W-:-:S03]  /*5b580*/  PRMT R101, R101, 0x7770, RZ ;  /* 0x0000777065657816 */ /* 0x000fc600000000ff */
[----:B------:R-:W-:Y:S01]  /*5b590*/  STG.E.U8 desc[UR8][R180.64], R121 ;  /* 0x00000079b4007986 */ /* 0x000fe2000c101108 */
[C---:B------:R-:W-:Y:S02]  /*5b5a0*/  PRMT R106, R102.reuse, 0x7773, RZ ;  /* 0x00007773666a7816 */ /* 0x040fe400000000ff */
[C---:B------:R-:W-:Y:S01]  /*5b5b0*/  PRMT R105, R102.reuse, 0x7772, RZ ;  /* 0x0000777266697816 */ /* 0x040fe200000000ff */
[----:B------:R-:W-:Y:S01]  /*5b5c0*/  STG.E.U8 desc[UR8][R182.64], R122 ;  /* 0x0000007ab6007986 */ /* 0x000fe2000c101108 */
[----:B------:R-:W-:Y:S02]  /*5b5d0*/  PRMT R104, R102, 0x7771, RZ ;  /* 0x0000777166687816 */ /* 0x000fe400000000ff */
[C---:B------:R-:W-:Y:S01]  /*5b5e0*/  PRMT R113, R100.reuse, 0x7773, RZ ;  /* 0x0000777364717816 */ /* 0x040fe200000000ff */
[----:B------:R-:W-:Y:S01]  /*5b5f0*/  STG.E.U8 desc[UR8][R184.64], R117 ;  /* 0x00000075b8007986 */ /* 0x000fe2000c101108 */
[----:B------:R-:W-:Y:S02]  /*5b600*/  PRMT R112, R100, 0x7772, RZ ;  /* 0x0000777264707816 */ /* 0x000fe400000000ff */
[----:B------:R-:W-:Y:S01]  /*5b610*/  PRMT R102, R102, 0x7770, RZ ;  /* 0x0000777066667816 */ /* 0x000fe200000000ff */
[----:B------:R-:W-:Y:S01]  /*5b620*/  STG.E.U8 desc[UR8][R186.64], R118 ;  /* 0x00000076ba007986 */ /* 0x000fe2000c101108 */
[----:B------:R-:W-:-:S02]  /*5b630*/  PRMT R100, R103, 0x7773, RZ ;  /* 0x0000777367647816 */ /* 0x000fc400000000ff */
[C---:B------:R-:W-:Y:S01]  /*5b640*/  PRMT R3, R103.reuse, 0x7772, RZ ;  /* 0x0000777267037816 */ /* 0x040fe200000000ff */
[----:B------:R-:W-:Y:S01]  /*5b650*/  STG.E.U8 desc[UR8][R188.64], R107 ;  /* 0x0000006bbc007986 */ /* 0x000fe2000c101108 */
[C---:B------:R-:W-:Y:S02]  /*5b660*/  PRMT R2, R103.reuse, 0x7771, RZ ;  /* 0x0000777167027816 */ /* 0x040fe400000000ff */
[----:B------:R-:W-:Y:S01]  /*5b670*/  PRMT R103, R103, 0x7770, RZ ;  /* 0x0000777067677816 */ /* 0x000fe200000000ff */
[----:B------:R-:W-:Y:S04]  /*5b680*/  STG.E.U8 desc[UR8][R190.64], R111 ;  /* 0x0000006fbe007986 */ /* 0x000fe8000c101108 */
[----:B------:R-:W-:Y:S04]  /*5b690*/  STG.E.U8 desc[UR8][R192.64], R101 ;  /* 0x00000065c0007986 */ /* 0x000fe8000c101108 */
[----:B------:R-:W-:Y:S04]  /*5b6a0*/  STG.E.U8 desc[UR8][R194.64], R108 ;  /* 0x0000006cc2007986 */ /* 0x000fe8000c101108 */
[----:B------:R-:W-:Y:S04]  /*5b6b0*/  STG.E.U8 desc[UR8][R196.64], R102 ;  /* 0x00000066c4007986 */ /* 0x000fe8000c101108 */
[----:B------:R-:W-:Y:S04]  /*5b6c0*/  STG.E.U8 desc[UR8][R198.64], R104 ;  /* 0x00000068c6007986 */ /* 0x000fe8000c101108 */
[----:B------:R-:W-:Y:S04]  /*5b6d0*/  STG.E.U8 desc[UR8][R200.64], R103 ;  /* 0x00000067c8007986 */ /* 0x000fe8000c101108 */
[----:B------:R-:W-:Y:S01]  /*5b6e0*/  STG.E.U8 desc[UR8][R202.64], R2 ;  /* 0x00000002ca007986 */ /* 0x000fe2000c101108 */
[----:B-1----:R-:W-:-:S03]  /*5b6f0*/  PRMT R33, R4, 0x7770, RZ ;  /* 0x0000777004217816 */ /* 0x002fc600000000ff */
        /* <DEDUP_REMOVED lines=12> */
[----:B------:R0:W-:Y:S01]  /*5b7c0*/  STG.E.U8 desc[UR8][R216.64], R3 ;  /* 0x00000003d8007986 */ /* 0x0001e2000c101108 */
[C---:B------:R-:W-:Y:S01]  /*5b7d0*/  PRMT R9, R7.reuse, 0x7773, RZ ;  /* 0x0000777307097816 */ /* 0x040fe200000000ff */
[----:B------:R-:W1:Y:S01]  /*5b7e0*/  S2R R14, SR_TID.X ;  /* 0x00000000000e7919 */ /* 0x000e620000002100 */
[C---:B------:R-:W-:Y:S02]  /*5b7f0*/  PRMT R11, R7.reuse, 0x7772, RZ ;  /* 0x00007772070b7816 */ /* 0x040fe400000000ff */
[C---:B------:R-:W-:Y:S01]  /*5b800*/  PRMT R5, R7.reuse, 0x7771, RZ ;  /* 0x0000777107057816 */ /* 0x040fe200000000ff */
[----:B------:R-:W-:Y:S01]  /*5b810*/  STG.E.U8 desc[UR8][R218.64], R100 ;  /* 0x00000064da007986 */ /* 0x000fe2000c101108 */
[----:B------:R-:W-:Y:S02]  /*5b820*/  PRMT R7, R7, 0x7770, RZ ;  /* 0x0000777007077816 */ /* 0x000fe400000000ff */
[----:B0-----:R-:W-:Y:S01]  /*5b830*/  PRMT R3, R6, 0x7771, RZ ;  /* 0x0000777106037816 */ /* 0x001fe200000000ff */
[----:B------:R-:W-:Y:S01]  /*5b840*/  STG.E.U8 desc[UR8][R220.64], R33 ;  /* 0x00000021dc007986 */ /* 0x000fe2000c101108 */
[----:B------:R-:W-:-:S03]  /*5b850*/  PRMT R23, R4, 0x7772, RZ ;  /* 0x0000777204177816 */ /* 0x000fc600000000ff */
[----:B------:R-:W-:Y:S01]  /*5b860*/  STG.E.U8 desc[UR8][R222.64], R31 ;  /* 0x0000001fde007986 */ /* 0x000fe2000c101108 */
[----:B------:R-:W-:-:S03]  /*5b870*/  PRMT R21, R4, 0x7773, RZ ;  /* 0x0000777304157816 */ /* 0x000fc600000000ff */
[----:B------:R-:W-:Y:S04]  /*5b880*/  STG.E.U8 desc[UR8][R224.64], R29 ;  /* 0x0000001de0007986 */ /* 0x000fe8000c101108 */
[----:B------:R-:W-:Y:S01]  /*5b890*/  STG.E.U8 desc[UR8][R226.64], R27 ;  /* 0x0000001be2007986 */ /* 0x000fe2000c101108 */
[----:B------:R-:W-:-:S03]  /*5b8a0*/  PRMT R15, R6, 0x7772, RZ ;  /* 0x00007772060f7816 */ /* 0x000fc600000000ff */
[----:B------:R-:W-:Y:S01]  /*5b8b0*/  STG.E.U8 desc[UR8][R228.64], R25 ;  /* 0x00000019e4007986 */ /* 0x000fe2000c101108 */
[----:B------:R-:W-:-:S03]  /*5b8c0*/  PRMT R13, R6, 0x7773, RZ ;  /* 0x00007773060d7816 */ /* 0x000fc600000000ff */
[----:B------:R0:W-:Y:S04]  /*5b8d0*/  STG.E.U8 desc[UR8][R230.64], R3 ;  /* 0x00000003e6007986 */ /* 0x0001e8000c101108 */
[----:B------:R-:W-:Y:S04]  /*5b8e0*/  STG.E.U8 desc[UR8][R232.64], R7 ;  /* 0x00000007e8007986 */ /* 0x000fe8000c101108 */
[----:B------:R2:W-:Y:S04]  /*5b8f0*/  STG.E.U8 desc[UR8][R234.64], R5 ;  /* 0x00000005ea007986 */ /* 0x0005e8000c101108 */
[----:B------:R-:W-:Y:S04]  /*5b900*/  STG.E.U8 desc[UR8][R236.64], R23 ;  /* 0x00000017ec007986 */ /* 0x000fe8000c101108 */
[----:B------:R-:W-:Y:S04]  /*5b910*/  STG.E.U8 desc[UR8][R238.64], R21 ;  /* 0x00000015ee007986 */ /* 0x000fe8000c101108 */
[----:B------:R-:W-:Y:S04]  /*5b920*/  STG.E.U8 desc[UR8][R240.64], R19 ;  /* 0x00000013f0007986 */ /* 0x000fe8000c101108 */
[----:B------:R-:W-:Y:S04]  /*5b930*/  STG.E.U8 desc[UR8][R242.64], R17 ;  /* 0x00000011f2007986 */ /* 0x000fe8000c101108 */
[----:B------:R-:W-:Y:S04]  /*5b940*/  STG.E.U8 desc[UR8][R244.64], R15 ;  /* 0x0000000ff4007986 */ /* 0x000fe8000c101108 */
[----:B------:R-:W-:Y:S04]  /*5b950*/  STG.E.U8 desc[UR8][R246.64], R13 ;  /* 0x0000000df6007986 */ /* 0x000fe8000c101108 */
[----:B------:R-:W-:Y:S04]  /*5b960*/  STG.E.U8 desc[UR8][R248.64], R11 ;  /* 0x0000000bf8007986 */ /* 0x000fe8000c101108 */
[----:B------:R-:W-:Y:S01]  /*5b970*/  STG.E.U8 desc[UR8][R250.64], R9 ;  /* 0x00000009fa007986 */ /* 0x000fe2000c101108 */
[----:B----4-:R-:W-:-:S02]  /*5b980*/  FSEL R4, R22, -INF , P3 ;  /* 0xff80000016047808 */ /* 0x010fc40001800000 */
[----:B------:R-:W-:Y:S02]  /*5b990*/  FSEL R2, R20, -INF , P2 ;  /* 0xff80000014027808 */ /* 0x000fe40001000000 */
[----:B0-----:R-:W-:Y:S01]  /*5b9a0*/  FSEL R3, R8, -INF , P1 ;  /* 0xff80000008037808 */ /* 0x001fe20000800000 */
[----:B-1----:R-:W-:Y:S01]  /*5b9b0*/  IMAD.SHL.U32 R8, R14, 0x2, RZ ;  /* 0x000000020e087824 */ /* 0x002fe200078e00ff */
[----:B--2---:R-:W-:Y:S01]  /*5b9c0*/  FSEL R5, R18, -INF , P0 ;  /* 0xff80000012057808 */ /* 0x004fe20000000000 */
[----:B------:R-:W-:Y:S02]  /*5b9d0*/  FFMA R6, R4, 0.69314718246459960938, R16 ;  /* 0x3f31721804067823 */ /* 0x000fe40000000010 */
[----:B------:R-:W-:Y:S02]  /*5b9e0*/  FFMA R4, R3, 0.69314718246459960938, R252 ;  /* 0x3f31721803047823 */ /* 0x000fe400000000fc */
[----:B------:R-:W-:Y:S01]  /*5b9f0*/  FFMA R5, R5, 0.69314718246459960938, R0 ;  /* 0x3f31721805057823 */ /* 0x000fe20000000000 */
[----:B------:R-:W-:Y:S01]  /*5ba00*/  FFMA R7, R2, 0.69314718246459960938, R10 ;  /* 0x3f31721802077823 */ /* 0x000fe2000000000a */
[----:B------:R-:W-:Y:S01]  /*5ba10*/  LOP3.LUT R10, R8, 0x1f8, RZ, 0xc0, !PT ;  /* 0x000001f8080a7812 */ /* 0x000fe200078ec0ff */
[----:B------:R-:W-:Y:S01]  /*5ba20*/  BAR.SYNC.DEFER_BLOCKING 0x0 ;  /* 0x0000000000007b1d */ /* 0x000fe20000010000 */
[----:B------:R-:W-:-:S05]  /*5ba30*/  LOP3.LUT R16, R14, 0xff, RZ, 0xc0, !PT ;  /* 0x000000ff0e107812 */ /* 0x000fca00078ec0ff */
[----:B------:R-:W0:Y:S01]  /*5ba40*/  S2R R14, SR_CTAID.X ;  /* 0x00000000000e7919 */ /* 0x000e220000002500 */
[----:B------:R-:W-:Y:S04]  /*5ba50*/  STS.64 [R10+UR6], R6 ;  /* 0x000000060a007988 */ /* 0x000fe80008000a06 */
[----:B------:R-:W-:Y:S01]  /*5ba60*/  STS.64 [R10+UR6+0x200], R4 ;  /* 0x000200040a007988 */ /* 0x000fe20008000a06 */
[----:B------:R-:W-:Y:S08]  /*5ba70*/  BAR.SYNC.DEFER_BLOCKING 0x0 ;  /* 0x0000000000007b1d */ /* 0x000ff00000010000 */
[----:B------:R-:W1:Y:S01]  /*5ba80*/  S2UR UR5, SR_CTAID.Y ;  /* 0x00000000000579c3 */ /* 0x000e620000002600 */
[----:B------:R2:W3:Y:S07]  /*5ba90*/  LDS R11, [R12] ;  /* 0x000000000c0b7984 */ /* 0x0004ee0000000800 */
[----:B--2---:R-:W2:Y:S01]  /*5baa0*/  LDC.64 R12, c[0x0][0x230] ;  /* 0x00008c00ff0c7b82 */ /* 0x004ea20000000a00 */
[----:B-1----:R-:W-:Y:S01]  /*5bab0*/  UIMAD UR4, UR5, UR4, URZ ;  /* 0x00000004050472a4 */ /* 0x002fe2000f8e023f */
[----:B0-----:R-:W-:-:S03]  /*5bac0*/  IMAD R14, R14, 0x100, R16 ;  /* 0x000001000e0e7824 */ /* 0x001fc600078e0210 */
[----:B------:R-:W-:Y:S01]  /*5bad0*/  USHF.L.U32 UR6, UR4, 0x2, URZ ;  /* 0x0000000204067899 */ /* 0x000fe2000800063f */
[C---:B------:R-:W-:Y:S01]  /*5bae0*/  IMAD.SHL.U32 R3, R14.reuse, 0x4, RZ ;  /* 0x000000040e037824 */ /* 0x040fe200078e00ff */
[----:B------:R-:W-:Y:S01]  /*5baf0*/  UIMAD.WIDE UR4, UR4, 0x4, URZ ;  /* 0x00000004040478a5 */ /* 0x000fe2000f8e023f */
[----:B------:R-:W-:-:S03]  /*5bb00*/  IMAD.HI R8, R14, 0x4, RZ ;  /* 0x000000040e087827 */ /* 0x000fc600078e02ff */
[----:B--2---:R-:W-:-:S04]  /*5bb10*/  IADD3 R2, P0, P1, R3, UR6, R12 ;  /* 0x0000000603027c10 */ /* 0x004fc8000f91e00c */
[----:B------:R-:W-:-:S05]  /*5bb20*/  IADD3.X R3, R8, UR5, R13, P0, P1 ;  /* 0x0000000508037c10 */ /* 0x000fca00087e240d */
[----:B---3--:R-:W-:Y:S01]  /*5bb30*/  STG.E desc[UR8][R2.64], R11 ;  /* 0x0000000b02007986 */ /* 0x008fe2000c101908 */
[----:B------:R-:W-:Y:S05]  /*5bb40*/  EXIT ;  /* 0x000000000000794d */ /* 0x000fea0003800000 */
.L_x_2:
[----:B------:R-:W-:-:S00]  /*5bb50*/  BRA `(.L_x_2) ;  /* 0xfffffffc00fc7947 */ /* 0x000fc0000383ffff */
[----:B------:R-:W-:-:S00]  /*5bb60*/  NOP ;  /* 0x0000000000007918 */ /* 0x000fc00000000000 */
        /* <DEDUP_REMOVED lines=9> */
.L_x_3:


//--------------------- .nv.global.init           --------------------------
	.section	.nv.global.init,"aw",@progbits
.nv.global.init:
	.type		_$_str,@object
	.size		_$_str,(.L_0 - _$_str)
_$_str:
        /*0000*/ 	.byte	0x5f, 0x5f, 0x43, 0x55, 0x44, 0x41, 0x5f, 0x46, 0x54, 0x5a, 0x00
.L_0:


//--------------------- .nv.shared.attn_fwd       --------------------------
	.section	.nv.shared.attn_fwd,"aw",@nobits
	.sectionflags	@""
	.align	16
	.zero		1024


//--------------------- .nv.shared.reserved.0     --------------------------
	.section	.nv.shared.reserved.0,"aw",@nobits
	.weak		__nv_reservedSMEM_offset_0_alias
	.size		__nv_reservedSMEM_offset_0_alias, 0, 0
	.other		__nv_reservedSMEM_offset_0_alias,@"STO_CUDA_RESERVED_SHARED STV_DEFAULT"
__nv_reservedSMEM_offset_0_alias:
	.zero		0


//--------------------- .nv.constant0.attn_fwd    --------------------------
	.section	.nv.constant0.attn_fwd,"a",@progbits
	.sectionflags	@""
	.align	4
.nv.constant0.attn_fwd:
	.zero		664


//--------------------- SYMBOLS --------------------------

	.type		.nv.reservedSmem.offset0,@object
	.size		.nv.reservedSmem.offset0,0x4
